//
// Generated by NVIDIA NVVM Compiler
//
// Compiler Build ID: CL-36424714
// Cuda compilation tools, release 13.0, V13.0.88
// Based on NVVM 20.0.0
//

.version 9.0
.target sm_100
.address_size 64

	// .globl	verify_gpu_execution
.const .align 4 .b8 K256[256] = {152, 47, 138, 66, 145, 68, 55, 113, 207, 251, 192, 181, 165, 219, 181, 233, 91, 194, 86, 57, 241, 17, 241, 89, 164, 130, 63, 146, 213, 94, 28, 171, 152, 170, 7, 216, 1, 91, 131, 18, 190, 133, 49, 36, 195, 125, 12, 85, 116, 93, 190, 114, 254, 177, 222, 128, 167, 6, 220, 155, 116, 241, 155, 193, 193, 105, 155, 228, 134, 71, 190, 239, 198, 157, 193, 15, 204, 161, 12, 36, 111, 44, 233, 45, 170, 132, 116, 74, 220, 169, 176, 92, 218, 136, 249, 118, 82, 81, 62, 152, 109, 198, 49, 168, 200, 39, 3, 176, 199, 127, 89, 191, 243, 11, 224, 198, 71, 145, 167, 213, 81, 99, 202, 6, 103, 41, 41, 20, 133, 10, 183, 39, 56, 33, 27, 46, 252, 109, 44, 77, 19, 13, 56, 83, 84, 115, 10, 101, 187, 10, 106, 118, 46, 201, 194, 129, 133, 44, 114, 146, 161, 232, 191, 162, 75, 102, 26, 168, 112, 139, 75, 194, 163, 81, 108, 199, 25, 232, 146, 209, 36, 6, 153, 214, 133, 53, 14, 244, 112, 160, 106, 16, 22, 193, 164, 25, 8, 108, 55, 30, 76, 119, 72, 39, 181, 188, 176, 52, 179, 12, 28, 57, 74, 170, 216, 78, 79, 202, 156, 91, 243, 111, 46, 104, 238, 130, 143, 116, 111, 99, 165, 120, 20, 120, 200, 132, 8, 2, 199, 140, 250, 255, 190, 144, 235, 108, 80, 164, 247, 163, 249, 190, 242, 120, 113, 198};
.const .align 4 .b8 KMD5[256] = {120, 164, 106, 215, 86, 183, 199, 232, 219, 112, 32, 36, 238, 206, 189, 193, 175, 15, 124, 245, 42, 198, 135, 71, 19, 70, 48, 168, 1, 149, 70, 253, 216, 152, 128, 105, 175, 247, 68, 139, 177, 91, 255, 255, 190, 215, 92, 137, 34, 17, 144, 107, 147, 113, 152, 253, 142, 67, 121, 166, 33, 8, 180, 73, 98, 37, 30, 246, 64, 179, 64, 192, 81, 90, 94, 38, 170, 199, 182, 233, 93, 16, 47, 214, 83, 20, 68, 2, 129, 230, 161, 216, 200, 251, 211, 231, 230, 205, 225, 33, 214, 7, 55, 195, 135, 13, 213, 244, 237, 20, 90, 69, 5, 233, 227, 169, 248, 163, 239, 252, 217, 2, 111, 103, 138, 76, 42, 141, 66, 57, 250, 255, 129, 246, 113, 135, 34, 97, 157, 109, 12, 56, 229, 253, 68, 234, 190, 164, 169, 207, 222, 75, 96, 75, 187, 246, 112, 188, 191, 190, 198, 126, 155, 40, 250, 39, 161, 234, 133, 48, 239, 212, 5, 29, 136, 4, 57, 208, 212, 217, 229, 153, 219, 230, 248, 124, 162, 31, 101, 86, 172, 196, 68, 34, 41, 244, 151, 255, 42, 67, 167, 35, 148, 171, 57, 160, 147, 252, 195, 89, 91, 101, 146, 204, 12, 143, 125, 244, 239, 255, 209, 93, 132, 133, 79, 126, 168, 111, 224, 230, 44, 254, 20, 67, 1, 163, 161, 17, 8, 78, 130, 126, 83, 247, 53, 242, 58, 189, 187, 210, 215, 42, 145, 211, 134, 235};

.visible .entry verify_gpu_execution(
	.param .u64 .ptr .align 1 verify_gpu_execution_param_0
)
{
	.reg .pred 	%p<2>;
	.reg .b32 	%r<5>;
	.reg .b64 	%rd<3>;

	ld.param.u64 	%rd1, [verify_gpu_execution_param_0];
	mov.u32 	%r1, %tid.x;
	mov.u32 	%r2, %ctaid.x;
	or.b32  	%r3, %r1, %r2;
	setp.ne.s32 	%p1, %r3, 0;
	@%p1 bra 	$L__BB0_2;
	cvta.to.global.u64 	%rd2, %rd1;
	mov.b32 	%r4, 1337;
	st.global.u32 	[%rd2], %r4;
$L__BB0_2:
	ret;

}
	// .globl	gpu_hash_calculator_demo
.visible .entry gpu_hash_calculator_demo(
	.param .u64 .ptr .align 1 gpu_hash_calculator_demo_param_0,
	.param .u64 .ptr .align 1 gpu_hash_calculator_demo_param_1
)
{
	.local .align 16 .b8 	__local_depot1[384];
	.reg .b64 	%SP;
	.reg .b64 	%SPL;
	.reg .pred 	%p<14>;
	.reg .b16 	%rs<138>;
	.reg .b32 	%r<984>;
	.reg .b64 	%rd<189>;

	mov.u64 	%SPL, __local_depot1;
	ld.param.u64 	%rd28, [gpu_hash_calculator_demo_param_0];
	cvta.to.global.u64 	%rd1, %rd28;
	add.u64 	%rd2, %SPL, 0;
	add.u64 	%rd188, %SPL, 128;
	mov.u32 	%r85, %tid.x;
	mov.u32 	%r86, %ctaid.x;
	mov.u32 	%r87, %ntid.x;
	mad.lo.s32 	%r88, %r86, %r87, %r85;
	setp.gt.s32 	%p1, %r88, 0;
	@%p1 bra 	$L__BB1_21;
	mov.b32 	%r950, 0;
	mov.b32 	%r949, -1;
$L__BB1_2:
	mov.u32 	%r2, %r950;
	mov.u32 	%r1, %r949;
	cvt.u64.u32 	%rd4, %r2;
	add.s64 	%rd31, %rd1, %rd4;
	ld.global.u8 	%rs1, [%rd31];
	setp.ne.s16 	%p2, %rs1, 0;
	add.s32 	%r950, %r2, 1;
	add.s32 	%r949, %r1, 1;
	@%p2 bra 	$L__BB1_2;
	cvt.u32.u64 	%r91, %rd4;
	mov.b32 	%r92, 0;
	st.local.v4.b32 	[%rd2], {%r92, %r92, %r92, %r92};
	st.local.v4.b32 	[%rd2+16], {%r92, %r92, %r92, %r92};
	st.local.v4.b32 	[%rd2+32], {%r92, %r92, %r92, %r92};
	st.local.v4.b32 	[%rd2+48], {%r92, %r92, %r92, %r92};
	st.local.v4.b32 	[%rd2+64], {%r92, %r92, %r92, %r92};
	st.local.v4.b32 	[%rd2+80], {%r92, %r92, %r92, %r92};
	st.local.v4.b32 	[%rd2+96], {%r92, %r92, %r92, %r92};
	st.local.v4.b32 	[%rd2+112], {%r92, %r92, %r92, %r92};
	setp.eq.s32 	%p3, %r91, 0;
	@%p3 bra 	$L__BB1_10;
	add.s32 	%r95, %r2, -1;
	min.u32 	%r96, %r95, 119;
	add.s32 	%r5, %r96, 1;
	setp.lt.u32 	%p4, %r91, 4;
	mov.b32 	%r952, 0;
	@%p4 bra 	$L__BB1_7;
	and.b32  	%r952, %r5, 252;
	min.u32 	%r97, %r1, 119;
	add.s32 	%r98, %r97, 1;
	and.b32  	%r99, %r98, 252;
	neg.s32 	%r951, %r99;
	add.s64 	%rd180, %rd1, 1;
	mov.u64 	%rd181, %rd2;
$L__BB1_6:
	ld.global.u8 	%r100, [%rd180+2];
	ld.global.u8 	%r101, [%rd180+1];
	prmt.b32 	%r102, %r101, %r100, 0x3340U;
	ld.global.u8 	%r103, [%rd180];
	ld.global.u8 	%r104, [%rd180+-1];
	prmt.b32 	%r105, %r104, %r103, 0x3340U;
	prmt.b32 	%r106, %r105, %r102, 0x5410U;
	st.local.u32 	[%rd181], %r106;
	add.s32 	%r951, %r951, 4;
	add.s64 	%rd181, %rd181, 4;
	add.s64 	%rd180, %rd180, 4;
	setp.ne.s32 	%p5, %r951, 0;
	@%p5 bra 	$L__BB1_6;
$L__BB1_7:
	and.b32  	%r107, %r5, 3;
	setp.eq.s32 	%p6, %r107, 0;
	@%p6 bra 	$L__BB1_10;
	cvt.u64.u32 	%rd32, %r952;
	add.s64 	%rd183, %rd2, %rd32;
	add.s64 	%rd182, %rd1, %rd32;
	min.u32 	%r108, %r1, 119;
	cvt.u16.u32 	%rs2, %r108;
	add.s16 	%rs3, %rs2, 1;
	cvt.u32.u16 	%r109, %rs3;
	and.b32  	%r110, %r109, 3;
	neg.s32 	%r953, %r110;
$L__BB1_9:
	.pragma "nounroll";
	ld.global.u8 	%rs4, [%rd182];
	st.local.u8 	[%rd183], %rs4;
	add.s64 	%rd183, %rd183, 1;
	add.s64 	%rd182, %rd182, 1;
	add.s32 	%r953, %r953, 1;
	setp.ne.s32 	%p7, %r953, 0;
	@%p7 bra 	$L__BB1_9;
$L__BB1_10:
	add.s64 	%rd33, %rd2, %rd4;
	mov.b16 	%rs5, 128;
	st.local.u8 	[%rd33], %rs5;
	setp.gt.u32 	%p8, %r91, 55;
	cvt.u16.u64 	%rs6, %rd4;
	shl.b16 	%rs7, %rs6, 3;
	selp.b64 	%rd34, 127, 63, %p8;
	add.s64 	%rd35, %rd2, %rd34;
	st.local.u8 	[%rd35], %rs7;
	shr.u64 	%rd36, %rd4, 5;
	st.local.u8 	[%rd35+-1], %rd36;
	shr.u64 	%rd37, %rd4, 13;
	st.local.u8 	[%rd35+-2], %rd37;
	shr.u64 	%rd38, %rd4, 21;
	st.local.u8 	[%rd35+-3], %rd38;
	shr.u64 	%rd39, %rd4, 29;
	st.local.u8 	[%rd35+-4], %rd39;
	mov.b16 	%rs8, 0;
	st.local.u8 	[%rd35+-5], %rs8;
	st.local.u8 	[%rd35+-6], %rs8;
	st.local.u8 	[%rd35+-7], %rs8;
	ld.local.v4.b32 	{%r112, %r113, %r114, %r115}, [%rd2];
	bfe.u32 	%r116, %r115, 16, 8;
	cvt.u16.u32 	%rs9, %r116;
	bfe.u32 	%r117, %r115, 8, 8;
	bfe.u32 	%r118, %r115, 0, 8;
	bfe.u32 	%r119, %r114, 16, 8;
	cvt.u16.u32 	%rs10, %r119;
	bfe.u32 	%r120, %r114, 8, 8;
	bfe.u32 	%r121, %r114, 0, 8;
	bfe.u32 	%r122, %r113, 16, 8;
	cvt.u16.u32 	%rs11, %r122;
	bfe.u32 	%r123, %r113, 8, 8;
	bfe.u32 	%r124, %r113, 0, 8;
	bfe.u32 	%r125, %r112, 16, 8;
	cvt.u16.u32 	%rs12, %r125;
	bfe.u32 	%r126, %r112, 8, 8;
	bfe.u32 	%r127, %r112, 0, 8;
	shl.b32 	%r128, %r127, 24;
	shl.b32 	%r129, %r126, 16;
	and.b32  	%r130, %r129, 16711680;
	or.b32  	%r131, %r130, %r128;
	and.b16  	%rs13, %rs12, 255;
	mul.wide.u16 	%r132, %rs13, 256;
	or.b32  	%r133, %r131, %r132;
	bfe.u32 	%r134, %r112, 24, 8;
	or.b32  	%r135, %r133, %r134;
	shl.b32 	%r136, %r124, 24;
	shl.b32 	%r137, %r123, 16;
	and.b32  	%r138, %r137, 16711680;
	or.b32  	%r139, %r138, %r136;
	and.b16  	%rs14, %rs11, 255;
	mul.wide.u16 	%r140, %rs14, 256;
	or.b32  	%r141, %r139, %r140;
	bfe.u32 	%r142, %r113, 24, 8;
	or.b32  	%r143, %r141, %r142;
	shl.b32 	%r144, %r121, 24;
	shl.b32 	%r145, %r120, 16;
	and.b32  	%r146, %r145, 16711680;
	or.b32  	%r147, %r146, %r144;
	and.b16  	%rs15, %rs10, 255;
	mul.wide.u16 	%r148, %rs15, 256;
	or.b32  	%r149, %r147, %r148;
	bfe.u32 	%r150, %r114, 24, 8;
	or.b32  	%r151, %r149, %r150;
	shl.b32 	%r152, %r118, 24;
	shl.b32 	%r153, %r117, 16;
	and.b32  	%r154, %r153, 16711680;
	or.b32  	%r155, %r154, %r152;
	and.b16  	%rs16, %rs9, 255;
	mul.wide.u16 	%r156, %rs16, 256;
	or.b32  	%r157, %r155, %r156;
	bfe.u32 	%r158, %r115, 24, 8;
	or.b32  	%r159, %r157, %r158;
	st.local.v4.u32 	[%rd188], {%r135, %r143, %r151, %r159};
	ld.local.v4.b32 	{%r160, %r161, %r162, %r163}, [%rd2+16];
	bfe.u32 	%r164, %r163, 16, 8;
	cvt.u16.u32 	%rs17, %r164;
	bfe.u32 	%r165, %r163, 8, 8;
	bfe.u32 	%r166, %r163, 0, 8;
	bfe.u32 	%r167, %r162, 16, 8;
	cvt.u16.u32 	%rs18, %r167;
	bfe.u32 	%r168, %r162, 8, 8;
	bfe.u32 	%r169, %r162, 0, 8;
	bfe.u32 	%r170, %r161, 16, 8;
	cvt.u16.u32 	%rs19, %r170;
	bfe.u32 	%r171, %r161, 8, 8;
	bfe.u32 	%r172, %r161, 0, 8;
	bfe.u32 	%r173, %r160, 16, 8;
	cvt.u16.u32 	%rs20, %r173;
	bfe.u32 	%r174, %r160, 8, 8;
	bfe.u32 	%r175, %r160, 0, 8;
	shl.b32 	%r176, %r175, 24;
	shl.b32 	%r177, %r174, 16;
	and.b32  	%r178, %r177, 16711680;
	or.b32  	%r179, %r178, %r176;
	and.b16  	%rs21, %rs20, 255;
	mul.wide.u16 	%r180, %rs21, 256;
	or.b32  	%r181, %r179, %r180;
	bfe.u32 	%r182, %r160, 24, 8;
	or.b32  	%r183, %r181, %r182;
	shl.b32 	%r184, %r172, 24;
	shl.b32 	%r185, %r171, 16;
	and.b32  	%r186, %r185, 16711680;
	or.b32  	%r187, %r186, %r184;
	and.b16  	%rs22, %rs19, 255;
	mul.wide.u16 	%r188, %rs22, 256;
	or.b32  	%r189, %r187, %r188;
	bfe.u32 	%r190, %r161, 24, 8;
	or.b32  	%r191, %r189, %r190;
	shl.b32 	%r192, %r169, 24;
	shl.b32 	%r193, %r168, 16;
	and.b32  	%r194, %r193, 16711680;
	or.b32  	%r195, %r194, %r192;
	and.b16  	%rs23, %rs18, 255;
	mul.wide.u16 	%r196, %rs23, 256;
	or.b32  	%r197, %r195, %r196;
	bfe.u32 	%r198, %r162, 24, 8;
	or.b32  	%r199, %r197, %r198;
	shl.b32 	%r200, %r166, 24;
	shl.b32 	%r201, %r165, 16;
	and.b32  	%r202, %r201, 16711680;
	or.b32  	%r203, %r202, %r200;
	and.b16  	%rs24, %rs17, 255;
	mul.wide.u16 	%r204, %rs24, 256;
	or.b32  	%r205, %r203, %r204;
	bfe.u32 	%r206, %r163, 24, 8;
	or.b32  	%r207, %r205, %r206;
	st.local.v4.u32 	[%rd188+16], {%r183, %r191, %r199, %r207};
	ld.local.v4.b32 	{%r208, %r209, %r210, %r211}, [%rd2+32];
	bfe.u32 	%r212, %r211, 16, 8;
	cvt.u16.u32 	%rs25, %r212;
	bfe.u32 	%r213, %r211, 8, 8;
	bfe.u32 	%r214, %r211, 0, 8;
	bfe.u32 	%r215, %r210, 16, 8;
	cvt.u16.u32 	%rs26, %r215;
	bfe.u32 	%r216, %r210, 8, 8;
	bfe.u32 	%r217, %r210, 0, 8;
	bfe.u32 	%r218, %r209, 16, 8;
	cvt.u16.u32 	%rs27, %r218;
	bfe.u32 	%r219, %r209, 8, 8;
	bfe.u32 	%r220, %r209, 0, 8;
	bfe.u32 	%r221, %r208, 16, 8;
	cvt.u16.u32 	%rs28, %r221;
	bfe.u32 	%r222, %r208, 8, 8;
	bfe.u32 	%r223, %r208, 0, 8;
	shl.b32 	%r224, %r223, 24;
	shl.b32 	%r225, %r222, 16;
	and.b32  	%r226, %r225, 16711680;
	or.b32  	%r227, %r226, %r224;
	and.b16  	%rs29, %rs28, 255;
	mul.wide.u16 	%r228, %rs29, 256;
	or.b32  	%r229, %r227, %r228;
	bfe.u32 	%r230, %r208, 24, 8;
	or.b32  	%r231, %r229, %r230;
	shl.b32 	%r232, %r220, 24;
	shl.b32 	%r233, %r219, 16;
	and.b32  	%r234, %r233, 16711680;
	or.b32  	%r235, %r234, %r232;
	and.b16  	%rs30, %rs27, 255;
	mul.wide.u16 	%r236, %rs30, 256;
	or.b32  	%r237, %r235, %r236;
	bfe.u32 	%r238, %r209, 24, 8;
	or.b32  	%r239, %r237, %r238;
	shl.b32 	%r240, %r217, 24;
	shl.b32 	%r241, %r216, 16;
	and.b32  	%r242, %r241, 16711680;
	or.b32  	%r243, %r242, %r240;
	and.b16  	%rs31, %rs26, 255;
	mul.wide.u16 	%r244, %rs31, 256;
	or.b32  	%r245, %r243, %r244;
	bfe.u32 	%r246, %r210, 24, 8;
	or.b32  	%r247, %r245, %r246;
	shl.b32 	%r248, %r214, 24;
	shl.b32 	%r249, %r213, 16;
	and.b32  	%r250, %r249, 16711680;
	or.b32  	%r251, %r250, %r248;
	and.b16  	%rs32, %rs25, 255;
	mul.wide.u16 	%r252, %rs32, 256;
	or.b32  	%r253, %r251, %r252;
	bfe.u32 	%r254, %r211, 24, 8;
	or.b32  	%r255, %r253, %r254;
	st.local.v4.u32 	[%rd188+32], {%r231, %r239, %r247, %r255};
	ld.local.v4.b32 	{%r256, %r257, %r258, %r259}, [%rd2+48];
	bfe.u32 	%r260, %r259, 16, 8;
	cvt.u16.u32 	%rs33, %r260;
	bfe.u32 	%r261, %r259, 8, 8;
	bfe.u32 	%r262, %r259, 0, 8;
	bfe.u32 	%r263, %r258, 16, 8;
	cvt.u16.u32 	%rs34, %r263;
	bfe.u32 	%r264, %r258, 8, 8;
	bfe.u32 	%r265, %r258, 0, 8;
	bfe.u32 	%r266, %r257, 16, 8;
	cvt.u16.u32 	%rs35, %r266;
	bfe.u32 	%r267, %r257, 8, 8;
	bfe.u32 	%r268, %r257, 0, 8;
	bfe.u32 	%r269, %r256, 16, 8;
	cvt.u16.u32 	%rs36, %r269;
	bfe.u32 	%r270, %r256, 8, 8;
	bfe.u32 	%r271, %r256, 0, 8;
	shl.b32 	%r272, %r271, 24;
	shl.b32 	%r273, %r270, 16;
	and.b32  	%r274, %r273, 16711680;
	or.b32  	%r275, %r274, %r272;
	and.b16  	%rs37, %rs36, 255;
	mul.wide.u16 	%r276, %rs37, 256;
	or.b32  	%r277, %r275, %r276;
	bfe.u32 	%r278, %r256, 24, 8;
	or.b32  	%r279, %r277, %r278;
	shl.b32 	%r280, %r268, 24;
	shl.b32 	%r281, %r267, 16;
	and.b32  	%r282, %r281, 16711680;
	or.b32  	%r283, %r282, %r280;
	and.b16  	%rs38, %rs35, 255;
	mul.wide.u16 	%r284, %rs38, 256;
	or.b32  	%r285, %r283, %r284;
	bfe.u32 	%r286, %r257, 24, 8;
	or.b32  	%r287, %r285, %r286;
	shl.b32 	%r288, %r265, 24;
	shl.b32 	%r289, %r264, 16;
	and.b32  	%r290, %r289, 16711680;
	or.b32  	%r291, %r290, %r288;
	and.b16  	%rs39, %rs34, 255;
	mul.wide.u16 	%r292, %rs39, 256;
	or.b32  	%r293, %r291, %r292;
	bfe.u32 	%r294, %r258, 24, 8;
	or.b32  	%r295, %r293, %r294;
	shl.b32 	%r296, %r262, 24;
	shl.b32 	%r297, %r261, 16;
	and.b32  	%r298, %r297, 16711680;
	or.b32  	%r299, %r298, %r296;
	and.b16  	%rs40, %rs33, 255;
	mul.wide.u16 	%r300, %rs40, 256;
	or.b32  	%r301, %r299, %r300;
	bfe.u32 	%r302, %r259, 24, 8;
	or.b32  	%r303, %r301, %r302;
	st.local.v4.u32 	[%rd188+48], {%r279, %r287, %r295, %r303};
	add.s64 	%rd186, %rd188, 40;
	mov.b64 	%rd40, {%r247, %r304};
	cvt.u32.u64 	%r954, %rd40;
	mov.b32 	%r955, 0;
	mov.u64 	%rd184, %rd186;
$L__BB1_11:
	add.s64 	%rd18, %rd184, 16;
	ld.local.v2.u32 	{%r19, %r305}, [%rd184+16];
	shf.l.wrap.b32 	%r306, %r19, %r19, 15;
	shf.l.wrap.b32 	%r307, %r19, %r19, 13;
	xor.b32  	%r308, %r306, %r307;
	shr.u32 	%r309, %r19, 10;
	xor.b32  	%r310, %r308, %r309;
	ld.local.u32 	%r311, [%rd184+-4];
	add.s32 	%r312, %r310, %r311;
	ld.local.v4.u32 	{%r313, %r314, %r315, %r316}, [%rd184+-40];
	mov.b64 	%rd41, {%r315, %r316};
	shf.l.wrap.b32 	%r317, %r314, %r314, 25;
	shf.l.wrap.b32 	%r318, %r314, %r314, 14;
	xor.b32  	%r319, %r317, %r318;
	shr.u32 	%r320, %r314, 3;
	xor.b32  	%r321, %r319, %r320;
	add.s32 	%r322, %r312, %r313;
	add.s32 	%r323, %r322, %r321;
	shf.l.wrap.b32 	%r324, %r305, %r305, 15;
	shf.l.wrap.b32 	%r325, %r305, %r305, 13;
	xor.b32  	%r326, %r324, %r325;
	shr.u32 	%r327, %r305, 10;
	xor.b32  	%r328, %r326, %r327;
	add.s32 	%r329, %r328, %r954;
	shf.l.wrap.b32 	%r330, %r315, %r315, 25;
	shf.l.wrap.b32 	%r331, %r315, %r315, 14;
	xor.b32  	%r332, %r330, %r331;
	shr.u32 	%r333, %r315, 3;
	xor.b32  	%r334, %r332, %r333;
	add.s32 	%r335, %r329, %r314;
	add.s32 	%r336, %r335, %r334;
	st.local.v2.u32 	[%rd184+24], {%r323, %r336};
	shf.l.wrap.b32 	%r337, %r323, %r323, 15;
	shf.l.wrap.b32 	%r338, %r323, %r323, 13;
	xor.b32  	%r339, %r337, %r338;
	shr.u32 	%r340, %r323, 10;
	xor.b32  	%r341, %r339, %r340;
	ld.local.u32 	%r342, [%rd184+4];
	add.s32 	%r343, %r341, %r342;
	shf.l.wrap.b32 	%r344, %r316, %r316, 25;
	shf.l.wrap.b32 	%r345, %r316, %r316, 14;
	xor.b32  	%r346, %r344, %r345;
	shr.u32 	%r347, %r316, 3;
	xor.b32  	%r348, %r346, %r347;
	add.s32 	%r349, %r343, %r315;
	add.s32 	%r350, %r349, %r348;
	st.local.u32 	[%rd184+32], %r350;
	shf.l.wrap.b32 	%r351, %r336, %r336, 15;
	shf.l.wrap.b32 	%r352, %r336, %r336, 13;
	xor.b32  	%r353, %r351, %r352;
	shr.u32 	%r354, %r336, 10;
	xor.b32  	%r355, %r353, %r354;
	ld.local.u32 	%r356, [%rd184+8];
	add.s32 	%r357, %r355, %r356;
	ld.local.u32 	%r358, [%rd184+-24];
	shf.l.wrap.b32 	%r359, %r358, %r358, 25;
	shf.l.wrap.b32 	%r360, %r358, %r358, 14;
	xor.b32  	%r361, %r359, %r360;
	shr.u32 	%r362, %r358, 3;
	xor.b32  	%r363, %r361, %r362;
	{ .reg .b32 tmp; mov.b64 {tmp, %r364}, %rd41; }
	add.s32 	%r365, %r357, %r364;
	add.s32 	%r366, %r365, %r363;
	st.local.u32 	[%rd184+36], %r366;
	add.s32 	%r955, %r955, 4;
	setp.ne.s32 	%p9, %r955, 48;
	mov.u32 	%r954, %r19;
	mov.u64 	%rd184, %rd18;
	@%p9 bra 	$L__BB1_11;
	mov.b32 	%r964, 1541459225;
	mov.b32 	%r963, 528734635;
	mov.b32 	%r962, -1694144372;
	mov.b32 	%r961, 1359893119;
	mov.b32 	%r960, -1521486534;
	mov.b32 	%r959, 1013904242;
	mov.b32 	%r958, -1150833019;
	mov.b32 	%r957, 1779033703;
	mov.b32 	%r956, 0;
	mov.b64 	%rd185, 0;
	mov.u64 	%rd43, K256;
$L__BB1_13:
	shf.l.wrap.b32 	%r376, %r961, %r961, 26;
	shf.l.wrap.b32 	%r377, %r961, %r961, 21;
	xor.b32  	%r378, %r376, %r377;
	shf.l.wrap.b32 	%r379, %r961, %r961, 7;
	xor.b32  	%r380, %r378, %r379;
	and.b32  	%r381, %r961, %r962;
	not.b32 	%r382, %r961;
	and.b32  	%r383, %r963, %r382;
	or.b32  	%r384, %r381, %r383;
	add.s64 	%rd44, %rd43, %rd185;
	ld.const.u32 	%r385, [%rd44];
	add.s64 	%rd45, %rd188, %rd185;
	ld.local.v4.u32 	{%r386, %r387, %r388, %r389}, [%rd45];
	add.s32 	%r390, %r384, %r964;
	add.s32 	%r391, %r390, %r380;
	add.s32 	%r392, %r391, %r385;
	add.s32 	%r393, %r392, %r386;
	shf.l.wrap.b32 	%r394, %r957, %r957, 30;
	shf.l.wrap.b32 	%r395, %r957, %r957, 19;
	xor.b32  	%r396, %r394, %r395;
	shf.l.wrap.b32 	%r397, %r957, %r957, 10;
	xor.b32  	%r398, %r396, %r397;
	xor.b32  	%r399, %r958, %r959;
	and.b32  	%r400, %r957, %r399;
	and.b32  	%r401, %r958, %r959;
	xor.b32  	%r402, %r400, %r401;
	add.s32 	%r403, %r398, %r402;
	add.s32 	%r964, %r393, %r960;
	add.s32 	%r960, %r403, %r393;
	shf.l.wrap.b32 	%r404, %r964, %r964, 26;
	shf.l.wrap.b32 	%r405, %r964, %r964, 21;
	xor.b32  	%r406, %r404, %r405;
	shf.l.wrap.b32 	%r407, %r964, %r964, 7;
	xor.b32  	%r408, %r406, %r407;
	and.b32  	%r409, %r964, %r961;
	not.b32 	%r410, %r964;
	and.b32  	%r411, %r962, %r410;
	or.b32  	%r412, %r409, %r411;
	ld.const.u32 	%r413, [%rd44+4];
	add.s32 	%r414, %r412, %r963;
	add.s32 	%r415, %r414, %r408;
	add.s32 	%r416, %r415, %r413;
	add.s32 	%r417, %r416, %r387;
	shf.l.wrap.b32 	%r418, %r960, %r960, 30;
	shf.l.wrap.b32 	%r419, %r960, %r960, 19;
	xor.b32  	%r420, %r418, %r419;
	shf.l.wrap.b32 	%r421, %r960, %r960, 10;
	xor.b32  	%r422, %r420, %r421;
	xor.b32  	%r423, %r957, %r958;
	and.b32  	%r424, %r960, %r423;
	and.b32  	%r425, %r957, %r958;
	xor.b32  	%r426, %r424, %r425;
	add.s32 	%r427, %r422, %r426;
	add.s32 	%r963, %r417, %r959;
	add.s32 	%r959, %r427, %r417;
	shf.l.wrap.b32 	%r428, %r963, %r963, 26;
	shf.l.wrap.b32 	%r429, %r963, %r963, 21;
	xor.b32  	%r430, %r428, %r429;
	shf.l.wrap.b32 	%r431, %r963, %r963, 7;
	xor.b32  	%r432, %r430, %r431;
	and.b32  	%r433, %r963, %r964;
	not.b32 	%r434, %r963;
	and.b32  	%r435, %r961, %r434;
	or.b32  	%r436, %r433, %r435;
	ld.const.u32 	%r437, [%rd44+8];
	add.s32 	%r438, %r436, %r962;
	add.s32 	%r439, %r438, %r432;
	add.s32 	%r440, %r439, %r437;
	add.s32 	%r441, %r440, %r388;
	shf.l.wrap.b32 	%r442, %r959, %r959, 30;
	shf.l.wrap.b32 	%r443, %r959, %r959, 19;
	xor.b32  	%r444, %r442, %r443;
	shf.l.wrap.b32 	%r445, %r959, %r959, 10;
	xor.b32  	%r446, %r444, %r445;
	xor.b32  	%r447, %r960, %r957;
	and.b32  	%r448, %r959, %r447;
	and.b32  	%r449, %r960, %r957;
	xor.b32  	%r450, %r448, %r449;
	add.s32 	%r451, %r446, %r450;
	add.s32 	%r962, %r441, %r958;
	add.s32 	%r958, %r451, %r441;
	shf.l.wrap.b32 	%r452, %r962, %r962, 26;
	shf.l.wrap.b32 	%r453, %r962, %r962, 21;
	xor.b32  	%r454, %r452, %r453;
	shf.l.wrap.b32 	%r455, %r962, %r962, 7;
	xor.b32  	%r456, %r454, %r455;
	and.b32  	%r457, %r962, %r963;
	not.b32 	%r458, %r962;
	and.b32  	%r459, %r964, %r458;
	or.b32  	%r460, %r457, %r459;
	ld.const.u32 	%r461, [%rd44+12];
	add.s32 	%r462, %r460, %r961;
	add.s32 	%r463, %r462, %r456;
	add.s32 	%r464, %r463, %r461;
	add.s32 	%r465, %r464, %r389;
	shf.l.wrap.b32 	%r466, %r958, %r958, 30;
	shf.l.wrap.b32 	%r467, %r958, %r958, 19;
	xor.b32  	%r468, %r466, %r467;
	shf.l.wrap.b32 	%r469, %r958, %r958, 10;
	xor.b32  	%r470, %r468, %r469;
	xor.b32  	%r471, %r959, %r960;
	and.b32  	%r472, %r958, %r471;
	and.b32  	%r473, %r959, %r960;
	xor.b32  	%r474, %r472, %r473;
	add.s32 	%r475, %r470, %r474;
	add.s32 	%r961, %r465, %r957;
	add.s32 	%r957, %r475, %r465;
	add.s32 	%r956, %r956, 4;
	add.s64 	%rd185, %rd185, 16;
	setp.ne.s32 	%p10, %r956, 64;
	@%p10 bra 	$L__BB1_13;
	setp.lt.u32 	%p11, %r91, 56;
	add.s32 	%r976, %r957, 1779033703;
	add.s32 	%r977, %r958, -1150833019;
	add.s32 	%r978, %r959, 1013904242;
	add.s32 	%r979, %r960, -1521486534;
	add.s32 	%r980, %r961, 1359893119;
	add.s32 	%r981, %r962, -1694144372;
	add.s32 	%r982, %r963, 528734635;
	add.s32 	%r983, %r964, 1541459225;
	@%p11 bra 	$L__BB1_20;
	ld.local.v4.b32 	{%r477, %r478, %r479, %r480}, [%rd2+64];
	bfe.u32 	%r481, %r480, 16, 8;
	cvt.u16.u32 	%rs41, %r481;
	bfe.u32 	%r482, %r480, 8, 8;
	bfe.u32 	%r483, %r480, 0, 8;
	bfe.u32 	%r484, %r479, 16, 8;
	cvt.u16.u32 	%rs42, %r484;
	bfe.u32 	%r485, %r479, 8, 8;
	bfe.u32 	%r486, %r479, 0, 8;
	bfe.u32 	%r487, %r478, 16, 8;
	cvt.u16.u32 	%rs43, %r487;
	bfe.u32 	%r488, %r478, 8, 8;
	bfe.u32 	%r489, %r478, 0, 8;
	bfe.u32 	%r490, %r477, 16, 8;
	cvt.u16.u32 	%rs44, %r490;
	bfe.u32 	%r491, %r477, 8, 8;
	bfe.u32 	%r492, %r477, 0, 8;
	shl.b32 	%r493, %r492, 24;
	shl.b32 	%r494, %r491, 16;
	and.b32  	%r495, %r494, 16711680;
	or.b32  	%r496, %r495, %r493;
	and.b16  	%rs45, %rs44, 255;
	mul.wide.u16 	%r497, %rs45, 256;
	or.b32  	%r498, %r496, %r497;
	bfe.u32 	%r499, %r477, 24, 8;
	or.b32  	%r500, %r498, %r499;
	shl.b32 	%r501, %r489, 24;
	shl.b32 	%r502, %r488, 16;
	and.b32  	%r503, %r502, 16711680;
	or.b32  	%r504, %r503, %r501;
	and.b16  	%rs46, %rs43, 255;
	mul.wide.u16 	%r505, %rs46, 256;
	or.b32  	%r506, %r504, %r505;
	bfe.u32 	%r507, %r478, 24, 8;
	or.b32  	%r508, %r506, %r507;
	shl.b32 	%r509, %r486, 24;
	shl.b32 	%r510, %r485, 16;
	and.b32  	%r511, %r510, 16711680;
	or.b32  	%r512, %r511, %r509;
	and.b16  	%rs47, %rs42, 255;
	mul.wide.u16 	%r513, %rs47, 256;
	or.b32  	%r514, %r512, %r513;
	bfe.u32 	%r515, %r479, 24, 8;
	or.b32  	%r516, %r514, %r515;
	shl.b32 	%r517, %r483, 24;
	shl.b32 	%r518, %r482, 16;
	and.b32  	%r519, %r518, 16711680;
	or.b32  	%r520, %r519, %r517;
	and.b16  	%rs48, %rs41, 255;
	mul.wide.u16 	%r521, %rs48, 256;
	or.b32  	%r522, %r520, %r521;
	bfe.u32 	%r523, %r480, 24, 8;
	or.b32  	%r524, %r522, %r523;
	st.local.v4.u32 	[%rd188], {%r500, %r508, %r516, %r524};
	ld.local.v4.b32 	{%r525, %r526, %r527, %r528}, [%rd2+80];
	bfe.u32 	%r529, %r528, 16, 8;
	cvt.u16.u32 	%rs49, %r529;
	bfe.u32 	%r530, %r528, 8, 8;
	bfe.u32 	%r531, %r528, 0, 8;
	bfe.u32 	%r532, %r527, 16, 8;
	cvt.u16.u32 	%rs50, %r532;
	bfe.u32 	%r533, %r527, 8, 8;
	bfe.u32 	%r534, %r527, 0, 8;
	bfe.u32 	%r535, %r526, 16, 8;
	cvt.u16.u32 	%rs51, %r535;
	bfe.u32 	%r536, %r526, 8, 8;
	bfe.u32 	%r537, %r526, 0, 8;
	bfe.u32 	%r538, %r525, 16, 8;
	cvt.u16.u32 	%rs52, %r538;
	bfe.u32 	%r539, %r525, 8, 8;
	bfe.u32 	%r540, %r525, 0, 8;
	shl.b32 	%r541, %r540, 24;
	shl.b32 	%r542, %r539, 16;
	and.b32  	%r543, %r542, 16711680;
	or.b32  	%r544, %r543, %r541;
	and.b16  	%rs53, %rs52, 255;
	mul.wide.u16 	%r545, %rs53, 256;
	or.b32  	%r546, %r544, %r545;
	bfe.u32 	%r547, %r525, 24, 8;
	or.b32  	%r548, %r546, %r547;
	shl.b32 	%r549, %r537, 24;
	shl.b32 	%r550, %r536, 16;
	and.b32  	%r551, %r550, 16711680;
	or.b32  	%r552, %r551, %r549;
	and.b16  	%rs54, %rs51, 255;
	mul.wide.u16 	%r553, %rs54, 256;
	or.b32  	%r554, %r552, %r553;
	bfe.u32 	%r555, %r526, 24, 8;
	or.b32  	%r556, %r554, %r555;
	shl.b32 	%r557, %r534, 24;
	shl.b32 	%r558, %r533, 16;
	and.b32  	%r559, %r558, 16711680;
	or.b32  	%r560, %r559, %r557;
	and.b16  	%rs55, %rs50, 255;
	mul.wide.u16 	%r561, %rs55, 256;
	or.b32  	%r562, %r560, %r561;
	bfe.u32 	%r563, %r527, 24, 8;
	or.b32  	%r564, %r562, %r563;
	shl.b32 	%r565, %r531, 24;
	shl.b32 	%r566, %r530, 16;
	and.b32  	%r567, %r566, 16711680;
	or.b32  	%r568, %r567, %r565;
	and.b16  	%rs56, %rs49, 255;
	mul.wide.u16 	%r569, %rs56, 256;
	or.b32  	%r570, %r568, %r569;
	bfe.u32 	%r571, %r528, 24, 8;
	or.b32  	%r572, %r570, %r571;
	st.local.v4.u32 	[%rd188+16], {%r548, %r556, %r564, %r572};
	ld.local.v4.b32 	{%r573, %r574, %r575, %r576}, [%rd2+96];
	bfe.u32 	%r577, %r576, 16, 8;
	cvt.u16.u32 	%rs57, %r577;
	bfe.u32 	%r578, %r576, 8, 8;
	bfe.u32 	%r579, %r576, 0, 8;
	bfe.u32 	%r580, %r575, 16, 8;
	cvt.u16.u32 	%rs58, %r580;
	bfe.u32 	%r581, %r575, 8, 8;
	bfe.u32 	%r582, %r575, 0, 8;
	bfe.u32 	%r583, %r574, 16, 8;
	cvt.u16.u32 	%rs59, %r583;
	bfe.u32 	%r584, %r574, 8, 8;
	bfe.u32 	%r585, %r574, 0, 8;
	bfe.u32 	%r586, %r573, 16, 8;
	cvt.u16.u32 	%rs60, %r586;
	bfe.u32 	%r587, %r573, 8, 8;
	bfe.u32 	%r588, %r573, 0, 8;
	shl.b32 	%r589, %r588, 24;
	shl.b32 	%r590, %r587, 16;
	and.b32  	%r591, %r590, 16711680;
	or.b32  	%r592, %r591, %r589;
	and.b16  	%rs61, %rs60, 255;
	mul.wide.u16 	%r593, %rs61, 256;
	or.b32  	%r594, %r592, %r593;
	bfe.u32 	%r595, %r573, 24, 8;
	or.b32  	%r596, %r594, %r595;
	shl.b32 	%r597, %r585, 24;
	shl.b32 	%r598, %r584, 16;
	and.b32  	%r599, %r598, 16711680;
	or.b32  	%r600, %r599, %r597;
	and.b16  	%rs62, %rs59, 255;
	mul.wide.u16 	%r601, %rs62, 256;
	or.b32  	%r602, %r600, %r601;
	bfe.u32 	%r603, %r574, 24, 8;
	or.b32  	%r604, %r602, %r603;
	shl.b32 	%r605, %r582, 24;
	shl.b32 	%r606, %r581, 16;
	and.b32  	%r607, %r606, 16711680;
	or.b32  	%r608, %r607, %r605;
	and.b16  	%rs63, %rs58, 255;
	mul.wide.u16 	%r609, %rs63, 256;
	or.b32  	%r610, %r608, %r609;
	bfe.u32 	%r611, %r575, 24, 8;
	or.b32  	%r612, %r610, %r611;
	shl.b32 	%r613, %r579, 24;
	shl.b32 	%r614, %r578, 16;
	and.b32  	%r615, %r614, 16711680;
	or.b32  	%r616, %r615, %r613;
	and.b16  	%rs64, %rs57, 255;
	mul.wide.u16 	%r617, %rs64, 256;
	or.b32  	%r618, %r616, %r617;
	bfe.u32 	%r619, %r576, 24, 8;
	or.b32  	%r620, %r618, %r619;
	st.local.v4.u32 	[%rd188+32], {%r596, %r604, %r612, %r620};
	ld.local.v4.b32 	{%r621, %r622, %r623, %r624}, [%rd2+112];
	bfe.u32 	%r625, %r624, 16, 8;
	cvt.u16.u32 	%rs65, %r625;
	bfe.u32 	%r626, %r624, 8, 8;
	bfe.u32 	%r627, %r624, 0, 8;
	bfe.u32 	%r628, %r623, 16, 8;
	cvt.u16.u32 	%rs66, %r628;
	bfe.u32 	%r629, %r623, 8, 8;
	bfe.u32 	%r630, %r623, 0, 8;
	bfe.u32 	%r631, %r622, 16, 8;
	cvt.u16.u32 	%rs67, %r631;
	bfe.u32 	%r632, %r622, 8, 8;
	bfe.u32 	%r633, %r622, 0, 8;
	bfe.u32 	%r634, %r621, 16, 8;
	cvt.u16.u32 	%rs68, %r634;
	bfe.u32 	%r635, %r621, 8, 8;
	bfe.u32 	%r636, %r621, 0, 8;
	shl.b32 	%r637, %r636, 24;
	shl.b32 	%r638, %r635, 16;
	and.b32  	%r639, %r638, 16711680;
	or.b32  	%r640, %r639, %r637;
	and.b16  	%rs69, %rs68, 255;
	mul.wide.u16 	%r641, %rs69, 256;
	or.b32  	%r642, %r640, %r641;
	bfe.u32 	%r643, %r621, 24, 8;
	or.b32  	%r644, %r642, %r643;
	shl.b32 	%r645, %r633, 24;
	shl.b32 	%r646, %r632, 16;
	and.b32  	%r647, %r646, 16711680;
	or.b32  	%r648, %r647, %r645;
	and.b16  	%rs70, %rs67, 255;
	mul.wide.u16 	%r649, %rs70, 256;
	or.b32  	%r650, %r648, %r649;
	bfe.u32 	%r651, %r622, 24, 8;
	or.b32  	%r652, %r650, %r651;
	shl.b32 	%r653, %r630, 24;
	shl.b32 	%r654, %r629, 16;
	and.b32  	%r655, %r654, 16711680;
	or.b32  	%r656, %r655, %r653;
	and.b16  	%rs71, %rs66, 255;
	mul.wide.u16 	%r657, %rs71, 256;
	or.b32  	%r658, %r656, %r657;
	bfe.u32 	%r659, %r623, 24, 8;
	or.b32  	%r660, %r658, %r659;
	shl.b32 	%r661, %r627, 24;
	shl.b32 	%r662, %r626, 16;
	and.b32  	%r663, %r662, 16711680;
	or.b32  	%r664, %r663, %r661;
	and.b16  	%rs72, %rs65, 255;
	mul.wide.u16 	%r665, %rs72, 256;
	or.b32  	%r666, %r664, %r665;
	bfe.u32 	%r667, %r624, 24, 8;
	or.b32  	%r668, %r666, %r667;
	st.local.v4.u32 	[%rd188+48], {%r644, %r652, %r660, %r668};
	mov.b64 	%rd46, {%r612, %r669};
	cvt.u32.u64 	%r965, %rd46;
	mov.b32 	%r966, 0;
$L__BB1_16:
	add.s64 	%rd22, %rd186, 16;
	ld.local.v2.u32 	{%r50, %r670}, [%rd186+16];
	shf.l.wrap.b32 	%r671, %r50, %r50, 15;
	shf.l.wrap.b32 	%r672, %r50, %r50, 13;
	xor.b32  	%r673, %r671, %r672;
	shr.u32 	%r674, %r50, 10;
	xor.b32  	%r675, %r673, %r674;
	ld.local.u32 	%r676, [%rd186+-4];
	add.s32 	%r677, %r675, %r676;
	ld.local.v4.u32 	{%r678, %r679, %r680, %r681}, [%rd186+-40];
	mov.b64 	%rd47, {%r680, %r681};
	shf.l.wrap.b32 	%r682, %r679, %r679, 25;
	shf.l.wrap.b32 	%r683, %r679, %r679, 14;
	xor.b32  	%r684, %r682, %r683;
	shr.u32 	%r685, %r679, 3;
	xor.b32  	%r686, %r684, %r685;
	add.s32 	%r687, %r677, %r678;
	add.s32 	%r688, %r687, %r686;
	shf.l.wrap.b32 	%r689, %r670, %r670, 15;
	shf.l.wrap.b32 	%r690, %r670, %r670, 13;
	xor.b32  	%r691, %r689, %r690;
	shr.u32 	%r692, %r670, 10;
	xor.b32  	%r693, %r691, %r692;
	add.s32 	%r694, %r693, %r965;
	shf.l.wrap.b32 	%r695, %r680, %r680, 25;
	shf.l.wrap.b32 	%r696, %r680, %r680, 14;
	xor.b32  	%r697, %r695, %r696;
	shr.u32 	%r698, %r680, 3;
	xor.b32  	%r699, %r697, %r698;
	add.s32 	%r700, %r694, %r679;
	add.s32 	%r701, %r700, %r699;
	st.local.v2.u32 	[%rd186+24], {%r688, %r701};
	shf.l.wrap.b32 	%r702, %r688, %r688, 15;
	shf.l.wrap.b32 	%r703, %r688, %r688, 13;
	xor.b32  	%r704, %r702, %r703;
	shr.u32 	%r705, %r688, 10;
	xor.b32  	%r706, %r704, %r705;
	ld.local.u32 	%r707, [%rd186+4];
	add.s32 	%r708, %r706, %r707;
	shf.l.wrap.b32 	%r709, %r681, %r681, 25;
	shf.l.wrap.b32 	%r710, %r681, %r681, 14;
	xor.b32  	%r711, %r709, %r710;
	shr.u32 	%r712, %r681, 3;
	xor.b32  	%r713, %r711, %r712;
	add.s32 	%r714, %r708, %r680;
	add.s32 	%r715, %r714, %r713;
	st.local.u32 	[%rd186+32], %r715;
	shf.l.wrap.b32 	%r716, %r701, %r701, 15;
	shf.l.wrap.b32 	%r717, %r701, %r701, 13;
	xor.b32  	%r718, %r716, %r717;
	shr.u32 	%r719, %r701, 10;
	xor.b32  	%r720, %r718, %r719;
	ld.local.u32 	%r721, [%rd186+8];
	add.s32 	%r722, %r720, %r721;
	ld.local.u32 	%r723, [%rd186+-24];
	shf.l.wrap.b32 	%r724, %r723, %r723, 25;
	shf.l.wrap.b32 	%r725, %r723, %r723, 14;
	xor.b32  	%r726, %r724, %r725;
	shr.u32 	%r727, %r723, 3;
	xor.b32  	%r728, %r726, %r727;
	{ .reg .b32 tmp; mov.b64 {tmp, %r729}, %rd47; }
	add.s32 	%r730, %r722, %r729;
	add.s32 	%r731, %r730, %r728;
	st.local.u32 	[%rd186+36], %r731;
	add.s32 	%r966, %r966, 4;
	setp.ne.s32 	%p12, %r966, 48;
	mov.u32 	%r965, %r50;
	mov.u64 	%rd186, %rd22;
	@%p12 bra 	$L__BB1_16;
	mov.u64 	%rd49, K256;
	add.s64 	%rd187, %rd49, 8;
	mov.b32 	%r967, 0;
	mov.u32 	%r968, %r976;
	mov.u32 	%r969, %r977;
	mov.u32 	%r970, %r978;
	mov.u32 	%r971, %r979;
	mov.u32 	%r972, %r980;
	mov.u32 	%r973, %r981;
	mov.u32 	%r974, %r982;
	mov.u32 	%r975, %r983;
$L__BB1_18:
	shf.l.wrap.b32 	%r733, %r972, %r972, 26;
	shf.l.wrap.b32 	%r734, %r972, %r972, 21;
	xor.b32  	%r735, %r733, %r734;
	shf.l.wrap.b32 	%r736, %r972, %r972, 7;
	xor.b32  	%r737, %r735, %r736;
	and.b32  	%r738, %r972, %r973;
	not.b32 	%r739, %r972;
	and.b32  	%r740, %r974, %r739;
	or.b32  	%r741, %r738, %r740;
	ld.const.u32 	%r742, [%rd187+-8];
	ld.local.v4.u32 	{%r743, %r744, %r745, %r746}, [%rd188];
	add.s32 	%r747, %r741, %r975;
	add.s32 	%r748, %r747, %r737;
	add.s32 	%r749, %r748, %r742;
	add.s32 	%r750, %r749, %r743;
	shf.l.wrap.b32 	%r751, %r968, %r968, 30;
	shf.l.wrap.b32 	%r752, %r968, %r968, 19;
	xor.b32  	%r753, %r751, %r752;
	shf.l.wrap.b32 	%r754, %r968, %r968, 10;
	xor.b32  	%r755, %r753, %r754;
	xor.b32  	%r756, %r969, %r970;
	and.b32  	%r757, %r968, %r756;
	and.b32  	%r758, %r969, %r970;
	xor.b32  	%r759, %r757, %r758;
	add.s32 	%r760, %r755, %r759;
	add.s32 	%r975, %r750, %r971;
	add.s32 	%r971, %r760, %r750;
	shf.l.wrap.b32 	%r761, %r975, %r975, 26;
	shf.l.wrap.b32 	%r762, %r975, %r975, 21;
	xor.b32  	%r763, %r761, %r762;
	shf.l.wrap.b32 	%r764, %r975, %r975, 7;
	xor.b32  	%r765, %r763, %r764;
	and.b32  	%r766, %r975, %r972;
	not.b32 	%r767, %r975;
	and.b32  	%r768, %r973, %r767;
	or.b32  	%r769, %r766, %r768;
	ld.const.u32 	%r770, [%rd187+-4];
	add.s32 	%r771, %r769, %r974;
	add.s32 	%r772, %r771, %r765;
	add.s32 	%r773, %r772, %r770;
	add.s32 	%r774, %r773, %r744;
	shf.l.wrap.b32 	%r775, %r971, %r971, 30;
	shf.l.wrap.b32 	%r776, %r971, %r971, 19;
	xor.b32  	%r777, %r775, %r776;
	shf.l.wrap.b32 	%r778, %r971, %r971, 10;
	xor.b32  	%r779, %r777, %r778;
	xor.b32  	%r780, %r968, %r969;
	and.b32  	%r781, %r971, %r780;
	and.b32  	%r782, %r968, %r969;
	xor.b32  	%r783, %r781, %r782;
	add.s32 	%r784, %r779, %r783;
	add.s32 	%r974, %r774, %r970;
	add.s32 	%r970, %r784, %r774;
	shf.l.wrap.b32 	%r785, %r974, %r974, 26;
	shf.l.wrap.b32 	%r786, %r974, %r974, 21;
	xor.b32  	%r787, %r785, %r786;
	shf.l.wrap.b32 	%r788, %r974, %r974, 7;
	xor.b32  	%r789, %r787, %r788;
	and.b32  	%r790, %r974, %r975;
	not.b32 	%r791, %r974;
	and.b32  	%r792, %r972, %r791;
	or.b32  	%r793, %r790, %r792;
	ld.const.u32 	%r794, [%rd187];
	add.s32 	%r795, %r793, %r973;
	add.s32 	%r796, %r795, %r789;
	add.s32 	%r797, %r796, %r794;
	add.s32 	%r798, %r797, %r745;
	shf.l.wrap.b32 	%r799, %r970, %r970, 30;
	shf.l.wrap.b32 	%r800, %r970, %r970, 19;
	xor.b32  	%r801, %r799, %r800;
	shf.l.wrap.b32 	%r802, %r970, %r970, 10;
	xor.b32  	%r803, %r801, %r802;
	xor.b32  	%r804, %r971, %r968;
	and.b32  	%r805, %r970, %r804;
	and.b32  	%r806, %r971, %r968;
	xor.b32  	%r807, %r805, %r806;
	add.s32 	%r808, %r803, %r807;
	add.s32 	%r973, %r798, %r969;
	add.s32 	%r969, %r808, %r798;
	shf.l.wrap.b32 	%r809, %r973, %r973, 26;
	shf.l.wrap.b32 	%r810, %r973, %r973, 21;
	xor.b32  	%r811, %r809, %r810;
	shf.l.wrap.b32 	%r812, %r973, %r973, 7;
	xor.b32  	%r813, %r811, %r812;
	and.b32  	%r814, %r973, %r974;
	not.b32 	%r815, %r973;
	and.b32  	%r816, %r975, %r815;
	or.b32  	%r817, %r814, %r816;
	ld.const.u32 	%r818, [%rd187+4];
	add.s32 	%r819, %r817, %r972;
	add.s32 	%r820, %r819, %r813;
	add.s32 	%r821, %r820, %r818;
	add.s32 	%r822, %r821, %r746;
	shf.l.wrap.b32 	%r823, %r969, %r969, 30;
	shf.l.wrap.b32 	%r824, %r969, %r969, 19;
	xor.b32  	%r825, %r823, %r824;
	shf.l.wrap.b32 	%r826, %r969, %r969, 10;
	xor.b32  	%r827, %r825, %r826;
	xor.b32  	%r828, %r970, %r971;
	and.b32  	%r829, %r969, %r828;
	and.b32  	%r830, %r970, %r971;
	xor.b32  	%r831, %r829, %r830;
	add.s32 	%r832, %r827, %r831;
	add.s32 	%r972, %r822, %r968;
	add.s32 	%r968, %r832, %r822;
	add.s32 	%r967, %r967, 4;
	add.s64 	%rd188, %rd188, 16;
	add.s64 	%rd187, %rd187, 16;
	setp.ne.s32 	%p13, %r967, 64;
	@%p13 bra 	$L__BB1_18;
	add.s32 	%r976, %r976, %r968;
	add.s32 	%r977, %r977, %r969;
	add.s32 	%r978, %r978, %r970;
	add.s32 	%r979, %r979, %r971;
	add.s32 	%r980, %r980, %r972;
	add.s32 	%r981, %r981, %r973;
	add.s32 	%r982, %r982, %r974;
	add.s32 	%r983, %r983, %r975;
$L__BB1_20:
	ld.param.u64 	%rd179, [gpu_hash_calculator_demo_param_1];
	cvta.to.global.u64 	%rd50, %rd179;
	mov.b32 	%r833, 1717920867;
	mov.b32 	%r834, 1650538808;
	mov.b32 	%r835, 926299444;
	mov.b32 	%r836, 858927408;
	st.local.v4.b32 	[%rd2], {%r836, %r835, %r834, %r833};
	shr.u32 	%r837, %r976, 24;
	shr.u32 	%r838, %r976, 28;
	cvt.u64.u32 	%rd51, %r838;
	add.s64 	%rd52, %rd2, %rd51;
	ld.local.u8 	%rs73, [%rd52];
	st.global.u8 	[%rd50], %rs73;
	and.b32  	%r839, %r837, 15;
	cvt.u64.u32 	%rd53, %r839;
	add.s64 	%rd54, %rd2, %rd53;
	ld.local.u8 	%rs74, [%rd54];
	st.global.u8 	[%rd50+1], %rs74;
	shr.u32 	%r840, %r976, 16;
	shr.u32 	%r841, %r976, 20;
	and.b32  	%r842, %r841, 15;
	cvt.u64.u32 	%rd55, %r842;
	add.s64 	%rd56, %rd2, %rd55;
	ld.local.u8 	%rs75, [%rd56];
	st.global.u8 	[%rd50+2], %rs75;
	and.b32  	%r843, %r840, 15;
	cvt.u64.u32 	%rd57, %r843;
	add.s64 	%rd58, %rd2, %rd57;
	ld.local.u8 	%rs76, [%rd58];
	st.global.u8 	[%rd50+3], %rs76;
	shr.u32 	%r844, %r976, 8;
	shr.u32 	%r845, %r976, 12;
	and.b32  	%r846, %r845, 15;
	cvt.u64.u32 	%rd59, %r846;
	add.s64 	%rd60, %rd2, %rd59;
	ld.local.u8 	%rs77, [%rd60];
	st.global.u8 	[%rd50+4], %rs77;
	and.b32  	%r847, %r844, 15;
	cvt.u64.u32 	%rd61, %r847;
	add.s64 	%rd62, %rd2, %rd61;
	ld.local.u8 	%rs78, [%rd62];
	st.global.u8 	[%rd50+5], %rs78;
	shr.u32 	%r848, %r976, 4;
	and.b32  	%r849, %r848, 15;
	cvt.u64.u32 	%rd63, %r849;
	add.s64 	%rd64, %rd2, %rd63;
	ld.local.u8 	%rs79, [%rd64];
	st.global.u8 	[%rd50+6], %rs79;
	and.b32  	%r850, %r976, 15;
	cvt.u64.u32 	%rd65, %r850;
	add.s64 	%rd66, %rd2, %rd65;
	ld.local.u8 	%rs80, [%rd66];
	st.global.u8 	[%rd50+7], %rs80;
	st.local.v4.b32 	[%rd2], {%r836, %r835, %r834, %r833};
	shr.u32 	%r851, %r977, 24;
	shr.u32 	%r852, %r977, 28;
	cvt.u64.u32 	%rd67, %r852;
	add.s64 	%rd68, %rd2, %rd67;
	ld.local.u8 	%rs81, [%rd68];
	st.global.u8 	[%rd50+8], %rs81;
	and.b32  	%r853, %r851, 15;
	cvt.u64.u32 	%rd69, %r853;
	add.s64 	%rd70, %rd2, %rd69;
	ld.local.u8 	%rs82, [%rd70];
	st.global.u8 	[%rd50+9], %rs82;
	shr.u32 	%r854, %r977, 16;
	shr.u32 	%r855, %r977, 20;
	and.b32  	%r856, %r855, 15;
	cvt.u64.u32 	%rd71, %r856;
	add.s64 	%rd72, %rd2, %rd71;
	ld.local.u8 	%rs83, [%rd72];
	st.global.u8 	[%rd50+10], %rs83;
	and.b32  	%r857, %r854, 15;
	cvt.u64.u32 	%rd73, %r857;
	add.s64 	%rd74, %rd2, %rd73;
	ld.local.u8 	%rs84, [%rd74];
	st.global.u8 	[%rd50+11], %rs84;
	shr.u32 	%r858, %r977, 8;
	shr.u32 	%r859, %r977, 12;
	and.b32  	%r860, %r859, 15;
	cvt.u64.u32 	%rd75, %r860;
	add.s64 	%rd76, %rd2, %rd75;
	ld.local.u8 	%rs85, [%rd76];
	st.global.u8 	[%rd50+12], %rs85;
	and.b32  	%r861, %r858, 15;
	cvt.u64.u32 	%rd77, %r861;
	add.s64 	%rd78, %rd2, %rd77;
	ld.local.u8 	%rs86, [%rd78];
	st.global.u8 	[%rd50+13], %rs86;
	shr.u32 	%r862, %r977, 4;
	and.b32  	%r863, %r862, 15;
	cvt.u64.u32 	%rd79, %r863;
	add.s64 	%rd80, %rd2, %rd79;
	ld.local.u8 	%rs87, [%rd80];
	st.global.u8 	[%rd50+14], %rs87;
	and.b32  	%r864, %r977, 15;
	cvt.u64.u32 	%rd81, %r864;
	add.s64 	%rd82, %rd2, %rd81;
	ld.local.u8 	%rs88, [%rd82];
	st.global.u8 	[%rd50+15], %rs88;
	st.local.v4.b32 	[%rd2], {%r836, %r835, %r834, %r833};
	shr.u32 	%r865, %r978, 24;
	shr.u32 	%r866, %r978, 28;
	cvt.u64.u32 	%rd83, %r866;
	add.s64 	%rd84, %rd2, %rd83;
	ld.local.u8 	%rs89, [%rd84];
	st.global.u8 	[%rd50+16], %rs89;
	and.b32  	%r867, %r865, 15;
	cvt.u64.u32 	%rd85, %r867;
	add.s64 	%rd86, %rd2, %rd85;
	ld.local.u8 	%rs90, [%rd86];
	st.global.u8 	[%rd50+17], %rs90;
	shr.u32 	%r868, %r978, 16;
	shr.u32 	%r869, %r978, 20;
	and.b32  	%r870, %r869, 15;
	cvt.u64.u32 	%rd87, %r870;
	add.s64 	%rd88, %rd2, %rd87;
	ld.local.u8 	%rs91, [%rd88];
	st.global.u8 	[%rd50+18], %rs91;
	and.b32  	%r871, %r868, 15;
	cvt.u64.u32 	%rd89, %r871;
	add.s64 	%rd90, %rd2, %rd89;
	ld.local.u8 	%rs92, [%rd90];
	st.global.u8 	[%rd50+19], %rs92;
	shr.u32 	%r872, %r978, 8;
	shr.u32 	%r873, %r978, 12;
	and.b32  	%r874, %r873, 15;
	cvt.u64.u32 	%rd91, %r874;
	add.s64 	%rd92, %rd2, %rd91;
	ld.local.u8 	%rs93, [%rd92];
	st.global.u8 	[%rd50+20], %rs93;
	and.b32  	%r875, %r872, 15;
	cvt.u64.u32 	%rd93, %r875;
	add.s64 	%rd94, %rd2, %rd93;
	ld.local.u8 	%rs94, [%rd94];
	st.global.u8 	[%rd50+21], %rs94;
	shr.u32 	%r876, %r978, 4;
	and.b32  	%r877, %r876, 15;
	cvt.u64.u32 	%rd95, %r877;
	add.s64 	%rd96, %rd2, %rd95;
	ld.local.u8 	%rs95, [%rd96];
	st.global.u8 	[%rd50+22], %rs95;
	and.b32  	%r878, %r978, 15;
	cvt.u64.u32 	%rd97, %r878;
	add.s64 	%rd98, %rd2, %rd97;
	ld.local.u8 	%rs96, [%rd98];
	st.global.u8 	[%rd50+23], %rs96;
	st.local.v4.b32 	[%rd2], {%r836, %r835, %r834, %r833};
	shr.u32 	%r879, %r979, 24;
	shr.u32 	%r880, %r979, 28;
	cvt.u64.u32 	%rd99, %r880;
	add.s64 	%rd100, %rd2, %rd99;
	ld.local.u8 	%rs97, [%rd100];
	st.global.u8 	[%rd50+24], %rs97;
	and.b32  	%r881, %r879, 15;
	cvt.u64.u32 	%rd101, %r881;
	add.s64 	%rd102, %rd2, %rd101;
	ld.local.u8 	%rs98, [%rd102];
	st.global.u8 	[%rd50+25], %rs98;
	shr.u32 	%r882, %r979, 16;
	shr.u32 	%r883, %r979, 20;
	and.b32  	%r884, %r883, 15;
	cvt.u64.u32 	%rd103, %r884;
	add.s64 	%rd104, %rd2, %rd103;
	ld.local.u8 	%rs99, [%rd104];
	st.global.u8 	[%rd50+26], %rs99;
	and.b32  	%r885, %r882, 15;
	cvt.u64.u32 	%rd105, %r885;
	add.s64 	%rd106, %rd2, %rd105;
	ld.local.u8 	%rs100, [%rd106];
	st.global.u8 	[%rd50+27], %rs100;
	shr.u32 	%r886, %r979, 8;
	shr.u32 	%r887, %r979, 12;
	and.b32  	%r888, %r887, 15;
	cvt.u64.u32 	%rd107, %r888;
	add.s64 	%rd108, %rd2, %rd107;
	ld.local.u8 	%rs101, [%rd108];
	st.global.u8 	[%rd50+28], %rs101;
	and.b32  	%r889, %r886, 15;
	cvt.u64.u32 	%rd109, %r889;
	add.s64 	%rd110, %rd2, %rd109;
	ld.local.u8 	%rs102, [%rd110];
	st.global.u8 	[%rd50+29], %rs102;
	shr.u32 	%r890, %r979, 4;
	and.b32  	%r891, %r890, 15;
	cvt.u64.u32 	%rd111, %r891;
	add.s64 	%rd112, %rd2, %rd111;
	ld.local.u8 	%rs103, [%rd112];
	st.global.u8 	[%rd50+30], %rs103;
	and.b32  	%r892, %r979, 15;
	cvt.u64.u32 	%rd113, %r892;
	add.s64 	%rd114, %rd2, %rd113;
	ld.local.u8 	%rs104, [%rd114];
	st.global.u8 	[%rd50+31], %rs104;
	st.local.v4.b32 	[%rd2], {%r836, %r835, %r834, %r833};
	shr.u32 	%r893, %r980, 24;
	shr.u32 	%r894, %r980, 28;
	cvt.u64.u32 	%rd115, %r894;
	add.s64 	%rd116, %rd2, %rd115;
	ld.local.u8 	%rs105, [%rd116];
	st.global.u8 	[%rd50+32], %rs105;
	and.b32  	%r895, %r893, 15;
	cvt.u64.u32 	%rd117, %r895;
	add.s64 	%rd118, %rd2, %rd117;
	ld.local.u8 	%rs106, [%rd118];
	st.global.u8 	[%rd50+33], %rs106;
	shr.u32 	%r896, %r980, 16;
	shr.u32 	%r897, %r980, 20;
	and.b32  	%r898, %r897, 15;
	cvt.u64.u32 	%rd119, %r898;
	add.s64 	%rd120, %rd2, %rd119;
	ld.local.u8 	%rs107, [%rd120];
	st.global.u8 	[%rd50+34], %rs107;
	and.b32  	%r899, %r896, 15;
	cvt.u64.u32 	%rd121, %r899;
	add.s64 	%rd122, %rd2, %rd121;
	ld.local.u8 	%rs108, [%rd122];
	st.global.u8 	[%rd50+35], %rs108;
	shr.u32 	%r900, %r980, 8;
	shr.u32 	%r901, %r980, 12;
	and.b32  	%r902, %r901, 15;
	cvt.u64.u32 	%rd123, %r902;
	add.s64 	%rd124, %rd2, %rd123;
	ld.local.u8 	%rs109, [%rd124];
	st.global.u8 	[%rd50+36], %rs109;
	and.b32  	%r903, %r900, 15;
	cvt.u64.u32 	%rd125, %r903;
	add.s64 	%rd126, %rd2, %rd125;
	ld.local.u8 	%rs110, [%rd126];
	st.global.u8 	[%rd50+37], %rs110;
	shr.u32 	%r904, %r980, 4;
	and.b32  	%r905, %r904, 15;
	cvt.u64.u32 	%rd127, %r905;
	add.s64 	%rd128, %rd2, %rd127;
	ld.local.u8 	%rs111, [%rd128];
	st.global.u8 	[%rd50+38], %rs111;
	and.b32  	%r906, %r980, 15;
	cvt.u64.u32 	%rd129, %r906;
	add.s64 	%rd130, %rd2, %rd129;
	ld.local.u8 	%rs112, [%rd130];
	st.global.u8 	[%rd50+39], %rs112;
	st.local.v4.b32 	[%rd2], {%r836, %r835, %r834, %r833};
	shr.u32 	%r907, %r981, 24;
	shr.u32 	%r908, %r981, 28;
	cvt.u64.u32 	%rd131, %r908;
	add.s64 	%rd132, %rd2, %rd131;
	ld.local.u8 	%rs113, [%rd132];
	st.global.u8 	[%rd50+40], %rs113;
	and.b32  	%r909, %r907, 15;
	cvt.u64.u32 	%rd133, %r909;
	add.s64 	%rd134, %rd2, %rd133;
	ld.local.u8 	%rs114, [%rd134];
	st.global.u8 	[%rd50+41], %rs114;
	shr.u32 	%r910, %r981, 16;
	shr.u32 	%r911, %r981, 20;
	and.b32  	%r912, %r911, 15;
	cvt.u64.u32 	%rd135, %r912;
	add.s64 	%rd136, %rd2, %rd135;
	ld.local.u8 	%rs115, [%rd136];
	st.global.u8 	[%rd50+42], %rs115;
	and.b32  	%r913, %r910, 15;
	cvt.u64.u32 	%rd137, %r913;
	add.s64 	%rd138, %rd2, %rd137;
	ld.local.u8 	%rs116, [%rd138];
	st.global.u8 	[%rd50+43], %rs116;
	shr.u32 	%r914, %r981, 8;
	shr.u32 	%r915, %r981, 12;
	and.b32  	%r916, %r915, 15;
	cvt.u64.u32 	%rd139, %r916;
	add.s64 	%rd140, %rd2, %rd139;
	ld.local.u8 	%rs117, [%rd140];
	st.global.u8 	[%rd50+44], %rs117;
	and.b32  	%r917, %r914, 15;
	cvt.u64.u32 	%rd141, %r917;
	add.s64 	%rd142, %rd2, %rd141;
	ld.local.u8 	%rs118, [%rd142];
	st.global.u8 	[%rd50+45], %rs118;
	shr.u32 	%r918, %r981, 4;
	and.b32  	%r919, %r918, 15;
	cvt.u64.u32 	%rd143, %r919;
	add.s64 	%rd144, %rd2, %rd143;
	ld.local.u8 	%rs119, [%rd144];
	st.global.u8 	[%rd50+46], %rs119;
	and.b32  	%r920, %r981, 15;
	cvt.u64.u32 	%rd145, %r920;
	add.s64 	%rd146, %rd2, %rd145;
	ld.local.u8 	%rs120, [%rd146];
	st.global.u8 	[%rd50+47], %rs120;
	st.local.v4.b32 	[%rd2], {%r836, %r835, %r834, %r833};
	shr.u32 	%r921, %r982, 24;
	shr.u32 	%r922, %r982, 28;
	cvt.u64.u32 	%rd147, %r922;
	add.s64 	%rd148, %rd2, %rd147;
	ld.local.u8 	%rs121, [%rd148];
	st.global.u8 	[%rd50+48], %rs121;
	and.b32  	%r923, %r921, 15;
	cvt.u64.u32 	%rd149, %r923;
	add.s64 	%rd150, %rd2, %rd149;
	ld.local.u8 	%rs122, [%rd150];
	st.global.u8 	[%rd50+49], %rs122;
	shr.u32 	%r924, %r982, 16;
	shr.u32 	%r925, %r982, 20;
	and.b32  	%r926, %r925, 15;
	cvt.u64.u32 	%rd151, %r926;
	add.s64 	%rd152, %rd2, %rd151;
	ld.local.u8 	%rs123, [%rd152];
	st.global.u8 	[%rd50+50], %rs123;
	and.b32  	%r927, %r924, 15;
	cvt.u64.u32 	%rd153, %r927;
	add.s64 	%rd154, %rd2, %rd153;
	ld.local.u8 	%rs124, [%rd154];
	st.global.u8 	[%rd50+51], %rs124;
	shr.u32 	%r928, %r982, 8;
	shr.u32 	%r929, %r982, 12;
	and.b32  	%r930, %r929, 15;
	cvt.u64.u32 	%rd155, %r930;
	add.s64 	%rd156, %rd2, %rd155;
	ld.local.u8 	%rs125, [%rd156];
	st.global.u8 	[%rd50+52], %rs125;
	and.b32  	%r931, %r928, 15;
	cvt.u64.u32 	%rd157, %r931;
	add.s64 	%rd158, %rd2, %rd157;
	ld.local.u8 	%rs126, [%rd158];
	st.global.u8 	[%rd50+53], %rs126;
	shr.u32 	%r932, %r982, 4;
	and.b32  	%r933, %r932, 15;
	cvt.u64.u32 	%rd159, %r933;
	add.s64 	%rd160, %rd2, %rd159;
	ld.local.u8 	%rs127, [%rd160];
	st.global.u8 	[%rd50+54], %rs127;
	and.b32  	%r934, %r982, 15;
	cvt.u64.u32 	%rd161, %r934;
	add.s64 	%rd162, %rd2, %rd161;
	ld.local.u8 	%rs128, [%rd162];
	st.global.u8 	[%rd50+55], %rs128;
	st.local.v4.b32 	[%rd2], {%r836, %r835, %r834, %r833};
	shr.u32 	%r935, %r983, 24;
	shr.u32 	%r936, %r983, 28;
	cvt.u64.u32 	%rd163, %r936;
	add.s64 	%rd164, %rd2, %rd163;
	ld.local.u8 	%rs129, [%rd164];
	st.global.u8 	[%rd50+56], %rs129;
	and.b32  	%r937, %r935, 15;
	cvt.u64.u32 	%rd165, %r937;
	add.s64 	%rd166, %rd2, %rd165;
	ld.local.u8 	%rs130, [%rd166];
	st.global.u8 	[%rd50+57], %rs130;
	shr.u32 	%r938, %r983, 16;
	shr.u32 	%r939, %r983, 20;
	and.b32  	%r940, %r939, 15;
	cvt.u64.u32 	%rd167, %r940;
	add.s64 	%rd168, %rd2, %rd167;
	ld.local.u8 	%rs131, [%rd168];
	st.global.u8 	[%rd50+58], %rs131;
	and.b32  	%r941, %r938, 15;
	cvt.u64.u32 	%rd169, %r941;
	add.s64 	%rd170, %rd2, %rd169;
	ld.local.u8 	%rs132, [%rd170];
	st.global.u8 	[%rd50+59], %rs132;
	shr.u32 	%r942, %r983, 8;
	shr.u32 	%r943, %r983, 12;
	and.b32  	%r944, %r943, 15;
	cvt.u64.u32 	%rd171, %r944;
	add.s64 	%rd172, %rd2, %rd171;
	ld.local.u8 	%rs133, [%rd172];
	st.global.u8 	[%rd50+60], %rs133;
	and.b32  	%r945, %r942, 15;
	cvt.u64.u32 	%rd173, %r945;
	add.s64 	%rd174, %rd2, %rd173;
	ld.local.u8 	%rs134, [%rd174];
	st.global.u8 	[%rd50+61], %rs134;
	shr.u32 	%r946, %r983, 4;
	and.b32  	%r947, %r946, 15;
	cvt.u64.u32 	%rd175, %r947;
	add.s64 	%rd176, %rd2, %rd175;
	ld.local.u8 	%rs135, [%rd176];
	st.global.u8 	[%rd50+62], %rs135;
	and.b32  	%r948, %r983, 15;
	cvt.u64.u32 	%rd177, %r948;
	add.s64 	%rd178, %rd2, %rd177;
	ld.local.u8 	%rs136, [%rd178];
	st.global.u8 	[%rd50+63], %rs136;
	mov.b16 	%rs137, 0;
	st.global.u8 	[%rd50+64], %rs137;
$L__BB1_21:
	ret;

}
	// .globl	gpu_brute_force_kernel
.visible .entry gpu_brute_force_kernel(
	.param .u64 .ptr .align 1 gpu_brute_force_kernel_param_0,
	.param .u32 gpu_brute_force_kernel_param_1,
	.param .u32 gpu_brute_force_kernel_param_2,
	.param .u64 .ptr .align 1 gpu_brute_force_kernel_param_3,
	.param .u32 gpu_brute_force_kernel_param_4,
	.param .u64 .ptr .align 1 gpu_brute_force_kernel_param_5,
	.param .u32 gpu_brute_force_kernel_param_6,
	.param .u64 .ptr .align 1 gpu_brute_force_kernel_param_7,
	.param .u64 .ptr .align 1 gpu_brute_force_kernel_param_8
)
{
	.local .align 16 .b8 	__local_depot2[656];
	.reg .b64 	%SP;
	.reg .b64 	%SPL;
	.reg .pred 	%p<111>;
	.reg .b16 	%rs<349>;
	.reg .b32 	%r<2368>;
	.reg .b64 	%rd<688>;

	mov.u64 	%SPL, __local_depot2;
	ld.param.u64 	%rd180, [gpu_brute_force_kernel_param_0];
	ld.param.u32 	%r325, [gpu_brute_force_kernel_param_1];
	ld.param.u32 	%r327, [gpu_brute_force_kernel_param_4];
	ld.param.u64 	%rd181, [gpu_brute_force_kernel_param_5];
	ld.param.u32 	%r328, [gpu_brute_force_kernel_param_6];
	ld.param.u64 	%rd178, [gpu_brute_force_kernel_param_7];
	cvta.to.global.u64 	%rd1, %rd180;
	cvta.to.global.u64 	%rd2, %rd181;
	cvta.to.global.u64 	%rd182, %rd178;
	add.u64 	%rd3, %SPL, 272;
	add.u64 	%rd685, %SPL, 272;
	add.u64 	%rd5, %SPL, 0;
	add.u64 	%rd6, %SPL, 592;
	add.u64 	%rd7, %SPL, 144;
	mov.u32 	%r329, %tid.x;
	cvt.u64.u32 	%rd188, %r329;
	mov.u32 	%r330, %ctaid.x;
	mov.u32 	%r331, %ntid.x;
	mul.wide.u32 	%rd189, %r330, %r331;
	add.s64 	%rd628, %rd189, %rd188;
	ld.global.u32 	%r332, [%rd182];
	setp.ne.s32 	%p1, %r332, 0;
	@%p1 bra 	$L__BB2_218;
	ld.param.u32 	%r2231, [gpu_brute_force_kernel_param_2];
	setp.lt.s32 	%p2, %r2231, 1;
	@%p2 bra 	$L__BB2_58;
	ld.param.u32 	%r2232, [gpu_brute_force_kernel_param_2];
	cvt.s64.s32 	%rd9, %r325;
	and.b32  	%r1, %r2232, 7;
	setp.lt.u32 	%p3, %r2232, 8;
	mov.b32 	%r2252, 0;
	@%p3 bra 	$L__BB2_29;
	ld.param.u32 	%r2233, [gpu_brute_force_kernel_param_2];
	and.b32  	%r2252, %r2233, 2147483640;
	neg.s32 	%r2250, %r2252;
	add.s64 	%rd10, %rd7, -3;
	add.s32 	%r2249, %r2233, -1;
$L__BB2_4:
	.pragma "nounroll";
	or.b64  	%rd190, %rd628, %rd9;
	and.b64  	%rd191, %rd190, -4294967296;
	setp.ne.s64 	%p4, %rd191, 0;
	@%p4 bra 	$L__BB2_6;
	cvt.u32.u64 	%r334, %rd9;
	cvt.u32.u64 	%r335, %rd628;
	div.u32 	%r336, %r335, %r334;
	mul.lo.s32 	%r337, %r336, %r334;
	sub.s32 	%r338, %r335, %r337;
	cvt.u64.u32 	%rd629, %r336;
	cvt.u64.u32 	%rd630, %r338;
	bra.uni 	$L__BB2_7;
$L__BB2_6:
	div.u64 	%rd629, %rd628, %rd9;
	mul.lo.s64 	%rd192, %rd629, %rd9;
	sub.s64 	%rd630, %rd628, %rd192;
$L__BB2_7:
	cvt.s64.s32 	%rd193, %r2249;
	add.s64 	%rd18, %rd10, %rd193;
	add.s64 	%rd194, %rd1, %rd630;
	ld.global.u8 	%rs4, [%rd194];
	st.local.u8 	[%rd18+3], %rs4;
	or.b64  	%rd195, %rd629, %rd9;
	and.b64  	%rd196, %rd195, -4294967296;
	setp.ne.s64 	%p5, %rd196, 0;
	@%p5 bra 	$L__BB2_9;
	cvt.u32.u64 	%r339, %rd9;
	cvt.u32.u64 	%r340, %rd629;
	div.u32 	%r341, %r340, %r339;
	mul.lo.s32 	%r342, %r341, %r339;
	sub.s32 	%r343, %r340, %r342;
	cvt.u64.u32 	%rd631, %r341;
	cvt.u64.u32 	%rd632, %r343;
	bra.uni 	$L__BB2_10;
$L__BB2_9:
	div.u64 	%rd631, %rd629, %rd9;
	mul.lo.s64 	%rd197, %rd631, %rd9;
	sub.s64 	%rd632, %rd629, %rd197;
$L__BB2_10:
	add.s64 	%rd198, %rd1, %rd632;
	ld.global.u8 	%rs5, [%rd198];
	st.local.u8 	[%rd18+2], %rs5;
	or.b64  	%rd199, %rd631, %rd9;
	and.b64  	%rd200, %rd199, -4294967296;
	setp.ne.s64 	%p6, %rd200, 0;
	@%p6 bra 	$L__BB2_12;
	cvt.u32.u64 	%r344, %rd9;
	cvt.u32.u64 	%r345, %rd631;
	div.u32 	%r346, %r345, %r344;
	mul.lo.s32 	%r347, %r346, %r344;
	sub.s32 	%r348, %r345, %r347;
	cvt.u64.u32 	%rd633, %r346;
	cvt.u64.u32 	%rd634, %r348;
	bra.uni 	$L__BB2_13;
$L__BB2_12:
	div.u64 	%rd633, %rd631, %rd9;
	mul.lo.s64 	%rd201, %rd633, %rd9;
	sub.s64 	%rd634, %rd631, %rd201;
$L__BB2_13:
	add.s64 	%rd202, %rd1, %rd634;
	ld.global.u8 	%rs6, [%rd202];
	st.local.u8 	[%rd18+1], %rs6;
	or.b64  	%rd203, %rd633, %rd9;
	and.b64  	%rd204, %rd203, -4294967296;
	setp.ne.s64 	%p7, %rd204, 0;
	@%p7 bra 	$L__BB2_15;
	cvt.u32.u64 	%r349, %rd9;
	cvt.u32.u64 	%r350, %rd633;
	div.u32 	%r351, %r350, %r349;
	mul.lo.s32 	%r352, %r351, %r349;
	sub.s32 	%r353, %r350, %r352;
	cvt.u64.u32 	%rd635, %r351;
	cvt.u64.u32 	%rd636, %r353;
	bra.uni 	$L__BB2_16;
$L__BB2_15:
	div.u64 	%rd635, %rd633, %rd9;
	mul.lo.s64 	%rd205, %rd635, %rd9;
	sub.s64 	%rd636, %rd633, %rd205;
$L__BB2_16:
	add.s64 	%rd206, %rd1, %rd636;
	ld.global.u8 	%rs7, [%rd206];
	st.local.u8 	[%rd18], %rs7;
	or.b64  	%rd207, %rd635, %rd9;
	and.b64  	%rd208, %rd207, -4294967296;
	setp.ne.s64 	%p8, %rd208, 0;
	@%p8 bra 	$L__BB2_18;
	cvt.u32.u64 	%r354, %rd9;
	cvt.u32.u64 	%r355, %rd635;
	div.u32 	%r356, %r355, %r354;
	mul.lo.s32 	%r357, %r356, %r354;
	sub.s32 	%r358, %r355, %r357;
	cvt.u64.u32 	%rd637, %r356;
	cvt.u64.u32 	%rd638, %r358;
	bra.uni 	$L__BB2_19;
$L__BB2_18:
	div.u64 	%rd637, %rd635, %rd9;
	mul.lo.s64 	%rd209, %rd637, %rd9;
	sub.s64 	%rd638, %rd635, %rd209;
$L__BB2_19:
	add.s64 	%rd210, %rd1, %rd638;
	ld.global.u8 	%rs8, [%rd210];
	st.local.u8 	[%rd18+-1], %rs8;
	or.b64  	%rd211, %rd637, %rd9;
	and.b64  	%rd212, %rd211, -4294967296;
	setp.ne.s64 	%p9, %rd212, 0;
	@%p9 bra 	$L__BB2_21;
	cvt.u32.u64 	%r359, %rd9;
	cvt.u32.u64 	%r360, %rd637;
	div.u32 	%r361, %r360, %r359;
	mul.lo.s32 	%r362, %r361, %r359;
	sub.s32 	%r363, %r360, %r362;
	cvt.u64.u32 	%rd639, %r361;
	cvt.u64.u32 	%rd640, %r363;
	bra.uni 	$L__BB2_22;
$L__BB2_21:
	div.u64 	%rd639, %rd637, %rd9;
	mul.lo.s64 	%rd213, %rd639, %rd9;
	sub.s64 	%rd640, %rd637, %rd213;
$L__BB2_22:
	add.s64 	%rd214, %rd1, %rd640;
	ld.global.u8 	%rs9, [%rd214];
	st.local.u8 	[%rd18+-2], %rs9;
	or.b64  	%rd215, %rd639, %rd9;
	and.b64  	%rd216, %rd215, -4294967296;
	setp.ne.s64 	%p10, %rd216, 0;
	@%p10 bra 	$L__BB2_24;
	cvt.u32.u64 	%r364, %rd9;
	cvt.u32.u64 	%r365, %rd639;
	div.u32 	%r366, %r365, %r364;
	mul.lo.s32 	%r367, %r366, %r364;
	sub.s32 	%r368, %r365, %r367;
	cvt.u64.u32 	%rd641, %r366;
	cvt.u64.u32 	%rd642, %r368;
	bra.uni 	$L__BB2_25;
$L__BB2_24:
	div.u64 	%rd641, %rd639, %rd9;
	mul.lo.s64 	%rd217, %rd641, %rd9;
	sub.s64 	%rd642, %rd639, %rd217;
$L__BB2_25:
	add.s64 	%rd218, %rd1, %rd642;
	ld.global.u8 	%rs10, [%rd218];
	st.local.u8 	[%rd18+-3], %rs10;
	or.b64  	%rd219, %rd641, %rd9;
	and.b64  	%rd220, %rd219, -4294967296;
	setp.ne.s64 	%p11, %rd220, 0;
	@%p11 bra 	$L__BB2_27;
	cvt.u32.u64 	%r369, %rd9;
	cvt.u32.u64 	%r370, %rd641;
	div.u32 	%r371, %r370, %r369;
	mul.lo.s32 	%r372, %r371, %r369;
	sub.s32 	%r373, %r370, %r372;
	cvt.u64.u32 	%rd628, %r371;
	cvt.u64.u32 	%rd644, %r373;
	bra.uni 	$L__BB2_28;
$L__BB2_27:
	div.u64 	%rd628, %rd641, %rd9;
	mul.lo.s64 	%rd221, %rd628, %rd9;
	sub.s64 	%rd644, %rd641, %rd221;
$L__BB2_28:
	add.s64 	%rd222, %rd1, %rd644;
	ld.global.u8 	%rs11, [%rd222];
	st.local.u8 	[%rd18+-4], %rs11;
	add.s32 	%r2250, %r2250, 8;
	add.s32 	%r2249, %r2249, -8;
	setp.ne.s32 	%p12, %r2250, 0;
	@%p12 bra 	$L__BB2_4;
$L__BB2_29:
	setp.eq.s32 	%p13, %r1, 0;
	@%p13 bra 	$L__BB2_58;
	ld.param.u32 	%r2234, [gpu_brute_force_kernel_param_2];
	and.b32  	%r10, %r2234, 3;
	setp.lt.u32 	%p14, %r1, 4;
	@%p14 bra 	$L__BB2_44;
	or.b64  	%rd223, %rd628, %rd9;
	and.b64  	%rd224, %rd223, -4294967296;
	setp.ne.s64 	%p15, %rd224, 0;
	@%p15 bra 	$L__BB2_33;
	cvt.u32.u64 	%r374, %rd9;
	cvt.u32.u64 	%r375, %rd628;
	div.u32 	%r376, %r375, %r374;
	mul.lo.s32 	%r377, %r376, %r374;
	sub.s32 	%r378, %r375, %r377;
	cvt.u64.u32 	%rd646, %r376;
	cvt.u64.u32 	%rd647, %r378;
	bra.uni 	$L__BB2_34;
$L__BB2_33:
	div.u64 	%rd646, %rd628, %rd9;
	mul.lo.s64 	%rd225, %rd646, %rd9;
	sub.s64 	%rd647, %rd628, %rd225;
$L__BB2_34:
	ld.param.u32 	%r2235, [gpu_brute_force_kernel_param_2];
	add.s64 	%rd226, %rd1, %rd647;
	ld.global.u8 	%rs12, [%rd226];
	not.b32 	%r379, %r2252;
	add.s32 	%r380, %r2235, %r379;
	cvt.s64.s32 	%rd227, %r380;
	add.s64 	%rd68, %rd7, %rd227;
	st.local.u8 	[%rd68], %rs12;
	or.b64  	%rd228, %rd646, %rd9;
	and.b64  	%rd229, %rd228, -4294967296;
	setp.ne.s64 	%p16, %rd229, 0;
	@%p16 bra 	$L__BB2_36;
	cvt.u32.u64 	%r381, %rd9;
	cvt.u32.u64 	%r382, %rd646;
	div.u32 	%r383, %r382, %r381;
	mul.lo.s32 	%r384, %r383, %r381;
	sub.s32 	%r385, %r382, %r384;
	cvt.u64.u32 	%rd648, %r383;
	cvt.u64.u32 	%rd649, %r385;
	bra.uni 	$L__BB2_37;
$L__BB2_36:
	div.u64 	%rd648, %rd646, %rd9;
	mul.lo.s64 	%rd230, %rd648, %rd9;
	sub.s64 	%rd649, %rd646, %rd230;
$L__BB2_37:
	add.s64 	%rd231, %rd1, %rd649;
	ld.global.u8 	%rs13, [%rd231];
	st.local.u8 	[%rd68+-1], %rs13;
	or.b64  	%rd232, %rd648, %rd9;
	and.b64  	%rd233, %rd232, -4294967296;
	setp.ne.s64 	%p17, %rd233, 0;
	@%p17 bra 	$L__BB2_39;
	cvt.u32.u64 	%r386, %rd9;
	cvt.u32.u64 	%r387, %rd648;
	div.u32 	%r388, %r387, %r386;
	mul.lo.s32 	%r389, %r388, %r386;
	sub.s32 	%r390, %r387, %r389;
	cvt.u64.u32 	%rd650, %r388;
	cvt.u64.u32 	%rd651, %r390;
	bra.uni 	$L__BB2_40;
$L__BB2_39:
	div.u64 	%rd650, %rd648, %rd9;
	mul.lo.s64 	%rd234, %rd650, %rd9;
	sub.s64 	%rd651, %rd648, %rd234;
$L__BB2_40:
	add.s64 	%rd235, %rd1, %rd651;
	ld.global.u8 	%rs14, [%rd235];
	st.local.u8 	[%rd68+-2], %rs14;
	or.b64  	%rd236, %rd650, %rd9;
	and.b64  	%rd237, %rd236, -4294967296;
	setp.ne.s64 	%p18, %rd237, 0;
	@%p18 bra 	$L__BB2_42;
	cvt.u32.u64 	%r391, %rd9;
	cvt.u32.u64 	%r392, %rd650;
	div.u32 	%r393, %r392, %r391;
	mul.lo.s32 	%r394, %r393, %r391;
	sub.s32 	%r395, %r392, %r394;
	cvt.u64.u32 	%rd628, %r393;
	cvt.u64.u32 	%rd653, %r395;
	bra.uni 	$L__BB2_43;
$L__BB2_42:
	div.u64 	%rd628, %rd650, %rd9;
	mul.lo.s64 	%rd238, %rd628, %rd9;
	sub.s64 	%rd653, %rd650, %rd238;
$L__BB2_43:
	add.s64 	%rd239, %rd1, %rd653;
	ld.global.u8 	%rs15, [%rd239];
	st.local.u8 	[%rd68+-3], %rs15;
	add.s32 	%r2252, %r2252, 4;
$L__BB2_44:
	setp.eq.s32 	%p19, %r10, 0;
	@%p19 bra 	$L__BB2_58;
	setp.eq.s32 	%p20, %r10, 1;
	@%p20 bra 	$L__BB2_53;
	or.b64  	%rd240, %rd628, %rd9;
	and.b64  	%rd241, %rd240, -4294967296;
	setp.ne.s64 	%p21, %rd241, 0;
	@%p21 bra 	$L__BB2_48;
	cvt.u32.u64 	%r396, %rd9;
	cvt.u32.u64 	%r397, %rd628;
	div.u32 	%r398, %r397, %r396;
	mul.lo.s32 	%r399, %r398, %r396;
	sub.s32 	%r400, %r397, %r399;
	cvt.u64.u32 	%rd655, %r398;
	cvt.u64.u32 	%rd656, %r400;
	bra.uni 	$L__BB2_49;
$L__BB2_48:
	div.u64 	%rd655, %rd628, %rd9;
	mul.lo.s64 	%rd242, %rd655, %rd9;
	sub.s64 	%rd656, %rd628, %rd242;
$L__BB2_49:
	ld.param.u32 	%r2236, [gpu_brute_force_kernel_param_2];
	add.s64 	%rd243, %rd1, %rd656;
	ld.global.u8 	%rs16, [%rd243];
	not.b32 	%r401, %r2252;
	add.s32 	%r402, %r2236, %r401;
	cvt.s64.s32 	%rd244, %r402;
	add.s64 	%rd94, %rd7, %rd244;
	st.local.u8 	[%rd94], %rs16;
	or.b64  	%rd245, %rd655, %rd9;
	and.b64  	%rd246, %rd245, -4294967296;
	setp.ne.s64 	%p22, %rd246, 0;
	@%p22 bra 	$L__BB2_51;
	cvt.u32.u64 	%r403, %rd9;
	cvt.u32.u64 	%r404, %rd655;
	div.u32 	%r405, %r404, %r403;
	mul.lo.s32 	%r406, %r405, %r403;
	sub.s32 	%r407, %r404, %r406;
	cvt.u64.u32 	%rd628, %r405;
	cvt.u64.u32 	%rd658, %r407;
	bra.uni 	$L__BB2_52;
$L__BB2_51:
	div.u64 	%rd628, %rd655, %rd9;
	mul.lo.s64 	%rd247, %rd628, %rd9;
	sub.s64 	%rd658, %rd655, %rd247;
$L__BB2_52:
	add.s64 	%rd248, %rd1, %rd658;
	ld.global.u8 	%rs17, [%rd248];
	st.local.u8 	[%rd94+-1], %rs17;
	add.s32 	%r2252, %r2252, 2;
$L__BB2_53:
	ld.param.u32 	%r2237, [gpu_brute_force_kernel_param_2];
	and.b32  	%r408, %r2237, 1;
	setp.eq.b32 	%p23, %r408, 1;
	not.pred 	%p24, %p23;
	@%p24 bra 	$L__BB2_58;
	or.b64  	%rd249, %rd628, %rd9;
	and.b64  	%rd250, %rd249, -4294967296;
	setp.ne.s64 	%p25, %rd250, 0;
	@%p25 bra 	$L__BB2_56;
	cvt.u32.u64 	%r409, %rd9;
	cvt.u32.u64 	%r410, %rd628;
	rem.u32 	%r411, %r410, %r409;
	cvt.u64.u32 	%rd660, %r411;
	bra.uni 	$L__BB2_57;
$L__BB2_56:
	rem.u64 	%rd660, %rd628, %rd9;
$L__BB2_57:
	ld.param.u32 	%r2238, [gpu_brute_force_kernel_param_2];
	add.s64 	%rd251, %rd1, %rd660;
	ld.global.u8 	%rs18, [%rd251];
	not.b32 	%r412, %r2252;
	add.s32 	%r413, %r2238, %r412;
	cvt.s64.s32 	%rd252, %r413;
	add.s64 	%rd253, %rd7, %rd252;
	st.local.u8 	[%rd253], %rs18;
$L__BB2_58:
	ld.param.u32 	%r36, [gpu_brute_force_kernel_param_2];
	setp.lt.s32 	%p26, %r328, 1;
	@%p26 bra 	$L__BB2_72;
	and.b32  	%r15, %r328, 15;
	setp.lt.u32 	%p27, %r328, 16;
	mov.b32 	%r2257, 0;
	@%p27 bra 	$L__BB2_62;
	ld.param.u32 	%r2254, [gpu_brute_force_kernel_param_2];
	and.b32  	%r2257, %r328, 2147483632;
	neg.s32 	%r2255, %r2257;
	add.s64 	%rd661, %rd2, 7;
	add.s64 	%rd106, %rd7, 7;
$L__BB2_61:
	.pragma "nounroll";
	cvt.s64.s32 	%rd254, %r2254;
	add.s64 	%rd255, %rd106, %rd254;
	ld.global.u8 	%rs19, [%rd661+-7];
	st.local.u8 	[%rd255+-7], %rs19;
	ld.global.u8 	%rs20, [%rd661+-6];
	st.local.u8 	[%rd255+-6], %rs20;
	ld.global.u8 	%rs21, [%rd661+-5];
	st.local.u8 	[%rd255+-5], %rs21;
	ld.global.u8 	%rs22, [%rd661+-4];
	st.local.u8 	[%rd255+-4], %rs22;
	ld.global.u8 	%rs23, [%rd661+-3];
	st.local.u8 	[%rd255+-3], %rs23;
	ld.global.u8 	%rs24, [%rd661+-2];
	st.local.u8 	[%rd255+-2], %rs24;
	ld.global.u8 	%rs25, [%rd661+-1];
	st.local.u8 	[%rd255+-1], %rs25;
	ld.global.u8 	%rs26, [%rd661];
	st.local.u8 	[%rd255], %rs26;
	ld.global.u8 	%rs27, [%rd661+1];
	st.local.u8 	[%rd255+1], %rs27;
	ld.global.u8 	%rs28, [%rd661+2];
	st.local.u8 	[%rd255+2], %rs28;
	ld.global.u8 	%rs29, [%rd661+3];
	st.local.u8 	[%rd255+3], %rs29;
	ld.global.u8 	%rs30, [%rd661+4];
	st.local.u8 	[%rd255+4], %rs30;
	ld.global.u8 	%rs31, [%rd661+5];
	st.local.u8 	[%rd255+5], %rs31;
	ld.global.u8 	%rs32, [%rd661+6];
	st.local.u8 	[%rd255+6], %rs32;
	ld.global.u8 	%rs33, [%rd661+7];
	st.local.u8 	[%rd255+7], %rs33;
	ld.global.u8 	%rs34, [%rd661+8];
	st.local.u8 	[%rd255+8], %rs34;
	add.s32 	%r2255, %r2255, 16;
	add.s64 	%rd661, %rd661, 16;
	add.s32 	%r2254, %r2254, 16;
	setp.ne.s32 	%p28, %r2255, 0;
	@%p28 bra 	$L__BB2_61;
$L__BB2_62:
	setp.eq.s32 	%p29, %r15, 0;
	@%p29 bra 	$L__BB2_71;
	and.b32  	%r23, %r328, 7;
	setp.lt.u32 	%p30, %r15, 8;
	@%p30 bra 	$L__BB2_65;
	ld.param.u32 	%r2241, [gpu_brute_force_kernel_param_2];
	cvt.u64.u32 	%rd256, %r2257;
	add.s64 	%rd257, %rd2, %rd256;
	ld.global.u8 	%rs35, [%rd257];
	add.s32 	%r415, %r2257, %r2241;
	cvt.s64.s32 	%rd258, %r415;
	add.s64 	%rd259, %rd7, %rd258;
	st.local.u8 	[%rd259], %rs35;
	ld.global.u8 	%rs36, [%rd257+1];
	st.local.u8 	[%rd259+1], %rs36;
	ld.global.u8 	%rs37, [%rd257+2];
	st.local.u8 	[%rd259+2], %rs37;
	ld.global.u8 	%rs38, [%rd257+3];
	st.local.u8 	[%rd259+3], %rs38;
	ld.global.u8 	%rs39, [%rd257+4];
	st.local.u8 	[%rd259+4], %rs39;
	ld.global.u8 	%rs40, [%rd257+5];
	st.local.u8 	[%rd259+5], %rs40;
	ld.global.u8 	%rs41, [%rd257+6];
	st.local.u8 	[%rd259+6], %rs41;
	ld.global.u8 	%rs42, [%rd257+7];
	st.local.u8 	[%rd259+7], %rs42;
	add.s32 	%r2257, %r2257, 8;
$L__BB2_65:
	setp.eq.s32 	%p31, %r23, 0;
	@%p31 bra 	$L__BB2_71;
	and.b32  	%r26, %r328, 3;
	setp.lt.u32 	%p32, %r23, 4;
	@%p32 bra 	$L__BB2_68;
	ld.param.u32 	%r2242, [gpu_brute_force_kernel_param_2];
	cvt.u64.u32 	%rd260, %r2257;
	add.s64 	%rd261, %rd2, %rd260;
	ld.global.u8 	%rs43, [%rd261];
	add.s32 	%r416, %r2257, %r2242;
	cvt.s64.s32 	%rd262, %r416;
	add.s64 	%rd263, %rd7, %rd262;
	st.local.u8 	[%rd263], %rs43;
	ld.global.u8 	%rs44, [%rd261+1];
	st.local.u8 	[%rd263+1], %rs44;
	ld.global.u8 	%rs45, [%rd261+2];
	st.local.u8 	[%rd263+2], %rs45;
	ld.global.u8 	%rs46, [%rd261+3];
	st.local.u8 	[%rd263+3], %rs46;
	add.s32 	%r2257, %r2257, 4;
$L__BB2_68:
	setp.eq.s32 	%p33, %r26, 0;
	@%p33 bra 	$L__BB2_71;
	ld.param.u32 	%r2243, [gpu_brute_force_kernel_param_2];
	add.s32 	%r2260, %r2257, %r2243;
	cvt.u64.u32 	%rd264, %r2257;
	add.s64 	%rd662, %rd2, %rd264;
	neg.s32 	%r2259, %r26;
$L__BB2_70:
	.pragma "nounroll";
	cvt.s64.s32 	%rd265, %r2260;
	add.s64 	%rd266, %rd7, %rd265;
	ld.global.u8 	%rs47, [%rd662];
	st.local.u8 	[%rd266], %rs47;
	add.s32 	%r2260, %r2260, 1;
	add.s64 	%rd662, %rd662, 1;
	add.s32 	%r2259, %r2259, 1;
	setp.ne.s32 	%p34, %r2259, 0;
	@%p34 bra 	$L__BB2_70;
$L__BB2_71:
	ld.param.u32 	%r2244, [gpu_brute_force_kernel_param_2];
	add.s32 	%r36, %r328, %r2244;
$L__BB2_72:
	cvt.s64.s32 	%rd267, %r36;
	add.s64 	%rd268, %rd7, %rd267;
	mov.b16 	%rs48, 0;
	st.local.u8 	[%rd268], %rs48;
	setp.eq.s32 	%p35, %r327, 1;
	@%p35 bra 	$L__BB2_116;
	setp.ne.s32 	%p36, %r327, 0;
	@%p36 bra 	$L__BB2_190;
	mov.b16 	%rs140, 0;
	st.local.u8 	[%rd5], %rs140;
	add.s64 	%rd664, %rd5, 1;
	st.local.u8 	[%rd5+1], %rs140;
	st.local.u8 	[%rd5+2], %rs140;
	st.local.u8 	[%rd5+3], %rs140;
	st.local.u8 	[%rd5+4], %rs140;
	st.local.u8 	[%rd5+5], %rs140;
	st.local.u8 	[%rd5+6], %rs140;
	st.local.u8 	[%rd5+7], %rs140;
	st.local.u8 	[%rd5+8], %rs140;
	st.local.u8 	[%rd5+9], %rs140;
	st.local.u8 	[%rd5+10], %rs140;
	st.local.u8 	[%rd5+11], %rs140;
	st.local.u8 	[%rd5+12], %rs140;
	st.local.u8 	[%rd5+13], %rs140;
	st.local.u8 	[%rd5+14], %rs140;
	st.local.u8 	[%rd5+15], %rs140;
	st.local.u8 	[%rd5+16], %rs140;
	st.local.u8 	[%rd5+17], %rs140;
	st.local.u8 	[%rd5+18], %rs140;
	st.local.u8 	[%rd5+19], %rs140;
	st.local.u8 	[%rd5+20], %rs140;
	st.local.u8 	[%rd5+21], %rs140;
	st.local.u8 	[%rd5+22], %rs140;
	st.local.u8 	[%rd5+23], %rs140;
	st.local.u8 	[%rd5+24], %rs140;
	st.local.u8 	[%rd5+25], %rs140;
	st.local.u8 	[%rd5+26], %rs140;
	st.local.u8 	[%rd5+27], %rs140;
	st.local.u8 	[%rd5+28], %rs140;
	st.local.u8 	[%rd5+29], %rs140;
	st.local.u8 	[%rd5+30], %rs140;
	st.local.u8 	[%rd5+31], %rs140;
	st.local.u8 	[%rd5+32], %rs140;
	st.local.u8 	[%rd5+33], %rs140;
	st.local.u8 	[%rd5+34], %rs140;
	st.local.u8 	[%rd5+35], %rs140;
	st.local.u8 	[%rd5+36], %rs140;
	st.local.u8 	[%rd5+37], %rs140;
	st.local.u8 	[%rd5+38], %rs140;
	st.local.u8 	[%rd5+39], %rs140;
	st.local.u8 	[%rd5+40], %rs140;
	st.local.u8 	[%rd5+41], %rs140;
	st.local.u8 	[%rd5+42], %rs140;
	st.local.u8 	[%rd5+43], %rs140;
	st.local.u8 	[%rd5+44], %rs140;
	st.local.u8 	[%rd5+45], %rs140;
	st.local.u8 	[%rd5+46], %rs140;
	st.local.u8 	[%rd5+47], %rs140;
	st.local.u8 	[%rd5+48], %rs140;
	st.local.u8 	[%rd5+49], %rs140;
	st.local.u8 	[%rd5+50], %rs140;
	st.local.u8 	[%rd5+51], %rs140;
	st.local.u8 	[%rd5+52], %rs140;
	st.local.u8 	[%rd5+53], %rs140;
	st.local.u8 	[%rd5+54], %rs140;
	st.local.u8 	[%rd5+55], %rs140;
	st.local.u8 	[%rd5+56], %rs140;
	st.local.u8 	[%rd5+57], %rs140;
	st.local.u8 	[%rd5+58], %rs140;
	st.local.u8 	[%rd5+59], %rs140;
	st.local.u8 	[%rd5+60], %rs140;
	st.local.u8 	[%rd5+61], %rs140;
	st.local.u8 	[%rd5+62], %rs140;
	st.local.u8 	[%rd5+63], %rs140;
	st.local.u8 	[%rd5+64], %rs140;
	st.local.u8 	[%rd5+65], %rs140;
	st.local.u8 	[%rd5+66], %rs140;
	st.local.u8 	[%rd5+67], %rs140;
	st.local.u8 	[%rd5+68], %rs140;
	st.local.u8 	[%rd5+69], %rs140;
	st.local.u8 	[%rd5+70], %rs140;
	st.local.u8 	[%rd5+71], %rs140;
	st.local.u8 	[%rd5+72], %rs140;
	st.local.u8 	[%rd5+73], %rs140;
	st.local.u8 	[%rd5+74], %rs140;
	st.local.u8 	[%rd5+75], %rs140;
	st.local.u8 	[%rd5+76], %rs140;
	st.local.u8 	[%rd5+77], %rs140;
	st.local.u8 	[%rd5+78], %rs140;
	st.local.u8 	[%rd5+79], %rs140;
	st.local.u8 	[%rd5+80], %rs140;
	st.local.u8 	[%rd5+81], %rs140;
	st.local.u8 	[%rd5+82], %rs140;
	st.local.u8 	[%rd5+83], %rs140;
	st.local.u8 	[%rd5+84], %rs140;
	st.local.u8 	[%rd5+85], %rs140;
	st.local.u8 	[%rd5+86], %rs140;
	st.local.u8 	[%rd5+87], %rs140;
	st.local.u8 	[%rd5+88], %rs140;
	st.local.u8 	[%rd5+89], %rs140;
	st.local.u8 	[%rd5+90], %rs140;
	st.local.u8 	[%rd5+91], %rs140;
	st.local.u8 	[%rd5+92], %rs140;
	st.local.u8 	[%rd5+93], %rs140;
	st.local.u8 	[%rd5+94], %rs140;
	st.local.u8 	[%rd5+95], %rs140;
	st.local.u8 	[%rd5+96], %rs140;
	st.local.u8 	[%rd5+97], %rs140;
	st.local.u8 	[%rd5+98], %rs140;
	st.local.u8 	[%rd5+99], %rs140;
	st.local.u8 	[%rd5+100], %rs140;
	st.local.u8 	[%rd5+101], %rs140;
	st.local.u8 	[%rd5+102], %rs140;
	st.local.u8 	[%rd5+103], %rs140;
	st.local.u8 	[%rd5+104], %rs140;
	st.local.u8 	[%rd5+105], %rs140;
	st.local.u8 	[%rd5+106], %rs140;
	st.local.u8 	[%rd5+107], %rs140;
	st.local.u8 	[%rd5+108], %rs140;
	st.local.u8 	[%rd5+109], %rs140;
	st.local.u8 	[%rd5+110], %rs140;
	st.local.u8 	[%rd5+111], %rs140;
	st.local.u8 	[%rd5+112], %rs140;
	st.local.u8 	[%rd5+113], %rs140;
	st.local.u8 	[%rd5+114], %rs140;
	st.local.u8 	[%rd5+115], %rs140;
	st.local.u8 	[%rd5+116], %rs140;
	st.local.u8 	[%rd5+117], %rs140;
	st.local.u8 	[%rd5+118], %rs140;
	st.local.u8 	[%rd5+119], %rs140;
	st.local.u8 	[%rd5+120], %rs140;
	st.local.u8 	[%rd5+121], %rs140;
	st.local.u8 	[%rd5+122], %rs140;
	st.local.u8 	[%rd5+123], %rs140;
	st.local.u8 	[%rd5+124], %rs140;
	st.local.u8 	[%rd5+125], %rs140;
	st.local.u8 	[%rd5+126], %rs140;
	st.local.u8 	[%rd5+127], %rs140;
	setp.lt.s32 	%p72, %r36, 1;
	@%p72 bra 	$L__BB2_81;
	ld.param.u32 	%r2246, [gpu_brute_force_kernel_param_2];
	max.s32 	%r992, %r328, 0;
	add.s32 	%r993, %r2246, %r992;
	add.s32 	%r994, %r993, -1;
	min.u32 	%r995, %r994, 119;
	add.s32 	%r37, %r995, 1;
	and.b32  	%r38, %r37, 3;
	setp.lt.u32 	%p73, %r994, 3;
	mov.b32 	%r2263, 0;
	@%p73 bra 	$L__BB2_78;
	and.b32  	%r2263, %r37, 252;
	neg.s32 	%r2262, %r2263;
	mov.u64 	%rd663, %rd7;
$L__BB2_77:
	ld.local.u32 	%r996, [%rd663];
	bfe.u32 	%r997, %r996, 0, 8;
	bfe.u32 	%r998, %r996, 8, 8;
	bfe.u32 	%r999, %r996, 16, 8;
	bfe.u32 	%r1000, %r996, 24, 8;
	st.local.u8 	[%rd664+-1], %r997;
	st.local.u8 	[%rd664], %r998;
	st.local.u8 	[%rd664+1], %r999;
	st.local.u8 	[%rd664+2], %r1000;
	add.s32 	%r2262, %r2262, 4;
	add.s64 	%rd664, %rd664, 4;
	add.s64 	%rd663, %rd663, 4;
	setp.ne.s32 	%p74, %r2262, 0;
	@%p74 bra 	$L__BB2_77;
$L__BB2_78:
	setp.eq.s32 	%p75, %r38, 0;
	@%p75 bra 	$L__BB2_81;
	cvt.u64.u32 	%rd366, %r2263;
	add.s64 	%rd666, %rd5, %rd366;
	add.s64 	%rd665, %rd7, %rd366;
	neg.s32 	%r2264, %r38;
$L__BB2_80:
	.pragma "nounroll";
	ld.local.u8 	%rs141, [%rd665];
	st.local.u8 	[%rd666], %rs141;
	add.s64 	%rd666, %rd666, 1;
	add.s64 	%rd665, %rd665, 1;
	add.s32 	%r2264, %r2264, 1;
	setp.ne.s32 	%p76, %r2264, 0;
	@%p76 bra 	$L__BB2_80;
$L__BB2_81:
	add.s64 	%rd369, %rd5, %rd267;
	mov.b16 	%rs142, 128;
	st.local.u8 	[%rd369], %rs142;
	setp.gt.s32 	%p77, %r36, 55;
	selp.b64 	%rd370, 120, 56, %p77;
	mul.wide.s32 	%rd371, %r36, 8;
	add.s64 	%rd372, %rd5, %rd370;
	st.local.u8 	[%rd372], %rd371;
	shr.u64 	%rd373, %rd267, 5;
	st.local.u8 	[%rd372+1], %rd373;
	shr.u64 	%rd374, %rd267, 13;
	st.local.u8 	[%rd372+2], %rd374;
	shr.u64 	%rd375, %rd267, 21;
	st.local.u8 	[%rd372+3], %rd375;
	shr.u64 	%rd376, %rd267, 29;
	st.local.u8 	[%rd372+4], %rd376;
	shr.u64 	%rd377, %rd267, 37;
	st.local.u8 	[%rd372+5], %rd377;
	shr.u64 	%rd378, %rd267, 45;
	st.local.u8 	[%rd372+6], %rd378;
	shr.u64 	%rd379, %rd267, 53;
	st.local.u8 	[%rd372+7], %rd379;
	ld.local.u8 	%r1009, [%rd5];
	ld.local.u8 	%rs143, [%rd5+1];
	mul.wide.u16 	%r1010, %rs143, 256;
	or.b32  	%r1011, %r1010, %r1009;
	ld.local.u8 	%r1012, [%rd5+2];
	shl.b32 	%r1013, %r1012, 16;
	or.b32  	%r1014, %r1011, %r1013;
	ld.local.u8 	%r1015, [%rd5+3];
	shl.b32 	%r1016, %r1015, 24;
	or.b32  	%r1017, %r1014, %r1016;
	ld.local.u8 	%r1018, [%rd5+4];
	ld.local.u8 	%rs144, [%rd5+5];
	mul.wide.u16 	%r1019, %rs144, 256;
	or.b32  	%r1020, %r1019, %r1018;
	ld.local.u8 	%r1021, [%rd5+6];
	shl.b32 	%r1022, %r1021, 16;
	or.b32  	%r1023, %r1020, %r1022;
	ld.local.u8 	%r1024, [%rd5+7];
	shl.b32 	%r1025, %r1024, 24;
	or.b32  	%r1026, %r1023, %r1025;
	ld.local.u8 	%r1027, [%rd5+8];
	ld.local.u8 	%rs145, [%rd5+9];
	mul.wide.u16 	%r1028, %rs145, 256;
	or.b32  	%r1029, %r1028, %r1027;
	ld.local.u8 	%r1030, [%rd5+10];
	shl.b32 	%r1031, %r1030, 16;
	or.b32  	%r1032, %r1029, %r1031;
	ld.local.u8 	%r1033, [%rd5+11];
	shl.b32 	%r1034, %r1033, 24;
	or.b32  	%r1035, %r1032, %r1034;
	ld.local.u8 	%r1036, [%rd5+12];
	ld.local.u8 	%rs146, [%rd5+13];
	mul.wide.u16 	%r1037, %rs146, 256;
	or.b32  	%r1038, %r1037, %r1036;
	ld.local.u8 	%r1039, [%rd5+14];
	shl.b32 	%r1040, %r1039, 16;
	or.b32  	%r1041, %r1038, %r1040;
	ld.local.u8 	%r1042, [%rd5+15];
	shl.b32 	%r1043, %r1042, 24;
	or.b32  	%r1044, %r1041, %r1043;
	st.local.v4.u32 	[%rd6], {%r1017, %r1026, %r1035, %r1044};
	ld.local.u8 	%r1045, [%rd5+16];
	ld.local.u8 	%rs147, [%rd5+17];
	mul.wide.u16 	%r1046, %rs147, 256;
	or.b32  	%r1047, %r1046, %r1045;
	ld.local.u8 	%r1048, [%rd5+18];
	shl.b32 	%r1049, %r1048, 16;
	or.b32  	%r1050, %r1047, %r1049;
	ld.local.u8 	%r1051, [%rd5+19];
	shl.b32 	%r1052, %r1051, 24;
	or.b32  	%r1053, %r1050, %r1052;
	ld.local.u8 	%r1054, [%rd5+20];
	ld.local.u8 	%rs148, [%rd5+21];
	mul.wide.u16 	%r1055, %rs148, 256;
	or.b32  	%r1056, %r1055, %r1054;
	ld.local.u8 	%r1057, [%rd5+22];
	shl.b32 	%r1058, %r1057, 16;
	or.b32  	%r1059, %r1056, %r1058;
	ld.local.u8 	%r1060, [%rd5+23];
	shl.b32 	%r1061, %r1060, 24;
	or.b32  	%r1062, %r1059, %r1061;
	ld.local.u8 	%r1063, [%rd5+24];
	ld.local.u8 	%rs149, [%rd5+25];
	mul.wide.u16 	%r1064, %rs149, 256;
	or.b32  	%r1065, %r1064, %r1063;
	ld.local.u8 	%r1066, [%rd5+26];
	shl.b32 	%r1067, %r1066, 16;
	or.b32  	%r1068, %r1065, %r1067;
	ld.local.u8 	%r1069, [%rd5+27];
	shl.b32 	%r1070, %r1069, 24;
	or.b32  	%r1071, %r1068, %r1070;
	ld.local.u8 	%r1072, [%rd5+28];
	ld.local.u8 	%rs150, [%rd5+29];
	mul.wide.u16 	%r1073, %rs150, 256;
	or.b32  	%r1074, %r1073, %r1072;
	ld.local.u8 	%r1075, [%rd5+30];
	shl.b32 	%r1076, %r1075, 16;
	or.b32  	%r1077, %r1074, %r1076;
	ld.local.u8 	%r1078, [%rd5+31];
	shl.b32 	%r1079, %r1078, 24;
	or.b32  	%r1080, %r1077, %r1079;
	st.local.v4.u32 	[%rd6+16], {%r1053, %r1062, %r1071, %r1080};
	ld.local.u8 	%r1081, [%rd5+32];
	ld.local.u8 	%rs151, [%rd5+33];
	mul.wide.u16 	%r1082, %rs151, 256;
	or.b32  	%r1083, %r1082, %r1081;
	ld.local.u8 	%r1084, [%rd5+34];
	shl.b32 	%r1085, %r1084, 16;
	or.b32  	%r1086, %r1083, %r1085;
	ld.local.u8 	%r1087, [%rd5+35];
	shl.b32 	%r1088, %r1087, 24;
	or.b32  	%r1089, %r1086, %r1088;
	ld.local.u8 	%r1090, [%rd5+36];
	ld.local.u8 	%rs152, [%rd5+37];
	mul.wide.u16 	%r1091, %rs152, 256;
	or.b32  	%r1092, %r1091, %r1090;
	ld.local.u8 	%r1093, [%rd5+38];
	shl.b32 	%r1094, %r1093, 16;
	or.b32  	%r1095, %r1092, %r1094;
	ld.local.u8 	%r1096, [%rd5+39];
	shl.b32 	%r1097, %r1096, 24;
	or.b32  	%r1098, %r1095, %r1097;
	ld.local.u8 	%r1099, [%rd5+40];
	ld.local.u8 	%rs153, [%rd5+41];
	mul.wide.u16 	%r1100, %rs153, 256;
	or.b32  	%r1101, %r1100, %r1099;
	ld.local.u8 	%r1102, [%rd5+42];
	shl.b32 	%r1103, %r1102, 16;
	or.b32  	%r1104, %r1101, %r1103;
	ld.local.u8 	%r1105, [%rd5+43];
	shl.b32 	%r1106, %r1105, 24;
	or.b32  	%r1107, %r1104, %r1106;
	ld.local.u8 	%r1108, [%rd5+44];
	ld.local.u8 	%rs154, [%rd5+45];
	mul.wide.u16 	%r1109, %rs154, 256;
	or.b32  	%r1110, %r1109, %r1108;
	ld.local.u8 	%r1111, [%rd5+46];
	shl.b32 	%r1112, %r1111, 16;
	or.b32  	%r1113, %r1110, %r1112;
	ld.local.u8 	%r1114, [%rd5+47];
	shl.b32 	%r1115, %r1114, 24;
	or.b32  	%r1116, %r1113, %r1115;
	st.local.v4.u32 	[%rd6+32], {%r1089, %r1098, %r1107, %r1116};
	ld.local.u8 	%r1117, [%rd5+48];
	ld.local.u8 	%rs155, [%rd5+49];
	mul.wide.u16 	%r1118, %rs155, 256;
	or.b32  	%r1119, %r1118, %r1117;
	ld.local.u8 	%r1120, [%rd5+50];
	shl.b32 	%r1121, %r1120, 16;
	or.b32  	%r1122, %r1119, %r1121;
	ld.local.u8 	%r1123, [%rd5+51];
	shl.b32 	%r1124, %r1123, 24;
	or.b32  	%r1125, %r1122, %r1124;
	ld.local.u8 	%r1126, [%rd5+52];
	ld.local.u8 	%rs156, [%rd5+53];
	mul.wide.u16 	%r1127, %rs156, 256;
	or.b32  	%r1128, %r1127, %r1126;
	ld.local.u8 	%r1129, [%rd5+54];
	shl.b32 	%r1130, %r1129, 16;
	or.b32  	%r1131, %r1128, %r1130;
	ld.local.u8 	%r1132, [%rd5+55];
	shl.b32 	%r1133, %r1132, 24;
	or.b32  	%r1134, %r1131, %r1133;
	ld.local.u8 	%r1135, [%rd5+56];
	ld.local.u8 	%rs157, [%rd5+57];
	mul.wide.u16 	%r1136, %rs157, 256;
	or.b32  	%r1137, %r1136, %r1135;
	ld.local.u8 	%r1138, [%rd5+58];
	shl.b32 	%r1139, %r1138, 16;
	or.b32  	%r1140, %r1137, %r1139;
	ld.local.u8 	%r1141, [%rd5+59];
	shl.b32 	%r1142, %r1141, 24;
	or.b32  	%r1143, %r1140, %r1142;
	ld.local.u8 	%r1144, [%rd5+60];
	ld.local.u8 	%rs158, [%rd5+61];
	mul.wide.u16 	%r1145, %rs158, 256;
	or.b32  	%r1146, %r1145, %r1144;
	ld.local.u8 	%r1147, [%rd5+62];
	shl.b32 	%r1148, %r1147, 16;
	or.b32  	%r1149, %r1146, %r1148;
	ld.local.u8 	%r1150, [%rd5+63];
	shl.b32 	%r1151, %r1150, 24;
	or.b32  	%r1152, %r1149, %r1151;
	st.local.v4.u32 	[%rd6+48], {%r1125, %r1134, %r1143, %r1152};
	mov.b32 	%r1153, 22;
	mov.b32 	%r1154, 17;
	mov.b32 	%r1155, 12;
	mov.b32 	%r2268, 7;
	st.local.v4.u32 	[%rd685], {%r2268, %r1155, %r1154, %r1153};
	mov.b32 	%r1156, 20;
	mov.b32 	%r1157, 14;
	mov.b32 	%r1158, 9;
	mov.b32 	%r2265, 5;
	st.local.v4.u32 	[%rd685+16], {%r2265, %r1158, %r1157, %r1156};
	mov.b32 	%r1159, 23;
	mov.b32 	%r1160, 16;
	mov.b32 	%r1161, 11;
	mov.b32 	%r1162, 4;
	st.local.v4.u32 	[%rd685+32], {%r1162, %r1161, %r1160, %r1159};
	mov.b32 	%r1163, 21;
	mov.b32 	%r1164, 15;
	mov.b32 	%r1165, 10;
	mov.b32 	%r1166, 6;
	st.local.v4.u32 	[%rd685+48], {%r1166, %r1165, %r1164, %r1163};
	mov.u64 	%rd380, KMD5;
	add.s64 	%rd667, %rd380, 4;
	mov.b32 	%r2271, 271733878;
	mov.b32 	%r2270, -1732584194;
	mov.b32 	%r2269, -271733879;
	mov.b32 	%r2272, 1732584193;
	mov.b32 	%r2267, 1;
	mov.b32 	%r2266, 0;
$L__BB2_82:
	mov.u32 	%r51, %r2272;
	mov.u32 	%r54, %r2271;
	mov.u32 	%r2272, %r2270;
	mov.u32 	%r2271, %r2269;
	add.s32 	%r55, %r2267, -1;
	setp.gt.u32 	%p78, %r55, 15;
	@%p78 bra 	$L__BB2_84;
	and.b32  	%r1175, %r2271, %r2272;
	not.b32 	%r1176, %r2271;
	and.b32  	%r1177, %r54, %r1176;
	or.b32  	%r2273, %r1175, %r1177;
	mov.u32 	%r2274, %r55;
	bra.uni 	$L__BB2_89;
$L__BB2_84:
	setp.gt.u32 	%p79, %r55, 31;
	@%p79 bra 	$L__BB2_86;
	and.b32  	%r1171, %r2271, %r54;
	not.b32 	%r1172, %r54;
	and.b32  	%r1173, %r2272, %r1172;
	or.b32  	%r2273, %r1171, %r1173;
	add.s32 	%r1174, %r2266, 1;
	and.b32  	%r2274, %r1174, 15;
	bra.uni 	$L__BB2_89;
$L__BB2_86:
	setp.gt.u32 	%p80, %r55, 47;
	@%p80 bra 	$L__BB2_88;
	xor.b32  	%r1170, %r2272, %r54;
	xor.b32  	%r2273, %r1170, %r2271;
	and.b32  	%r2274, %r2265, 15;
	bra.uni 	$L__BB2_89;
$L__BB2_88:
	not.b32 	%r1167, %r54;
	or.b32  	%r1168, %r2271, %r1167;
	xor.b32  	%r2273, %r1168, %r2272;
	add.s32 	%r1169, %r2268, -7;
	and.b32  	%r2274, %r1169, 14;
$L__BB2_89:
	shr.u32 	%r1178, %r55, 2;
	and.b32  	%r65, %r1178, 12;
	and.b32  	%r1179, %r55, 2;
	or.b32  	%r1180, %r65, %r1179;
	mul.wide.u32 	%rd381, %r1180, 4;
	add.s64 	%rd382, %rd685, %rd381;
	ld.local.u32 	%r1181, [%rd382];
	add.s32 	%r1182, %r2273, %r51;
	ld.const.u32 	%r1183, [%rd667+-4];
	add.s32 	%r1184, %r1183, %r1182;
	mul.wide.u32 	%rd383, %r2274, 4;
	add.s64 	%rd384, %rd6, %rd383;
	ld.local.u32 	%r1185, [%rd384];
	add.s32 	%r1186, %r1184, %r1185;
	shl.b32 	%r1187, %r1186, %r1181;
	sub.s32 	%r1188, 32, %r1181;
	shr.u32 	%r1189, %r1186, %r1188;
	add.s32 	%r1190, %r1187, %r2271;
	add.s32 	%r2270, %r1190, %r1189;
	setp.lt.u32 	%p81, %r55, 15;
	@%p81 bra 	$L__BB2_95;
	setp.lt.u32 	%p82, %r55, 31;
	@%p82 bra 	$L__BB2_94;
	setp.lt.u32 	%p83, %r55, 47;
	@%p83 bra 	$L__BB2_93;
	not.b32 	%r1191, %r2272;
	or.b32  	%r1192, %r2270, %r1191;
	xor.b32  	%r2275, %r1192, %r2271;
	and.b32  	%r2276, %r2268, 15;
	bra.uni 	$L__BB2_96;
$L__BB2_93:
	xor.b32  	%r1193, %r2271, %r2272;
	xor.b32  	%r2275, %r1193, %r2270;
	add.s32 	%r1194, %r2265, 3;
	and.b32  	%r2276, %r1194, 14;
	bra.uni 	$L__BB2_96;
$L__BB2_94:
	and.b32  	%r1195, %r2270, %r2272;
	not.b32 	%r1196, %r2272;
	and.b32  	%r1197, %r2271, %r1196;
	or.b32  	%r2275, %r1195, %r1197;
	add.s32 	%r1198, %r2266, 6;
	and.b32  	%r2276, %r1198, 14;
	bra.uni 	$L__BB2_96;
$L__BB2_95:
	and.b32  	%r1199, %r2270, %r2271;
	not.b32 	%r1200, %r2270;
	and.b32  	%r1201, %r2272, %r1200;
	or.b32  	%r2275, %r1199, %r1201;
	mov.u32 	%r2276, %r2267;
$L__BB2_96:
	and.b32  	%r1202, %r2267, 3;
	add.s32 	%r1203, %r65, %r1202;
	mul.wide.u32 	%rd385, %r1203, 4;
	add.s64 	%rd386, %rd685, %rd385;
	ld.local.u32 	%r1204, [%rd386];
	add.s32 	%r1205, %r2275, %r54;
	ld.const.u32 	%r1206, [%rd667];
	add.s32 	%r1207, %r1206, %r1205;
	mul.wide.u32 	%rd387, %r2276, 4;
	add.s64 	%rd388, %rd6, %rd387;
	ld.local.u32 	%r1208, [%rd388];
	add.s32 	%r1209, %r1207, %r1208;
	shl.b32 	%r1210, %r1209, %r1204;
	sub.s32 	%r1211, 32, %r1204;
	shr.u32 	%r1212, %r1209, %r1211;
	add.s32 	%r1213, %r1210, %r2270;
	add.s32 	%r2269, %r1213, %r1212;
	add.s32 	%r2268, %r2268, 14;
	add.s32 	%r2267, %r2267, 2;
	add.s32 	%r2266, %r2266, 10;
	add.s32 	%r2265, %r2265, 6;
	add.s64 	%rd667, %rd667, 8;
	setp.ne.s32 	%p84, %r2268, 455;
	@%p84 bra 	$L__BB2_82;
	setp.lt.s32 	%p85, %r36, 56;
	add.s32 	%r2289, %r2272, 1732584193;
	add.s32 	%r2290, %r2269, -271733879;
	add.s32 	%r2291, %r2270, -1732584194;
	add.s32 	%r2292, %r2271, 271733878;
	@%p85 bra 	$L__BB2_115;
	ld.local.u8 	%r1218, [%rd5+64];
	ld.local.u8 	%rs159, [%rd5+65];
	mul.wide.u16 	%r1219, %rs159, 256;
	or.b32  	%r1220, %r1219, %r1218;
	ld.local.u8 	%r1221, [%rd5+66];
	shl.b32 	%r1222, %r1221, 16;
	or.b32  	%r1223, %r1220, %r1222;
	ld.local.u8 	%r1224, [%rd5+67];
	shl.b32 	%r1225, %r1224, 24;
	or.b32  	%r1226, %r1223, %r1225;
	ld.local.u8 	%r1227, [%rd5+68];
	ld.local.u8 	%rs160, [%rd5+69];
	mul.wide.u16 	%r1228, %rs160, 256;
	or.b32  	%r1229, %r1228, %r1227;
	ld.local.u8 	%r1230, [%rd5+70];
	shl.b32 	%r1231, %r1230, 16;
	or.b32  	%r1232, %r1229, %r1231;
	ld.local.u8 	%r1233, [%rd5+71];
	shl.b32 	%r1234, %r1233, 24;
	or.b32  	%r1235, %r1232, %r1234;
	ld.local.u8 	%r1236, [%rd5+72];
	ld.local.u8 	%rs161, [%rd5+73];
	mul.wide.u16 	%r1237, %rs161, 256;
	or.b32  	%r1238, %r1237, %r1236;
	ld.local.u8 	%r1239, [%rd5+74];
	shl.b32 	%r1240, %r1239, 16;
	or.b32  	%r1241, %r1238, %r1240;
	ld.local.u8 	%r1242, [%rd5+75];
	shl.b32 	%r1243, %r1242, 24;
	or.b32  	%r1244, %r1241, %r1243;
	ld.local.u8 	%r1245, [%rd5+76];
	ld.local.u8 	%rs162, [%rd5+77];
	mul.wide.u16 	%r1246, %rs162, 256;
	or.b32  	%r1247, %r1246, %r1245;
	ld.local.u8 	%r1248, [%rd5+78];
	shl.b32 	%r1249, %r1248, 16;
	or.b32  	%r1250, %r1247, %r1249;
	ld.local.u8 	%r1251, [%rd5+79];
	shl.b32 	%r1252, %r1251, 24;
	or.b32  	%r1253, %r1250, %r1252;
	st.local.v4.u32 	[%rd6], {%r1226, %r1235, %r1244, %r1253};
	ld.local.u8 	%r1254, [%rd5+80];
	ld.local.u8 	%rs163, [%rd5+81];
	mul.wide.u16 	%r1255, %rs163, 256;
	or.b32  	%r1256, %r1255, %r1254;
	ld.local.u8 	%r1257, [%rd5+82];
	shl.b32 	%r1258, %r1257, 16;
	or.b32  	%r1259, %r1256, %r1258;
	ld.local.u8 	%r1260, [%rd5+83];
	shl.b32 	%r1261, %r1260, 24;
	or.b32  	%r1262, %r1259, %r1261;
	ld.local.u8 	%r1263, [%rd5+84];
	ld.local.u8 	%rs164, [%rd5+85];
	mul.wide.u16 	%r1264, %rs164, 256;
	or.b32  	%r1265, %r1264, %r1263;
	ld.local.u8 	%r1266, [%rd5+86];
	shl.b32 	%r1267, %r1266, 16;
	or.b32  	%r1268, %r1265, %r1267;
	ld.local.u8 	%r1269, [%rd5+87];
	shl.b32 	%r1270, %r1269, 24;
	or.b32  	%r1271, %r1268, %r1270;
	ld.local.u8 	%r1272, [%rd5+88];
	ld.local.u8 	%rs165, [%rd5+89];
	mul.wide.u16 	%r1273, %rs165, 256;
	or.b32  	%r1274, %r1273, %r1272;
	ld.local.u8 	%r1275, [%rd5+90];
	shl.b32 	%r1276, %r1275, 16;
	or.b32  	%r1277, %r1274, %r1276;
	ld.local.u8 	%r1278, [%rd5+91];
	shl.b32 	%r1279, %r1278, 24;
	or.b32  	%r1280, %r1277, %r1279;
	ld.local.u8 	%r1281, [%rd5+92];
	ld.local.u8 	%rs166, [%rd5+93];
	mul.wide.u16 	%r1282, %rs166, 256;
	or.b32  	%r1283, %r1282, %r1281;
	ld.local.u8 	%r1284, [%rd5+94];
	shl.b32 	%r1285, %r1284, 16;
	or.b32  	%r1286, %r1283, %r1285;
	ld.local.u8 	%r1287, [%rd5+95];
	shl.b32 	%r1288, %r1287, 24;
	or.b32  	%r1289, %r1286, %r1288;
	st.local.v4.u32 	[%rd6+16], {%r1262, %r1271, %r1280, %r1289};
	ld.local.u8 	%r1290, [%rd5+96];
	ld.local.u8 	%rs167, [%rd5+97];
	mul.wide.u16 	%r1291, %rs167, 256;
	or.b32  	%r1292, %r1291, %r1290;
	ld.local.u8 	%r1293, [%rd5+98];
	shl.b32 	%r1294, %r1293, 16;
	or.b32  	%r1295, %r1292, %r1294;
	ld.local.u8 	%r1296, [%rd5+99];
	shl.b32 	%r1297, %r1296, 24;
	or.b32  	%r1298, %r1295, %r1297;
	ld.local.u8 	%r1299, [%rd5+100];
	ld.local.u8 	%rs168, [%rd5+101];
	mul.wide.u16 	%r1300, %rs168, 256;
	or.b32  	%r1301, %r1300, %r1299;
	ld.local.u8 	%r1302, [%rd5+102];
	shl.b32 	%r1303, %r1302, 16;
	or.b32  	%r1304, %r1301, %r1303;
	ld.local.u8 	%r1305, [%rd5+103];
	shl.b32 	%r1306, %r1305, 24;
	or.b32  	%r1307, %r1304, %r1306;
	ld.local.u8 	%r1308, [%rd5+104];
	ld.local.u8 	%rs169, [%rd5+105];
	mul.wide.u16 	%r1309, %rs169, 256;
	or.b32  	%r1310, %r1309, %r1308;
	ld.local.u8 	%r1311, [%rd5+106];
	shl.b32 	%r1312, %r1311, 16;
	or.b32  	%r1313, %r1310, %r1312;
	ld.local.u8 	%r1314, [%rd5+107];
	shl.b32 	%r1315, %r1314, 24;
	or.b32  	%r1316, %r1313, %r1315;
	ld.local.u8 	%r1317, [%rd5+108];
	ld.local.u8 	%rs170, [%rd5+109];
	mul.wide.u16 	%r1318, %rs170, 256;
	or.b32  	%r1319, %r1318, %r1317;
	ld.local.u8 	%r1320, [%rd5+110];
	shl.b32 	%r1321, %r1320, 16;
	or.b32  	%r1322, %r1319, %r1321;
	ld.local.u8 	%r1323, [%rd5+111];
	shl.b32 	%r1324, %r1323, 24;
	or.b32  	%r1325, %r1322, %r1324;
	st.local.v4.u32 	[%rd6+32], {%r1298, %r1307, %r1316, %r1325};
	ld.local.u8 	%r1326, [%rd5+112];
	ld.local.u8 	%rs171, [%rd5+113];
	mul.wide.u16 	%r1327, %rs171, 256;
	or.b32  	%r1328, %r1327, %r1326;
	ld.local.u8 	%r1329, [%rd5+114];
	shl.b32 	%r1330, %r1329, 16;
	or.b32  	%r1331, %r1328, %r1330;
	ld.local.u8 	%r1332, [%rd5+115];
	shl.b32 	%r1333, %r1332, 24;
	or.b32  	%r1334, %r1331, %r1333;
	ld.local.u8 	%r1335, [%rd5+116];
	ld.local.u8 	%rs172, [%rd5+117];
	mul.wide.u16 	%r1336, %rs172, 256;
	or.b32  	%r1337, %r1336, %r1335;
	ld.local.u8 	%r1338, [%rd5+118];
	shl.b32 	%r1339, %r1338, 16;
	or.b32  	%r1340, %r1337, %r1339;
	ld.local.u8 	%r1341, [%rd5+119];
	shl.b32 	%r1342, %r1341, 24;
	or.b32  	%r1343, %r1340, %r1342;
	ld.local.u8 	%r1344, [%rd5+120];
	ld.local.u8 	%rs173, [%rd5+121];
	mul.wide.u16 	%r1345, %rs173, 256;
	or.b32  	%r1346, %r1345, %r1344;
	ld.local.u8 	%r1347, [%rd5+122];
	shl.b32 	%r1348, %r1347, 16;
	or.b32  	%r1349, %r1346, %r1348;
	ld.local.u8 	%r1350, [%rd5+123];
	shl.b32 	%r1351, %r1350, 24;
	or.b32  	%r1352, %r1349, %r1351;
	ld.local.u8 	%r1353, [%rd5+124];
	ld.local.u8 	%rs174, [%rd5+125];
	mul.wide.u16 	%r1354, %rs174, 256;
	or.b32  	%r1355, %r1354, %r1353;
	ld.local.u8 	%r1356, [%rd5+126];
	shl.b32 	%r1357, %r1356, 16;
	or.b32  	%r1358, %r1355, %r1357;
	ld.local.u8 	%r1359, [%rd5+127];
	shl.b32 	%r1360, %r1359, 24;
	or.b32  	%r1361, %r1358, %r1360;
	st.local.v4.u32 	[%rd6+48], {%r1334, %r1343, %r1352, %r1361};
	mov.b32 	%r1362, 22;
	mov.b32 	%r1363, 17;
	mov.b32 	%r1364, 12;
	mov.b32 	%r2280, 7;
	st.local.v4.u32 	[%rd685], {%r2280, %r1364, %r1363, %r1362};
	mov.b32 	%r1365, 20;
	mov.b32 	%r1366, 14;
	mov.b32 	%r1367, 9;
	mov.b32 	%r2277, 5;
	st.local.v4.u32 	[%rd685+16], {%r2277, %r1367, %r1366, %r1365};
	mov.b32 	%r1368, 23;
	mov.b32 	%r1369, 16;
	mov.b32 	%r1370, 11;
	mov.b32 	%r1371, 4;
	st.local.v4.u32 	[%rd685+32], {%r1371, %r1370, %r1369, %r1368};
	mov.b32 	%r1372, 21;
	mov.b32 	%r1373, 15;
	mov.b32 	%r1374, 10;
	mov.b32 	%r1375, 6;
	st.local.v4.u32 	[%rd685+48], {%r1375, %r1374, %r1373, %r1372};
	add.s64 	%rd668, %rd380, 4;
	mov.b32 	%r2279, 1;
	mov.b32 	%r2278, 0;
	mov.u32 	%r2281, %r2290;
	mov.u32 	%r2282, %r2291;
	mov.u32 	%r2283, %r2292;
	mov.u32 	%r2284, %r2289;
$L__BB2_99:
	mov.u32 	%r89, %r2284;
	mov.u32 	%r92, %r2283;
	mov.u32 	%r2284, %r2282;
	mov.u32 	%r2283, %r2281;
	add.s32 	%r93, %r2279, -1;
	setp.lt.u32 	%p86, %r93, 16;
	@%p86 bra 	$L__BB2_105;
	setp.lt.u32 	%p87, %r93, 32;
	@%p87 bra 	$L__BB2_104;
	setp.lt.u32 	%p88, %r93, 48;
	@%p88 bra 	$L__BB2_103;
	not.b32 	%r1376, %r92;
	or.b32  	%r1377, %r2283, %r1376;
	xor.b32  	%r2285, %r1377, %r2284;
	add.s32 	%r1378, %r2280, -7;
	and.b32  	%r2286, %r1378, 14;
	bra.uni 	$L__BB2_106;
$L__BB2_103:
	xor.b32  	%r1379, %r2284, %r92;
	xor.b32  	%r2285, %r1379, %r2283;
	and.b32  	%r2286, %r2277, 15;
	bra.uni 	$L__BB2_106;
$L__BB2_104:
	and.b32  	%r1380, %r2283, %r92;
	not.b32 	%r1381, %r92;
	and.b32  	%r1382, %r2284, %r1381;
	or.b32  	%r2285, %r1380, %r1382;
	add.s32 	%r1383, %r2278, 1;
	and.b32  	%r2286, %r1383, 15;
	bra.uni 	$L__BB2_106;
$L__BB2_105:
	and.b32  	%r1384, %r2283, %r2284;
	not.b32 	%r1385, %r2283;
	and.b32  	%r1386, %r92, %r1385;
	or.b32  	%r2285, %r1384, %r1386;
	mov.u32 	%r2286, %r93;
$L__BB2_106:
	shr.u32 	%r1387, %r93, 2;
	and.b32  	%r103, %r1387, 12;
	and.b32  	%r1388, %r93, 2;
	or.b32  	%r1389, %r103, %r1388;
	mul.wide.u32 	%rd391, %r1389, 4;
	add.s64 	%rd392, %rd685, %rd391;
	ld.local.u32 	%r1390, [%rd392];
	add.s32 	%r1391, %r2285, %r89;
	ld.const.u32 	%r1392, [%rd668+-4];
	add.s32 	%r1393, %r1392, %r1391;
	mul.wide.u32 	%rd393, %r2286, 4;
	add.s64 	%rd394, %rd6, %rd393;
	ld.local.u32 	%r1394, [%rd394];
	add.s32 	%r1395, %r1393, %r1394;
	shl.b32 	%r1396, %r1395, %r1390;
	sub.s32 	%r1397, 32, %r1390;
	shr.u32 	%r1398, %r1395, %r1397;
	add.s32 	%r1399, %r1396, %r2283;
	add.s32 	%r2282, %r1399, %r1398;
	setp.lt.u32 	%p89, %r93, 15;
	@%p89 bra 	$L__BB2_112;
	setp.lt.u32 	%p90, %r93, 31;
	@%p90 bra 	$L__BB2_111;
	setp.lt.u32 	%p91, %r93, 47;
	@%p91 bra 	$L__BB2_110;
	not.b32 	%r1400, %r2284;
	or.b32  	%r1401, %r2282, %r1400;
	xor.b32  	%r2287, %r1401, %r2283;
	and.b32  	%r2288, %r2280, 15;
	bra.uni 	$L__BB2_113;
$L__BB2_110:
	xor.b32  	%r1402, %r2283, %r2284;
	xor.b32  	%r2287, %r1402, %r2282;
	add.s32 	%r1403, %r2277, 3;
	and.b32  	%r2288, %r1403, 14;
	bra.uni 	$L__BB2_113;
$L__BB2_111:
	and.b32  	%r1404, %r2282, %r2284;
	not.b32 	%r1405, %r2284;
	and.b32  	%r1406, %r2283, %r1405;
	or.b32  	%r2287, %r1404, %r1406;
	add.s32 	%r1407, %r2278, 6;
	and.b32  	%r2288, %r1407, 14;
	bra.uni 	$L__BB2_113;
$L__BB2_112:
	and.b32  	%r1408, %r2282, %r2283;
	not.b32 	%r1409, %r2282;
	and.b32  	%r1410, %r2284, %r1409;
	or.b32  	%r2287, %r1408, %r1410;
	mov.u32 	%r2288, %r2279;
$L__BB2_113:
	and.b32  	%r1411, %r2279, 3;
	add.s32 	%r1412, %r103, %r1411;
	mul.wide.u32 	%rd395, %r1412, 4;
	add.s64 	%rd396, %rd685, %rd395;
	ld.local.u32 	%r1413, [%rd396];
	add.s32 	%r1414, %r2287, %r92;
	ld.const.u32 	%r1415, [%rd668];
	add.s32 	%r1416, %r1415, %r1414;
	mul.wide.u32 	%rd397, %r2288, 4;
	add.s64 	%rd398, %rd6, %rd397;
	ld.local.u32 	%r1417, [%rd398];
	add.s32 	%r1418, %r1416, %r1417;
	shl.b32 	%r1419, %r1418, %r1413;
	sub.s32 	%r1420, 32, %r1413;
	shr.u32 	%r1421, %r1418, %r1420;
	add.s32 	%r1422, %r1419, %r2282;
	add.s32 	%r2281, %r1422, %r1421;
	add.s32 	%r2280, %r2280, 14;
	add.s32 	%r2279, %r2279, 2;
	add.s32 	%r2278, %r2278, 10;
	add.s32 	%r2277, %r2277, 6;
	add.s64 	%rd668, %rd668, 8;
	setp.ne.s32 	%p92, %r2280, 455;
	@%p92 bra 	$L__BB2_99;
	add.s32 	%r2289, %r2289, %r2284;
	add.s32 	%r2290, %r2290, %r2281;
	add.s32 	%r2291, %r2291, %r2282;
	add.s32 	%r2292, %r2292, %r2283;
$L__BB2_115:
	mov.b16 	%rs175, 48;
	st.local.u8 	[%rd3], %rs175;
	mov.b16 	%rs176, 49;
	st.local.u8 	[%rd3+1], %rs176;
	mov.b16 	%rs177, 50;
	st.local.u8 	[%rd3+2], %rs177;
	mov.b16 	%rs178, 51;
	st.local.u8 	[%rd3+3], %rs178;
	mov.b16 	%rs179, 52;
	st.local.u8 	[%rd3+4], %rs179;
	mov.b16 	%rs180, 53;
	st.local.u8 	[%rd3+5], %rs180;
	mov.b16 	%rs181, 54;
	st.local.u8 	[%rd3+6], %rs181;
	mov.b16 	%rs182, 55;
	st.local.u8 	[%rd3+7], %rs182;
	mov.b16 	%rs183, 56;
	st.local.u8 	[%rd3+8], %rs183;
	mov.b16 	%rs184, 57;
	st.local.u8 	[%rd3+9], %rs184;
	mov.b16 	%rs185, 97;
	st.local.u8 	[%rd3+10], %rs185;
	mov.b16 	%rs186, 98;
	st.local.u8 	[%rd3+11], %rs186;
	mov.b16 	%rs187, 99;
	st.local.u8 	[%rd3+12], %rs187;
	mov.b16 	%rs188, 100;
	st.local.u8 	[%rd3+13], %rs188;
	mov.b16 	%rs189, 101;
	st.local.u8 	[%rd3+14], %rs189;
	mov.b16 	%rs190, 102;
	st.local.u8 	[%rd3+15], %rs190;
	shr.u32 	%r1424, %r2289, 4;
	and.b32  	%r1425, %r1424, 15;
	cvt.u64.u32 	%rd399, %r1425;
	add.s64 	%rd400, %rd3, %rd399;
	ld.local.u8 	%rs191, [%rd400];
	st.local.u8 	[%rd5], %rs191;
	and.b32  	%r1426, %r2289, 15;
	cvt.u64.u32 	%rd401, %r1426;
	add.s64 	%rd402, %rd3, %rd401;
	ld.local.u8 	%rs192, [%rd402];
	st.local.u8 	[%rd5+1], %rs192;
	shr.u32 	%r1427, %r2289, 8;
	shr.u32 	%r1428, %r2289, 12;
	and.b32  	%r1429, %r1428, 15;
	cvt.u64.u32 	%rd403, %r1429;
	add.s64 	%rd404, %rd3, %rd403;
	ld.local.u8 	%rs193, [%rd404];
	st.local.u8 	[%rd5+2], %rs193;
	and.b32  	%r1430, %r1427, 15;
	cvt.u64.u32 	%rd405, %r1430;
	add.s64 	%rd406, %rd3, %rd405;
	ld.local.u8 	%rs194, [%rd406];
	st.local.u8 	[%rd5+3], %rs194;
	shr.u32 	%r1431, %r2289, 16;
	shr.u32 	%r1432, %r2289, 20;
	and.b32  	%r1433, %r1432, 15;
	cvt.u64.u32 	%rd407, %r1433;
	add.s64 	%rd408, %rd3, %rd407;
	ld.local.u8 	%rs195, [%rd408];
	st.local.u8 	[%rd5+4], %rs195;
	and.b32  	%r1434, %r1431, 15;
	cvt.u64.u32 	%rd409, %r1434;
	add.s64 	%rd410, %rd3, %rd409;
	ld.local.u8 	%rs196, [%rd410];
	st.local.u8 	[%rd5+5], %rs196;
	shr.u32 	%r1435, %r2289, 24;
	shr.u32 	%r1436, %r2289, 28;
	cvt.u64.u32 	%rd411, %r1436;
	add.s64 	%rd412, %rd3, %rd411;
	ld.local.u8 	%rs197, [%rd412];
	st.local.u8 	[%rd5+6], %rs197;
	and.b32  	%r1437, %r1435, 15;
	cvt.u64.u32 	%rd413, %r1437;
	add.s64 	%rd414, %rd3, %rd413;
	ld.local.u8 	%rs198, [%rd414];
	st.local.u8 	[%rd5+7], %rs198;
	st.local.u8 	[%rd3], %rs175;
	st.local.u8 	[%rd3+1], %rs176;
	st.local.u8 	[%rd3+2], %rs177;
	st.local.u8 	[%rd3+3], %rs178;
	st.local.u8 	[%rd3+4], %rs179;
	st.local.u8 	[%rd3+5], %rs180;
	st.local.u8 	[%rd3+6], %rs181;
	st.local.u8 	[%rd3+7], %rs182;
	st.local.u8 	[%rd3+8], %rs183;
	st.local.u8 	[%rd3+9], %rs184;
	st.local.u8 	[%rd3+10], %rs185;
	st.local.u8 	[%rd3+11], %rs186;
	st.local.u8 	[%rd3+12], %rs187;
	st.local.u8 	[%rd3+13], %rs188;
	st.local.u8 	[%rd3+14], %rs189;
	st.local.u8 	[%rd3+15], %rs190;
	shr.u32 	%r1438, %r2290, 4;
	and.b32  	%r1439, %r1438, 15;
	cvt.u64.u32 	%rd415, %r1439;
	add.s64 	%rd416, %rd3, %rd415;
	ld.local.u8 	%rs199, [%rd416];
	st.local.u8 	[%rd5+8], %rs199;
	and.b32  	%r1440, %r2290, 15;
	cvt.u64.u32 	%rd417, %r1440;
	add.s64 	%rd418, %rd3, %rd417;
	ld.local.u8 	%rs200, [%rd418];
	st.local.u8 	[%rd5+9], %rs200;
	shr.u32 	%r1441, %r2290, 8;
	shr.u32 	%r1442, %r2290, 12;
	and.b32  	%r1443, %r1442, 15;
	cvt.u64.u32 	%rd419, %r1443;
	add.s64 	%rd420, %rd3, %rd419;
	ld.local.u8 	%rs201, [%rd420];
	st.local.u8 	[%rd5+10], %rs201;
	and.b32  	%r1444, %r1441, 15;
	cvt.u64.u32 	%rd421, %r1444;
	add.s64 	%rd422, %rd3, %rd421;
	ld.local.u8 	%rs202, [%rd422];
	st.local.u8 	[%rd5+11], %rs202;
	shr.u32 	%r1445, %r2290, 16;
	shr.u32 	%r1446, %r2290, 20;
	and.b32  	%r1447, %r1446, 15;
	cvt.u64.u32 	%rd423, %r1447;
	add.s64 	%rd424, %rd3, %rd423;
	ld.local.u8 	%rs203, [%rd424];
	st.local.u8 	[%rd5+12], %rs203;
	and.b32  	%r1448, %r1445, 15;
	cvt.u64.u32 	%rd425, %r1448;
	add.s64 	%rd426, %rd3, %rd425;
	ld.local.u8 	%rs204, [%rd426];
	st.local.u8 	[%rd5+13], %rs204;
	shr.u32 	%r1449, %r2290, 24;
	shr.u32 	%r1450, %r2290, 28;
	cvt.u64.u32 	%rd427, %r1450;
	add.s64 	%rd428, %rd3, %rd427;
	ld.local.u8 	%rs205, [%rd428];
	st.local.u8 	[%rd5+14], %rs205;
	and.b32  	%r1451, %r1449, 15;
	cvt.u64.u32 	%rd429, %r1451;
	add.s64 	%rd430, %rd3, %rd429;
	ld.local.u8 	%rs206, [%rd430];
	st.local.u8 	[%rd5+15], %rs206;
	st.local.u8 	[%rd3], %rs175;
	st.local.u8 	[%rd3+1], %rs176;
	st.local.u8 	[%rd3+2], %rs177;
	st.local.u8 	[%rd3+3], %rs178;
	st.local.u8 	[%rd3+4], %rs179;
	st.local.u8 	[%rd3+5], %rs180;
	st.local.u8 	[%rd3+6], %rs181;
	st.local.u8 	[%rd3+7], %rs182;
	st.local.u8 	[%rd3+8], %rs183;
	st.local.u8 	[%rd3+9], %rs184;
	st.local.u8 	[%rd3+10], %rs185;
	st.local.u8 	[%rd3+11], %rs186;
	st.local.u8 	[%rd3+12], %rs187;
	st.local.u8 	[%rd3+13], %rs188;
	st.local.u8 	[%rd3+14], %rs189;
	st.local.u8 	[%rd3+15], %rs190;
	shr.u32 	%r1452, %r2291, 4;
	and.b32  	%r1453, %r1452, 15;
	cvt.u64.u32 	%rd431, %r1453;
	add.s64 	%rd432, %rd3, %rd431;
	ld.local.u8 	%rs207, [%rd432];
	st.local.u8 	[%rd5+16], %rs207;
	and.b32  	%r1454, %r2291, 15;
	cvt.u64.u32 	%rd433, %r1454;
	add.s64 	%rd434, %rd3, %rd433;
	ld.local.u8 	%rs208, [%rd434];
	st.local.u8 	[%rd5+17], %rs208;
	shr.u32 	%r1455, %r2291, 8;
	shr.u32 	%r1456, %r2291, 12;
	and.b32  	%r1457, %r1456, 15;
	cvt.u64.u32 	%rd435, %r1457;
	add.s64 	%rd436, %rd3, %rd435;
	ld.local.u8 	%rs209, [%rd436];
	st.local.u8 	[%rd5+18], %rs209;
	and.b32  	%r1458, %r1455, 15;
	cvt.u64.u32 	%rd437, %r1458;
	add.s64 	%rd438, %rd3, %rd437;
	ld.local.u8 	%rs210, [%rd438];
	st.local.u8 	[%rd5+19], %rs210;
	shr.u32 	%r1459, %r2291, 16;
	shr.u32 	%r1460, %r2291, 20;
	and.b32  	%r1461, %r1460, 15;
	cvt.u64.u32 	%rd439, %r1461;
	add.s64 	%rd440, %rd3, %rd439;
	ld.local.u8 	%rs211, [%rd440];
	st.local.u8 	[%rd5+20], %rs211;
	and.b32  	%r1462, %r1459, 15;
	cvt.u64.u32 	%rd441, %r1462;
	add.s64 	%rd442, %rd3, %rd441;
	ld.local.u8 	%rs212, [%rd442];
	st.local.u8 	[%rd5+21], %rs212;
	shr.u32 	%r1463, %r2291, 24;
	shr.u32 	%r1464, %r2291, 28;
	cvt.u64.u32 	%rd443, %r1464;
	add.s64 	%rd444, %rd3, %rd443;
	ld.local.u8 	%rs213, [%rd444];
	st.local.u8 	[%rd5+22], %rs213;
	and.b32  	%r1465, %r1463, 15;
	cvt.u64.u32 	%rd445, %r1465;
	add.s64 	%rd446, %rd3, %rd445;
	ld.local.u8 	%rs214, [%rd446];
	st.local.u8 	[%rd5+23], %rs214;
	st.local.u8 	[%rd3], %rs175;
	st.local.u8 	[%rd3+1], %rs176;
	st.local.u8 	[%rd3+2], %rs177;
	st.local.u8 	[%rd3+3], %rs178;
	st.local.u8 	[%rd3+4], %rs179;
	st.local.u8 	[%rd3+5], %rs180;
	st.local.u8 	[%rd3+6], %rs181;
	st.local.u8 	[%rd3+7], %rs182;
	st.local.u8 	[%rd3+8], %rs183;
	st.local.u8 	[%rd3+9], %rs184;
	st.local.u8 	[%rd3+10], %rs185;
	st.local.u8 	[%rd3+11], %rs186;
	st.local.u8 	[%rd3+12], %rs187;
	st.local.u8 	[%rd3+13], %rs188;
	st.local.u8 	[%rd3+14], %rs189;
	st.local.u8 	[%rd3+15], %rs190;
	shr.u32 	%r1466, %r2292, 4;
	and.b32  	%r1467, %r1466, 15;
	cvt.u64.u32 	%rd447, %r1467;
	add.s64 	%rd448, %rd3, %rd447;
	ld.local.u8 	%rs215, [%rd448];
	st.local.u8 	[%rd5+24], %rs215;
	and.b32  	%r1468, %r2292, 15;
	cvt.u64.u32 	%rd449, %r1468;
	add.s64 	%rd450, %rd3, %rd449;
	ld.local.u8 	%rs216, [%rd450];
	st.local.u8 	[%rd5+25], %rs216;
	shr.u32 	%r1469, %r2292, 8;
	shr.u32 	%r1470, %r2292, 12;
	and.b32  	%r1471, %r1470, 15;
	cvt.u64.u32 	%rd451, %r1471;
	add.s64 	%rd452, %rd3, %rd451;
	ld.local.u8 	%rs217, [%rd452];
	st.local.u8 	[%rd5+26], %rs217;
	and.b32  	%r1472, %r1469, 15;
	cvt.u64.u32 	%rd453, %r1472;
	add.s64 	%rd454, %rd3, %rd453;
	ld.local.u8 	%rs218, [%rd454];
	st.local.u8 	[%rd5+27], %rs218;
	shr.u32 	%r1473, %r2292, 16;
	shr.u32 	%r1474, %r2292, 20;
	and.b32  	%r1475, %r1474, 15;
	cvt.u64.u32 	%rd455, %r1475;
	add.s64 	%rd456, %rd3, %rd455;
	ld.local.u8 	%rs219, [%rd456];
	st.local.u8 	[%rd5+28], %rs219;
	and.b32  	%r1476, %r1473, 15;
	cvt.u64.u32 	%rd457, %r1476;
	add.s64 	%rd458, %rd3, %rd457;
	ld.local.u8 	%rs220, [%rd458];
	st.local.u8 	[%rd5+29], %rs220;
	shr.u32 	%r1477, %r2292, 24;
	shr.u32 	%r1478, %r2292, 28;
	cvt.u64.u32 	%rd459, %r1478;
	add.s64 	%rd460, %rd3, %rd459;
	ld.local.u8 	%rs221, [%rd460];
	st.local.u8 	[%rd5+30], %rs221;
	and.b32  	%r1479, %r1477, 15;
	cvt.u64.u32 	%rd461, %r1479;
	add.s64 	%rd462, %rd3, %rd461;
	ld.local.u8 	%rs222, [%rd462];
	st.local.u8 	[%rd5+31], %rs222;
	mov.b32 	%r2366, 32;
	bra.uni 	$L__BB2_208;
$L__BB2_116:
	mov.b16 	%rs49, 0;
	st.local.u8 	[%rd5], %rs49;
	add.s64 	%rd670, %rd5, 1;
	st.local.u8 	[%rd5+1], %rs49;
	st.local.u8 	[%rd5+2], %rs49;
	st.local.u8 	[%rd5+3], %rs49;
	st.local.u8 	[%rd5+4], %rs49;
	st.local.u8 	[%rd5+5], %rs49;
	st.local.u8 	[%rd5+6], %rs49;
	st.local.u8 	[%rd5+7], %rs49;
	st.local.u8 	[%rd5+8], %rs49;
	st.local.u8 	[%rd5+9], %rs49;
	st.local.u8 	[%rd5+10], %rs49;
	st.local.u8 	[%rd5+11], %rs49;
	st.local.u8 	[%rd5+12], %rs49;
	st.local.u8 	[%rd5+13], %rs49;
	st.local.u8 	[%rd5+14], %rs49;
	st.local.u8 	[%rd5+15], %rs49;
	st.local.u8 	[%rd5+16], %rs49;
	st.local.u8 	[%rd5+17], %rs49;
	st.local.u8 	[%rd5+18], %rs49;
	st.local.u8 	[%rd5+19], %rs49;
	st.local.u8 	[%rd5+20], %rs49;
	st.local.u8 	[%rd5+21], %rs49;
	st.local.u8 	[%rd5+22], %rs49;
	st.local.u8 	[%rd5+23], %rs49;
	st.local.u8 	[%rd5+24], %rs49;
	st.local.u8 	[%rd5+25], %rs49;
	st.local.u8 	[%rd5+26], %rs49;
	st.local.u8 	[%rd5+27], %rs49;
	st.local.u8 	[%rd5+28], %rs49;
	st.local.u8 	[%rd5+29], %rs49;
	st.local.u8 	[%rd5+30], %rs49;
	st.local.u8 	[%rd5+31], %rs49;
	st.local.u8 	[%rd5+32], %rs49;
	st.local.u8 	[%rd5+33], %rs49;
	st.local.u8 	[%rd5+34], %rs49;
	st.local.u8 	[%rd5+35], %rs49;
	st.local.u8 	[%rd5+36], %rs49;
	st.local.u8 	[%rd5+37], %rs49;
	st.local.u8 	[%rd5+38], %rs49;
	st.local.u8 	[%rd5+39], %rs49;
	st.local.u8 	[%rd5+40], %rs49;
	st.local.u8 	[%rd5+41], %rs49;
	st.local.u8 	[%rd5+42], %rs49;
	st.local.u8 	[%rd5+43], %rs49;
	st.local.u8 	[%rd5+44], %rs49;
	st.local.u8 	[%rd5+45], %rs49;
	st.local.u8 	[%rd5+46], %rs49;
	st.local.u8 	[%rd5+47], %rs49;
	st.local.u8 	[%rd5+48], %rs49;
	st.local.u8 	[%rd5+49], %rs49;
	st.local.u8 	[%rd5+50], %rs49;
	st.local.u8 	[%rd5+51], %rs49;
	st.local.u8 	[%rd5+52], %rs49;
	st.local.u8 	[%rd5+53], %rs49;
	st.local.u8 	[%rd5+54], %rs49;
	st.local.u8 	[%rd5+55], %rs49;
	st.local.u8 	[%rd5+56], %rs49;
	st.local.u8 	[%rd5+57], %rs49;
	st.local.u8 	[%rd5+58], %rs49;
	st.local.u8 	[%rd5+59], %rs49;
	st.local.u8 	[%rd5+60], %rs49;
	st.local.u8 	[%rd5+61], %rs49;
	st.local.u8 	[%rd5+62], %rs49;
	st.local.u8 	[%rd5+63], %rs49;
	st.local.u8 	[%rd5+64], %rs49;
	st.local.u8 	[%rd5+65], %rs49;
	st.local.u8 	[%rd5+66], %rs49;
	st.local.u8 	[%rd5+67], %rs49;
	st.local.u8 	[%rd5+68], %rs49;
	st.local.u8 	[%rd5+69], %rs49;
	st.local.u8 	[%rd5+70], %rs49;
	st.local.u8 	[%rd5+71], %rs49;
	st.local.u8 	[%rd5+72], %rs49;
	st.local.u8 	[%rd5+73], %rs49;
	st.local.u8 	[%rd5+74], %rs49;
	st.local.u8 	[%rd5+75], %rs49;
	st.local.u8 	[%rd5+76], %rs49;
	st.local.u8 	[%rd5+77], %rs49;
	st.local.u8 	[%rd5+78], %rs49;
	st.local.u8 	[%rd5+79], %rs49;
	st.local.u8 	[%rd5+80], %rs49;
	st.local.u8 	[%rd5+81], %rs49;
	st.local.u8 	[%rd5+82], %rs49;
	st.local.u8 	[%rd5+83], %rs49;
	st.local.u8 	[%rd5+84], %rs49;
	st.local.u8 	[%rd5+85], %rs49;
	st.local.u8 	[%rd5+86], %rs49;
	st.local.u8 	[%rd5+87], %rs49;
	st.local.u8 	[%rd5+88], %rs49;
	st.local.u8 	[%rd5+89], %rs49;
	st.local.u8 	[%rd5+90], %rs49;
	st.local.u8 	[%rd5+91], %rs49;
	st.local.u8 	[%rd5+92], %rs49;
	st.local.u8 	[%rd5+93], %rs49;
	st.local.u8 	[%rd5+94], %rs49;
	st.local.u8 	[%rd5+95], %rs49;
	st.local.u8 	[%rd5+96], %rs49;
	st.local.u8 	[%rd5+97], %rs49;
	st.local.u8 	[%rd5+98], %rs49;
	st.local.u8 	[%rd5+99], %rs49;
	st.local.u8 	[%rd5+100], %rs49;
	st.local.u8 	[%rd5+101], %rs49;
	st.local.u8 	[%rd5+102], %rs49;
	st.local.u8 	[%rd5+103], %rs49;
	st.local.u8 	[%rd5+104], %rs49;
	st.local.u8 	[%rd5+105], %rs49;
	st.local.u8 	[%rd5+106], %rs49;
	st.local.u8 	[%rd5+107], %rs49;
	st.local.u8 	[%rd5+108], %rs49;
	st.local.u8 	[%rd5+109], %rs49;
	st.local.u8 	[%rd5+110], %rs49;
	st.local.u8 	[%rd5+111], %rs49;
	st.local.u8 	[%rd5+112], %rs49;
	st.local.u8 	[%rd5+113], %rs49;
	st.local.u8 	[%rd5+114], %rs49;
	st.local.u8 	[%rd5+115], %rs49;
	st.local.u8 	[%rd5+116], %rs49;
	st.local.u8 	[%rd5+117], %rs49;
	st.local.u8 	[%rd5+118], %rs49;
	st.local.u8 	[%rd5+119], %rs49;
	st.local.u8 	[%rd5+120], %rs49;
	st.local.u8 	[%rd5+121], %rs49;
	st.local.u8 	[%rd5+122], %rs49;
	st.local.u8 	[%rd5+123], %rs49;
	st.local.u8 	[%rd5+124], %rs49;
	st.local.u8 	[%rd5+125], %rs49;
	st.local.u8 	[%rd5+126], %rs49;
	st.local.u8 	[%rd5+127], %rs49;
	setp.lt.s32 	%p37, %r36, 1;
	@%p37 bra 	$L__BB2_123;
	ld.param.u32 	%r2245, [gpu_brute_force_kernel_param_2];
	max.s32 	%r418, %r328, 0;
	add.s32 	%r419, %r2245, %r418;
	add.s32 	%r420, %r419, -1;
	min.u32 	%r421, %r420, 119;
	add.s32 	%r127, %r421, 1;
	and.b32  	%r128, %r127, 3;
	setp.lt.u32 	%p38, %r420, 3;
	mov.b32 	%r2294, 0;
	@%p38 bra 	$L__BB2_120;
	and.b32  	%r2294, %r127, 252;
	neg.s32 	%r2293, %r2294;
	mov.u64 	%rd669, %rd7;
$L__BB2_119:
	ld.local.u32 	%r422, [%rd669];
	bfe.u32 	%r423, %r422, 0, 8;
	bfe.u32 	%r424, %r422, 8, 8;
	bfe.u32 	%r425, %r422, 16, 8;
	bfe.u32 	%r426, %r422, 24, 8;
	st.local.u8 	[%rd670+-1], %r423;
	st.local.u8 	[%rd670], %r424;
	st.local.u8 	[%rd670+1], %r425;
	st.local.u8 	[%rd670+2], %r426;
	add.s32 	%r2293, %r2293, 4;
	add.s64 	%rd670, %rd670, 4;
	add.s64 	%rd669, %rd669, 4;
	setp.ne.s32 	%p39, %r2293, 0;
	@%p39 bra 	$L__BB2_119;
$L__BB2_120:
	setp.eq.s32 	%p40, %r128, 0;
	@%p40 bra 	$L__BB2_123;
	cvt.u64.u32 	%rd269, %r2294;
	add.s64 	%rd672, %rd5, %rd269;
	add.s64 	%rd671, %rd7, %rd269;
	neg.s32 	%r2295, %r128;
$L__BB2_122:
	.pragma "nounroll";
	ld.local.u8 	%rs50, [%rd671];
	st.local.u8 	[%rd672], %rs50;
	add.s64 	%rd672, %rd672, 1;
	add.s64 	%rd671, %rd671, 1;
	add.s32 	%r2295, %r2295, 1;
	setp.ne.s32 	%p41, %r2295, 0;
	@%p41 bra 	$L__BB2_122;
$L__BB2_123:
	add.s64 	%rd271, %rd5, %rd267;
	mov.b16 	%rs51, 128;
	st.local.u8 	[%rd271], %rs51;
	setp.gt.s32 	%p42, %r36, 55;
	mul.wide.s32 	%rd272, %r36, 8;
	selp.b64 	%rd273, 127, 63, %p42;
	add.s64 	%rd274, %rd5, %rd273;
	st.local.u8 	[%rd274], %rd272;
	shr.u64 	%rd275, %rd267, 5;
	st.local.u8 	[%rd274+-1], %rd275;
	shr.u64 	%rd276, %rd267, 13;
	st.local.u8 	[%rd274+-2], %rd276;
	shr.u64 	%rd277, %rd267, 21;
	st.local.u8 	[%rd274+-3], %rd277;
	shr.u64 	%rd278, %rd267, 29;
	st.local.u8 	[%rd274+-4], %rd278;
	shr.u64 	%rd279, %rd267, 37;
	st.local.u8 	[%rd274+-5], %rd279;
	shr.u64 	%rd280, %rd267, 45;
	st.local.u8 	[%rd274+-6], %rd280;
	shr.u64 	%rd281, %rd267, 53;
	st.local.u8 	[%rd274+-7], %rd281;
	ld.local.u8 	%r428, [%rd5];
	shl.b32 	%r429, %r428, 24;
	ld.local.u8 	%r430, [%rd5+1];
	shl.b32 	%r431, %r430, 16;
	or.b32  	%r432, %r431, %r429;
	ld.local.u8 	%rs52, [%rd5+2];
	mul.wide.u16 	%r433, %rs52, 256;
	or.b32  	%r434, %r432, %r433;
	ld.local.u8 	%r435, [%rd5+3];
	or.b32  	%r436, %r434, %r435;
	ld.local.u8 	%r437, [%rd5+4];
	shl.b32 	%r438, %r437, 24;
	ld.local.u8 	%r439, [%rd5+5];
	shl.b32 	%r440, %r439, 16;
	or.b32  	%r441, %r440, %r438;
	ld.local.u8 	%rs53, [%rd5+6];
	mul.wide.u16 	%r442, %rs53, 256;
	or.b32  	%r443, %r441, %r442;
	ld.local.u8 	%r444, [%rd5+7];
	or.b32  	%r445, %r443, %r444;
	ld.local.u8 	%r446, [%rd5+8];
	shl.b32 	%r447, %r446, 24;
	ld.local.u8 	%r448, [%rd5+9];
	shl.b32 	%r449, %r448, 16;
	or.b32  	%r450, %r449, %r447;
	ld.local.u8 	%rs54, [%rd5+10];
	mul.wide.u16 	%r451, %rs54, 256;
	or.b32  	%r452, %r450, %r451;
	ld.local.u8 	%r453, [%rd5+11];
	or.b32  	%r454, %r452, %r453;
	ld.local.u8 	%r455, [%rd5+12];
	shl.b32 	%r456, %r455, 24;
	ld.local.u8 	%r457, [%rd5+13];
	shl.b32 	%r458, %r457, 16;
	or.b32  	%r459, %r458, %r456;
	ld.local.u8 	%rs55, [%rd5+14];
	mul.wide.u16 	%r460, %rs55, 256;
	or.b32  	%r461, %r459, %r460;
	ld.local.u8 	%r462, [%rd5+15];
	or.b32  	%r463, %r461, %r462;
	st.local.v4.u32 	[%rd685], {%r436, %r445, %r454, %r463};
	ld.local.u8 	%r464, [%rd5+16];
	shl.b32 	%r465, %r464, 24;
	ld.local.u8 	%r466, [%rd5+17];
	shl.b32 	%r467, %r466, 16;
	or.b32  	%r468, %r467, %r465;
	ld.local.u8 	%rs56, [%rd5+18];
	mul.wide.u16 	%r469, %rs56, 256;
	or.b32  	%r470, %r468, %r469;
	ld.local.u8 	%r471, [%rd5+19];
	or.b32  	%r472, %r470, %r471;
	ld.local.u8 	%r473, [%rd5+20];
	shl.b32 	%r474, %r473, 24;
	ld.local.u8 	%r475, [%rd5+21];
	shl.b32 	%r476, %r475, 16;
	or.b32  	%r477, %r476, %r474;
	ld.local.u8 	%rs57, [%rd5+22];
	mul.wide.u16 	%r478, %rs57, 256;
	or.b32  	%r479, %r477, %r478;
	ld.local.u8 	%r480, [%rd5+23];
	or.b32  	%r481, %r479, %r480;
	ld.local.u8 	%r482, [%rd5+24];
	shl.b32 	%r483, %r482, 24;
	ld.local.u8 	%r484, [%rd5+25];
	shl.b32 	%r485, %r484, 16;
	or.b32  	%r486, %r485, %r483;
	ld.local.u8 	%rs58, [%rd5+26];
	mul.wide.u16 	%r487, %rs58, 256;
	or.b32  	%r488, %r486, %r487;
	ld.local.u8 	%r489, [%rd5+27];
	or.b32  	%r490, %r488, %r489;
	ld.local.u8 	%r491, [%rd5+28];
	shl.b32 	%r492, %r491, 24;
	ld.local.u8 	%r493, [%rd5+29];
	shl.b32 	%r494, %r493, 16;
	or.b32  	%r495, %r494, %r492;
	ld.local.u8 	%rs59, [%rd5+30];
	mul.wide.u16 	%r496, %rs59, 256;
	or.b32  	%r497, %r495, %r496;
	ld.local.u8 	%r498, [%rd5+31];
	or.b32  	%r499, %r497, %r498;
	st.local.v4.u32 	[%rd685+16], {%r472, %r481, %r490, %r499};
	ld.local.u8 	%r500, [%rd5+32];
	shl.b32 	%r501, %r500, 24;
	ld.local.u8 	%r502, [%rd5+33];
	shl.b32 	%r503, %r502, 16;
	or.b32  	%r504, %r503, %r501;
	ld.local.u8 	%rs60, [%rd5+34];
	mul.wide.u16 	%r505, %rs60, 256;
	or.b32  	%r506, %r504, %r505;
	ld.local.u8 	%r507, [%rd5+35];
	or.b32  	%r508, %r506, %r507;
	ld.local.u8 	%r509, [%rd5+36];
	shl.b32 	%r510, %r509, 24;
	ld.local.u8 	%r511, [%rd5+37];
	shl.b32 	%r512, %r511, 16;
	or.b32  	%r513, %r512, %r510;
	ld.local.u8 	%rs61, [%rd5+38];
	mul.wide.u16 	%r514, %rs61, 256;
	or.b32  	%r515, %r513, %r514;
	ld.local.u8 	%r516, [%rd5+39];
	or.b32  	%r517, %r515, %r516;
	ld.local.u8 	%r518, [%rd5+40];
	shl.b32 	%r519, %r518, 24;
	ld.local.u8 	%r520, [%rd5+41];
	shl.b32 	%r521, %r520, 16;
	or.b32  	%r522, %r521, %r519;
	ld.local.u8 	%rs62, [%rd5+42];
	mul.wide.u16 	%r523, %rs62, 256;
	or.b32  	%r524, %r522, %r523;
	ld.local.u8 	%r525, [%rd5+43];
	or.b32  	%r526, %r524, %r525;
	ld.local.u8 	%r527, [%rd5+44];
	shl.b32 	%r528, %r527, 24;
	ld.local.u8 	%r529, [%rd5+45];
	shl.b32 	%r530, %r529, 16;
	or.b32  	%r531, %r530, %r528;
	ld.local.u8 	%rs63, [%rd5+46];
	mul.wide.u16 	%r532, %rs63, 256;
	or.b32  	%r533, %r531, %r532;
	ld.local.u8 	%r534, [%rd5+47];
	or.b32  	%r535, %r533, %r534;
	st.local.v4.u32 	[%rd685+32], {%r508, %r517, %r526, %r535};
	ld.local.u8 	%r536, [%rd5+48];
	shl.b32 	%r537, %r536, 24;
	ld.local.u8 	%r538, [%rd5+49];
	shl.b32 	%r539, %r538, 16;
	or.b32  	%r540, %r539, %r537;
	ld.local.u8 	%rs64, [%rd5+50];
	mul.wide.u16 	%r541, %rs64, 256;
	or.b32  	%r542, %r540, %r541;
	ld.local.u8 	%r543, [%rd5+51];
	or.b32  	%r544, %r542, %r543;
	ld.local.u8 	%r545, [%rd5+52];
	shl.b32 	%r546, %r545, 24;
	ld.local.u8 	%r547, [%rd5+53];
	shl.b32 	%r548, %r547, 16;
	or.b32  	%r549, %r548, %r546;
	ld.local.u8 	%rs65, [%rd5+54];
	mul.wide.u16 	%r550, %rs65, 256;
	or.b32  	%r551, %r549, %r550;
	ld.local.u8 	%r552, [%rd5+55];
	or.b32  	%r553, %r551, %r552;
	ld.local.u8 	%r554, [%rd5+56];
	shl.b32 	%r555, %r554, 24;
	ld.local.u8 	%r556, [%rd5+57];
	shl.b32 	%r557, %r556, 16;
	or.b32  	%r558, %r557, %r555;
	ld.local.u8 	%rs66, [%rd5+58];
	mul.wide.u16 	%r559, %rs66, 256;
	or.b32  	%r560, %r558, %r559;
	ld.local.u8 	%r561, [%rd5+59];
	or.b32  	%r562, %r560, %r561;
	ld.local.u8 	%r563, [%rd5+60];
	shl.b32 	%r564, %r563, 24;
	ld.local.u8 	%r565, [%rd5+61];
	shl.b32 	%r566, %r565, 16;
	or.b32  	%r567, %r566, %r564;
	ld.local.u8 	%rs67, [%rd5+62];
	mul.wide.u16 	%r568, %rs67, 256;
	or.b32  	%r569, %r567, %r568;
	ld.local.u8 	%r570, [%rd5+63];
	or.b32  	%r571, %r569, %r570;
	st.local.v4.u32 	[%rd685+48], {%r544, %r553, %r562, %r571};
	add.s64 	%rd675, %rd685, 40;
	mov.b64 	%rd282, {%r526, %r572};
	cvt.u32.u64 	%r2296, %rd282;
	mov.b32 	%r2297, 0;
	mov.u64 	%rd673, %rd675;
$L__BB2_124:
	ld.local.u32 	%r573, [%rd673+12];
	ld.local.v2.u32 	{%r574, %r575}, [%rd673+-8];
	xor.b32  	%r576, %r574, %r573;
	ld.local.v4.u32 	{%r577, %r578, %r579, %r580}, [%rd673+-40];
	mov.b64 	%rd283, {%r579, %r580};
	xor.b32  	%r581, %r576, %r579;
	xor.b32  	%r582, %r581, %r577;
	shf.l.wrap.b32 	%r583, %r582, %r582, 1;
	add.s64 	%rd140, %rd673, 16;
	ld.local.u32 	%r140, [%rd673+16];
	xor.b32  	%r584, %r575, %r140;
	xor.b32  	%r585, %r584, %r580;
	xor.b32  	%r586, %r585, %r578;
	shf.l.wrap.b32 	%r587, %r586, %r586, 1;
	st.local.v2.u32 	[%rd673+24], {%r583, %r587};
	ld.local.u32 	%r588, [%rd673+20];
	xor.b32  	%r589, %r2296, %r588;
	ld.local.u32 	%r590, [%rd673+-24];
	xor.b32  	%r591, %r589, %r590;
	cvt.u32.u64 	%r592, %rd283;
	xor.b32  	%r593, %r591, %r592;
	shf.l.wrap.b32 	%r594, %r593, %r593, 1;
	st.local.u32 	[%rd673+32], %r594;
	ld.local.u32 	%r595, [%rd673+4];
	ld.local.u32 	%r596, [%rd673+-20];
	xor.b32  	%r597, %r595, %r596;
	{ .reg .b32 tmp; mov.b64 {tmp, %r598}, %rd283; }
	xor.b32  	%r599, %r597, %r598;
	xor.b32  	%r600, %r599, %r583;
	shf.l.wrap.b32 	%r601, %r600, %r600, 1;
	st.local.u32 	[%rd673+36], %r601;
	add.s32 	%r2297, %r2297, 4;
	setp.ne.s32 	%p43, %r2297, 64;
	mov.u32 	%r2296, %r140;
	mov.u64 	%rd673, %rd140;
	@%p43 bra 	$L__BB2_124;
	add.s64 	%rd676, %rd685, 8;
	mov.b32 	%r2303, -1009589776;
	mov.b32 	%r2302, 271733878;
	mov.b32 	%r2301, -1732584194;
	mov.b32 	%r2300, -271733879;
	mov.b32 	%r2299, 1732584193;
	mov.b32 	%r2298, -80;
	mov.u64 	%rd674, %rd676;
$L__BB2_126:
	add.s32 	%r148, %r2298, 80;
	setp.gt.u32 	%p44, %r148, 19;
	@%p44 bra 	$L__BB2_128;
	and.b32  	%r617, %r2300, %r2301;
	not.b32 	%r618, %r2300;
	and.b32  	%r619, %r2302, %r618;
	or.b32  	%r2304, %r617, %r619;
	mov.b32 	%r2305, 1518500249;
	bra.uni 	$L__BB2_133;
$L__BB2_128:
	setp.gt.u32 	%p45, %r148, 39;
	@%p45 bra 	$L__BB2_130;
	xor.b32  	%r615, %r2301, %r2302;
	xor.b32  	%r2304, %r615, %r2300;
	mov.b32 	%r2305, 1859775393;
	bra.uni 	$L__BB2_133;
$L__BB2_130:
	setp.gt.u32 	%p46, %r148, 59;
	@%p46 bra 	$L__BB2_132;
	or.b32  	%r611, %r2301, %r2302;
	and.b32  	%r612, %r2300, %r611;
	and.b32  	%r613, %r2301, %r2302;
	or.b32  	%r2304, %r612, %r613;
	mov.b32 	%r2305, -1894007588;
	bra.uni 	$L__BB2_133;
$L__BB2_132:
	xor.b32  	%r609, %r2301, %r2302;
	xor.b32  	%r2304, %r609, %r2300;
	mov.b32 	%r2305, -899497514;
$L__BB2_133:
	shf.l.wrap.b32 	%r620, %r2299, %r2299, 5;
	ld.local.u32 	%r621, [%rd674+-8];
	add.s32 	%r622, %r620, %r2303;
	add.s32 	%r623, %r622, %r2304;
	add.s32 	%r624, %r623, %r2305;
	add.s32 	%r155, %r624, %r621;
	shf.l.wrap.b32 	%r156, %r2300, %r2300, 30;
	setp.lt.u32 	%p47, %r148, 19;
	@%p47 bra 	$L__BB2_139;
	setp.lt.u32 	%p48, %r148, 39;
	@%p48 bra 	$L__BB2_138;
	setp.lt.u32 	%p49, %r148, 59;
	@%p49 bra 	$L__BB2_137;
	xor.b32  	%r626, %r156, %r2301;
	xor.b32  	%r2306, %r626, %r2299;
	mov.b32 	%r2307, -899497514;
	bra.uni 	$L__BB2_140;
$L__BB2_137:
	or.b32  	%r628, %r156, %r2301;
	and.b32  	%r629, %r2299, %r628;
	and.b32  	%r630, %r156, %r2301;
	or.b32  	%r2306, %r629, %r630;
	mov.b32 	%r2307, -1894007588;
	bra.uni 	$L__BB2_140;
$L__BB2_138:
	xor.b32  	%r632, %r156, %r2301;
	xor.b32  	%r2306, %r632, %r2299;
	mov.b32 	%r2307, 1859775393;
	bra.uni 	$L__BB2_140;
$L__BB2_139:
	and.b32  	%r634, %r2299, %r156;
	not.b32 	%r635, %r2299;
	and.b32  	%r636, %r2301, %r635;
	or.b32  	%r2306, %r634, %r636;
	mov.b32 	%r2307, 1518500249;
$L__BB2_140:
	shf.l.wrap.b32 	%r637, %r155, %r155, 5;
	ld.local.u32 	%r638, [%rd674+-4];
	add.s32 	%r639, %r637, %r2302;
	add.s32 	%r640, %r639, %r2306;
	add.s32 	%r641, %r640, %r2307;
	add.s32 	%r163, %r641, %r638;
	shf.l.wrap.b32 	%r2303, %r2299, %r2299, 30;
	setp.lt.u32 	%p50, %r148, 18;
	@%p50 bra 	$L__BB2_146;
	setp.lt.u32 	%p51, %r148, 38;
	@%p51 bra 	$L__BB2_145;
	setp.lt.u32 	%p52, %r148, 58;
	@%p52 bra 	$L__BB2_144;
	xor.b32  	%r643, %r2303, %r156;
	xor.b32  	%r2308, %r643, %r155;
	mov.b32 	%r2309, -899497514;
	bra.uni 	$L__BB2_147;
$L__BB2_144:
	or.b32  	%r645, %r2303, %r156;
	and.b32  	%r646, %r155, %r645;
	and.b32  	%r647, %r2303, %r156;
	or.b32  	%r2308, %r646, %r647;
	mov.b32 	%r2309, -1894007588;
	bra.uni 	$L__BB2_147;
$L__BB2_145:
	xor.b32  	%r649, %r2303, %r156;
	xor.b32  	%r2308, %r649, %r155;
	mov.b32 	%r2309, 1859775393;
	bra.uni 	$L__BB2_147;
$L__BB2_146:
	and.b32  	%r651, %r155, %r2303;
	not.b32 	%r652, %r155;
	and.b32  	%r653, %r156, %r652;
	or.b32  	%r2308, %r651, %r653;
	mov.b32 	%r2309, 1518500249;
$L__BB2_147:
	shf.l.wrap.b32 	%r654, %r163, %r163, 5;
	ld.local.u32 	%r655, [%rd674];
	add.s32 	%r656, %r654, %r2301;
	add.s32 	%r657, %r656, %r2308;
	add.s32 	%r658, %r657, %r2309;
	add.s32 	%r2300, %r658, %r655;
	shf.l.wrap.b32 	%r2302, %r155, %r155, 30;
	setp.lt.u32 	%p53, %r148, 17;
	@%p53 bra 	$L__BB2_153;
	setp.lt.u32 	%p54, %r148, 37;
	@%p54 bra 	$L__BB2_152;
	setp.lt.u32 	%p55, %r148, 57;
	@%p55 bra 	$L__BB2_151;
	xor.b32  	%r660, %r2302, %r2303;
	xor.b32  	%r2310, %r660, %r163;
	mov.b32 	%r2311, -899497514;
	bra.uni 	$L__BB2_154;
$L__BB2_151:
	or.b32  	%r662, %r2302, %r2303;
	and.b32  	%r663, %r163, %r662;
	and.b32  	%r664, %r2302, %r2303;
	or.b32  	%r2310, %r663, %r664;
	mov.b32 	%r2311, -1894007588;
	bra.uni 	$L__BB2_154;
$L__BB2_152:
	xor.b32  	%r666, %r2302, %r2303;
	xor.b32  	%r2310, %r666, %r163;
	mov.b32 	%r2311, 1859775393;
	bra.uni 	$L__BB2_154;
$L__BB2_153:
	and.b32  	%r668, %r163, %r2302;
	not.b32 	%r669, %r163;
	and.b32  	%r670, %r2303, %r669;
	or.b32  	%r2310, %r668, %r670;
	mov.b32 	%r2311, 1518500249;
$L__BB2_154:
	shf.l.wrap.b32 	%r671, %r2300, %r2300, 5;
	ld.local.u32 	%r672, [%rd674+4];
	add.s32 	%r673, %r671, %r156;
	add.s32 	%r674, %r673, %r2310;
	add.s32 	%r675, %r674, %r2311;
	add.s32 	%r2299, %r675, %r672;
	shf.l.wrap.b32 	%r2301, %r163, %r163, 30;
	add.s32 	%r2298, %r2298, 4;
	add.s64 	%rd674, %rd674, 16;
	setp.ne.s32 	%p56, %r2298, 0;
	@%p56 bra 	$L__BB2_126;
	setp.lt.s32 	%p57, %r36, 56;
	add.s32 	%r2328, %r2299, 1732584193;
	add.s32 	%r2329, %r2300, -271733879;
	add.s32 	%r2330, %r2301, -1732584194;
	add.s32 	%r2331, %r2302, 271733878;
	add.s32 	%r2332, %r2303, -1009589776;
	@%p57 bra 	$L__BB2_189;
	ld.local.u8 	%r677, [%rd5+64];
	shl.b32 	%r678, %r677, 24;
	ld.local.u8 	%r679, [%rd5+65];
	shl.b32 	%r680, %r679, 16;
	or.b32  	%r681, %r680, %r678;
	ld.local.u8 	%rs68, [%rd5+66];
	mul.wide.u16 	%r682, %rs68, 256;
	or.b32  	%r683, %r681, %r682;
	ld.local.u8 	%r684, [%rd5+67];
	or.b32  	%r685, %r683, %r684;
	ld.local.u8 	%r686, [%rd5+68];
	shl.b32 	%r687, %r686, 24;
	ld.local.u8 	%r688, [%rd5+69];
	shl.b32 	%r689, %r688, 16;
	or.b32  	%r690, %r689, %r687;
	ld.local.u8 	%rs69, [%rd5+70];
	mul.wide.u16 	%r691, %rs69, 256;
	or.b32  	%r692, %r690, %r691;
	ld.local.u8 	%r693, [%rd5+71];
	or.b32  	%r694, %r692, %r693;
	ld.local.u8 	%r695, [%rd5+72];
	shl.b32 	%r696, %r695, 24;
	ld.local.u8 	%r697, [%rd5+73];
	shl.b32 	%r698, %r697, 16;
	or.b32  	%r699, %r698, %r696;
	ld.local.u8 	%rs70, [%rd5+74];
	mul.wide.u16 	%r700, %rs70, 256;
	or.b32  	%r701, %r699, %r700;
	ld.local.u8 	%r702, [%rd5+75];
	or.b32  	%r703, %r701, %r702;
	ld.local.u8 	%r704, [%rd5+76];
	shl.b32 	%r705, %r704, 24;
	ld.local.u8 	%r706, [%rd5+77];
	shl.b32 	%r707, %r706, 16;
	or.b32  	%r708, %r707, %r705;
	ld.local.u8 	%rs71, [%rd5+78];
	mul.wide.u16 	%r709, %rs71, 256;
	or.b32  	%r710, %r708, %r709;
	ld.local.u8 	%r711, [%rd5+79];
	or.b32  	%r712, %r710, %r711;
	st.local.v4.u32 	[%rd685], {%r685, %r694, %r703, %r712};
	ld.local.u8 	%r713, [%rd5+80];
	shl.b32 	%r714, %r713, 24;
	ld.local.u8 	%r715, [%rd5+81];
	shl.b32 	%r716, %r715, 16;
	or.b32  	%r717, %r716, %r714;
	ld.local.u8 	%rs72, [%rd5+82];
	mul.wide.u16 	%r718, %rs72, 256;
	or.b32  	%r719, %r717, %r718;
	ld.local.u8 	%r720, [%rd5+83];
	or.b32  	%r721, %r719, %r720;
	ld.local.u8 	%r722, [%rd5+84];
	shl.b32 	%r723, %r722, 24;
	ld.local.u8 	%r724, [%rd5+85];
	shl.b32 	%r725, %r724, 16;
	or.b32  	%r726, %r725, %r723;
	ld.local.u8 	%rs73, [%rd5+86];
	mul.wide.u16 	%r727, %rs73, 256;
	or.b32  	%r728, %r726, %r727;
	ld.local.u8 	%r729, [%rd5+87];
	or.b32  	%r730, %r728, %r729;
	ld.local.u8 	%r731, [%rd5+88];
	shl.b32 	%r732, %r731, 24;
	ld.local.u8 	%r733, [%rd5+89];
	shl.b32 	%r734, %r733, 16;
	or.b32  	%r735, %r734, %r732;
	ld.local.u8 	%rs74, [%rd5+90];
	mul.wide.u16 	%r736, %rs74, 256;
	or.b32  	%r737, %r735, %r736;
	ld.local.u8 	%r738, [%rd5+91];
	or.b32  	%r739, %r737, %r738;
	ld.local.u8 	%r740, [%rd5+92];
	shl.b32 	%r741, %r740, 24;
	ld.local.u8 	%r742, [%rd5+93];
	shl.b32 	%r743, %r742, 16;
	or.b32  	%r744, %r743, %r741;
	ld.local.u8 	%rs75, [%rd5+94];
	mul.wide.u16 	%r745, %rs75, 256;
	or.b32  	%r746, %r744, %r745;
	ld.local.u8 	%r747, [%rd5+95];
	or.b32  	%r748, %r746, %r747;
	st.local.v4.u32 	[%rd685+16], {%r721, %r730, %r739, %r748};
	ld.local.u8 	%r749, [%rd5+96];
	shl.b32 	%r750, %r749, 24;
	ld.local.u8 	%r751, [%rd5+97];
	shl.b32 	%r752, %r751, 16;
	or.b32  	%r753, %r752, %r750;
	ld.local.u8 	%rs76, [%rd5+98];
	mul.wide.u16 	%r754, %rs76, 256;
	or.b32  	%r755, %r753, %r754;
	ld.local.u8 	%r756, [%rd5+99];
	or.b32  	%r757, %r755, %r756;
	ld.local.u8 	%r758, [%rd5+100];
	shl.b32 	%r759, %r758, 24;
	ld.local.u8 	%r760, [%rd5+101];
	shl.b32 	%r761, %r760, 16;
	or.b32  	%r762, %r761, %r759;
	ld.local.u8 	%rs77, [%rd5+102];
	mul.wide.u16 	%r763, %rs77, 256;
	or.b32  	%r764, %r762, %r763;
	ld.local.u8 	%r765, [%rd5+103];
	or.b32  	%r766, %r764, %r765;
	ld.local.u8 	%r767, [%rd5+104];
	shl.b32 	%r768, %r767, 24;
	ld.local.u8 	%r769, [%rd5+105];
	shl.b32 	%r770, %r769, 16;
	or.b32  	%r771, %r770, %r768;
	ld.local.u8 	%rs78, [%rd5+106];
	mul.wide.u16 	%r772, %rs78, 256;
	or.b32  	%r773, %r771, %r772;
	ld.local.u8 	%r774, [%rd5+107];
	or.b32  	%r775, %r773, %r774;
	ld.local.u8 	%r776, [%rd5+108];
	shl.b32 	%r777, %r776, 24;
	ld.local.u8 	%r778, [%rd5+109];
	shl.b32 	%r779, %r778, 16;
	or.b32  	%r780, %r779, %r777;
	ld.local.u8 	%rs79, [%rd5+110];
	mul.wide.u16 	%r781, %rs79, 256;
	or.b32  	%r782, %r780, %r781;
	ld.local.u8 	%r783, [%rd5+111];
	or.b32  	%r784, %r782, %r783;
	st.local.v4.u32 	[%rd685+32], {%r757, %r766, %r775, %r784};
	ld.local.u8 	%r785, [%rd5+112];
	shl.b32 	%r786, %r785, 24;
	ld.local.u8 	%r787, [%rd5+113];
	shl.b32 	%r788, %r787, 16;
	or.b32  	%r789, %r788, %r786;
	ld.local.u8 	%rs80, [%rd5+114];
	mul.wide.u16 	%r790, %rs80, 256;
	or.b32  	%r791, %r789, %r790;
	ld.local.u8 	%r792, [%rd5+115];
	or.b32  	%r793, %r791, %r792;
	ld.local.u8 	%r794, [%rd5+116];
	shl.b32 	%r795, %r794, 24;
	ld.local.u8 	%r796, [%rd5+117];
	shl.b32 	%r797, %r796, 16;
	or.b32  	%r798, %r797, %r795;
	ld.local.u8 	%rs81, [%rd5+118];
	mul.wide.u16 	%r799, %rs81, 256;
	or.b32  	%r800, %r798, %r799;
	ld.local.u8 	%r801, [%rd5+119];
	or.b32  	%r802, %r800, %r801;
	ld.local.u8 	%r803, [%rd5+120];
	shl.b32 	%r804, %r803, 24;
	ld.local.u8 	%r805, [%rd5+121];
	shl.b32 	%r806, %r805, 16;
	or.b32  	%r807, %r806, %r804;
	ld.local.u8 	%rs82, [%rd5+122];
	mul.wide.u16 	%r808, %rs82, 256;
	or.b32  	%r809, %r807, %r808;
	ld.local.u8 	%r810, [%rd5+123];
	or.b32  	%r811, %r809, %r810;
	ld.local.u8 	%r812, [%rd5+124];
	shl.b32 	%r813, %r812, 24;
	ld.local.u8 	%r814, [%rd5+125];
	shl.b32 	%r815, %r814, 16;
	or.b32  	%r816, %r815, %r813;
	ld.local.u8 	%rs83, [%rd5+126];
	mul.wide.u16 	%r817, %rs83, 256;
	or.b32  	%r818, %r816, %r817;
	ld.local.u8 	%r819, [%rd5+127];
	or.b32  	%r820, %r818, %r819;
	st.local.v4.u32 	[%rd685+48], {%r793, %r802, %r811, %r820};
	mov.b64 	%rd284, {%r775, %r821};
	cvt.u32.u64 	%r2312, %rd284;
	mov.b32 	%r2313, 0;
$L__BB2_157:
	ld.local.u32 	%r822, [%rd675+12];
	ld.local.v2.u32 	{%r823, %r824}, [%rd675+-8];
	xor.b32  	%r825, %r823, %r822;
	ld.local.v4.u32 	{%r826, %r827, %r828, %r829}, [%rd675+-40];
	mov.b64 	%rd285, {%r828, %r829};
	xor.b32  	%r830, %r825, %r828;
	xor.b32  	%r831, %r830, %r826;
	shf.l.wrap.b32 	%r832, %r831, %r831, 1;
	add.s64 	%rd145, %rd675, 16;
	ld.local.u32 	%r190, [%rd675+16];
	xor.b32  	%r833, %r824, %r190;
	xor.b32  	%r834, %r833, %r829;
	xor.b32  	%r835, %r834, %r827;
	shf.l.wrap.b32 	%r836, %r835, %r835, 1;
	st.local.v2.u32 	[%rd675+24], {%r832, %r836};
	ld.local.u32 	%r837, [%rd675+20];
	xor.b32  	%r838, %r2312, %r837;
	ld.local.u32 	%r839, [%rd675+-24];
	xor.b32  	%r840, %r838, %r839;
	cvt.u32.u64 	%r841, %rd285;
	xor.b32  	%r842, %r840, %r841;
	shf.l.wrap.b32 	%r843, %r842, %r842, 1;
	st.local.u32 	[%rd675+32], %r843;
	ld.local.u32 	%r844, [%rd675+4];
	ld.local.u32 	%r845, [%rd675+-20];
	xor.b32  	%r846, %r844, %r845;
	{ .reg .b32 tmp; mov.b64 {tmp, %r847}, %rd285; }
	xor.b32  	%r848, %r846, %r847;
	xor.b32  	%r849, %r848, %r832;
	shf.l.wrap.b32 	%r850, %r849, %r849, 1;
	st.local.u32 	[%rd675+36], %r850;
	add.s32 	%r2313, %r2313, 4;
	setp.ne.s32 	%p58, %r2313, 64;
	mov.u32 	%r2312, %r190;
	mov.u64 	%rd675, %rd145;
	@%p58 bra 	$L__BB2_157;
	mov.b32 	%r2314, -80;
	mov.u32 	%r2315, %r2328;
	mov.u32 	%r2316, %r2329;
	mov.u32 	%r2317, %r2330;
	mov.u32 	%r2318, %r2331;
	mov.u32 	%r2319, %r2332;
$L__BB2_159:
	add.s32 	%r198, %r2314, 80;
	setp.lt.u32 	%p59, %r198, 20;
	@%p59 bra 	$L__BB2_165;
	setp.lt.u32 	%p60, %r198, 40;
	@%p60 bra 	$L__BB2_164;
	setp.lt.u32 	%p61, %r198, 60;
	@%p61 bra 	$L__BB2_163;
	xor.b32  	%r853, %r2317, %r2318;
	xor.b32  	%r2320, %r853, %r2316;
	mov.b32 	%r2321, -899497514;
	bra.uni 	$L__BB2_166;
$L__BB2_163:
	or.b32  	%r855, %r2317, %r2318;
	and.b32  	%r856, %r2316, %r855;
	and.b32  	%r857, %r2317, %r2318;
	or.b32  	%r2320, %r856, %r857;
	mov.b32 	%r2321, -1894007588;
	bra.uni 	$L__BB2_166;
$L__BB2_164:
	xor.b32  	%r859, %r2317, %r2318;
	xor.b32  	%r2320, %r859, %r2316;
	mov.b32 	%r2321, 1859775393;
	bra.uni 	$L__BB2_166;
$L__BB2_165:
	and.b32  	%r861, %r2316, %r2317;
	not.b32 	%r862, %r2316;
	and.b32  	%r863, %r2318, %r862;
	or.b32  	%r2320, %r861, %r863;
	mov.b32 	%r2321, 1518500249;
$L__BB2_166:
	shf.l.wrap.b32 	%r864, %r2315, %r2315, 5;
	ld.local.u32 	%r865, [%rd676+-8];
	add.s32 	%r866, %r864, %r2319;
	add.s32 	%r867, %r866, %r2320;
	add.s32 	%r868, %r867, %r2321;
	add.s32 	%r205, %r868, %r865;
	shf.l.wrap.b32 	%r206, %r2316, %r2316, 30;
	setp.lt.u32 	%p62, %r198, 19;
	@%p62 bra 	$L__BB2_172;
	setp.lt.u32 	%p63, %r198, 39;
	@%p63 bra 	$L__BB2_171;
	setp.lt.u32 	%p64, %r198, 59;
	@%p64 bra 	$L__BB2_170;
	xor.b32  	%r870, %r206, %r2317;
	xor.b32  	%r2322, %r870, %r2315;
	mov.b32 	%r2323, -899497514;
	bra.uni 	$L__BB2_173;
$L__BB2_170:
	or.b32  	%r872, %r206, %r2317;
	and.b32  	%r873, %r2315, %r872;
	and.b32  	%r874, %r206, %r2317;
	or.b32  	%r2322, %r873, %r874;
	mov.b32 	%r2323, -1894007588;
	bra.uni 	$L__BB2_173;
$L__BB2_171:
	xor.b32  	%r876, %r206, %r2317;
	xor.b32  	%r2322, %r876, %r2315;
	mov.b32 	%r2323, 1859775393;
	bra.uni 	$L__BB2_173;
$L__BB2_172:
	and.b32  	%r878, %r2315, %r206;
	not.b32 	%r879, %r2315;
	and.b32  	%r880, %r2317, %r879;
	or.b32  	%r2322, %r878, %r880;
	mov.b32 	%r2323, 1518500249;
$L__BB2_173:
	shf.l.wrap.b32 	%r881, %r205, %r205, 5;
	ld.local.u32 	%r882, [%rd676+-4];
	add.s32 	%r883, %r881, %r2318;
	add.s32 	%r884, %r883, %r2322;
	add.s32 	%r885, %r884, %r2323;
	add.s32 	%r213, %r885, %r882;
	shf.l.wrap.b32 	%r2319, %r2315, %r2315, 30;
	setp.lt.u32 	%p65, %r198, 18;
	@%p65 bra 	$L__BB2_179;
	setp.lt.u32 	%p66, %r198, 38;
	@%p66 bra 	$L__BB2_178;
	setp.lt.u32 	%p67, %r198, 58;
	@%p67 bra 	$L__BB2_177;
	xor.b32  	%r887, %r2319, %r206;
	xor.b32  	%r2324, %r887, %r205;
	mov.b32 	%r2325, -899497514;
	bra.uni 	$L__BB2_180;
$L__BB2_177:
	or.b32  	%r889, %r2319, %r206;
	and.b32  	%r890, %r205, %r889;
	and.b32  	%r891, %r2319, %r206;
	or.b32  	%r2324, %r890, %r891;
	mov.b32 	%r2325, -1894007588;
	bra.uni 	$L__BB2_180;
$L__BB2_178:
	xor.b32  	%r893, %r2319, %r206;
	xor.b32  	%r2324, %r893, %r205;
	mov.b32 	%r2325, 1859775393;
	bra.uni 	$L__BB2_180;
$L__BB2_179:
	and.b32  	%r895, %r205, %r2319;
	not.b32 	%r896, %r205;
	and.b32  	%r897, %r206, %r896;
	or.b32  	%r2324, %r895, %r897;
	mov.b32 	%r2325, 1518500249;
$L__BB2_180:
	shf.l.wrap.b32 	%r898, %r213, %r213, 5;
	ld.local.u32 	%r899, [%rd676];
	add.s32 	%r900, %r898, %r2317;
	add.s32 	%r901, %r900, %r2324;
	add.s32 	%r902, %r901, %r2325;
	add.s32 	%r2316, %r902, %r899;
	shf.l.wrap.b32 	%r2318, %r205, %r205, 30;
	setp.lt.u32 	%p68, %r198, 17;
	@%p68 bra 	$L__BB2_186;
	setp.lt.u32 	%p69, %r198, 37;
	@%p69 bra 	$L__BB2_185;
	setp.lt.u32 	%p70, %r198, 57;
	@%p70 bra 	$L__BB2_184;
	xor.b32  	%r904, %r2318, %r2319;
	xor.b32  	%r2326, %r904, %r213;
	mov.b32 	%r2327, -899497514;
	bra.uni 	$L__BB2_187;
$L__BB2_184:
	or.b32  	%r906, %r2318, %r2319;
	and.b32  	%r907, %r213, %r906;
	and.b32  	%r908, %r2318, %r2319;
	or.b32  	%r2326, %r907, %r908;
	mov.b32 	%r2327, -1894007588;
	bra.uni 	$L__BB2_187;
$L__BB2_185:
	xor.b32  	%r910, %r2318, %r2319;
	xor.b32  	%r2326, %r910, %r213;
	mov.b32 	%r2327, 1859775393;
	bra.uni 	$L__BB2_187;
$L__BB2_186:
	and.b32  	%r912, %r213, %r2318;
	not.b32 	%r913, %r213;
	and.b32  	%r914, %r2319, %r913;
	or.b32  	%r2326, %r912, %r914;
	mov.b32 	%r2327, 1518500249;
$L__BB2_187:
	shf.l.wrap.b32 	%r915, %r2316, %r2316, 5;
	ld.local.u32 	%r916, [%rd676+4];
	add.s32 	%r917, %r915, %r206;
	add.s32 	%r918, %r917, %r2326;
	add.s32 	%r919, %r918, %r2327;
	add.s32 	%r2315, %r919, %r916;
	shf.l.wrap.b32 	%r2317, %r213, %r213, 30;
	add.s32 	%r2314, %r2314, 4;
	add.s64 	%rd676, %rd676, 16;
	setp.ne.s32 	%p71, %r2314, 0;
	@%p71 bra 	$L__BB2_159;
	add.s32 	%r2328, %r2328, %r2315;
	add.s32 	%r2329, %r2329, %r2316;
	add.s32 	%r2330, %r2330, %r2317;
	add.s32 	%r2331, %r2331, %r2318;
	add.s32 	%r2332, %r2332, %r2319;
$L__BB2_189:
	mov.b16 	%rs84, 48;
	st.local.u8 	[%rd3], %rs84;
	mov.b16 	%rs85, 49;
	st.local.u8 	[%rd3+1], %rs85;
	mov.b16 	%rs86, 50;
	st.local.u8 	[%rd3+2], %rs86;
	mov.b16 	%rs87, 51;
	st.local.u8 	[%rd3+3], %rs87;
	mov.b16 	%rs88, 52;
	st.local.u8 	[%rd3+4], %rs88;
	mov.b16 	%rs89, 53;
	st.local.u8 	[%rd3+5], %rs89;
	mov.b16 	%rs90, 54;
	st.local.u8 	[%rd3+6], %rs90;
	mov.b16 	%rs91, 55;
	st.local.u8 	[%rd3+7], %rs91;
	mov.b16 	%rs92, 56;
	st.local.u8 	[%rd3+8], %rs92;
	mov.b16 	%rs93, 57;
	st.local.u8 	[%rd3+9], %rs93;
	mov.b16 	%rs94, 97;
	st.local.u8 	[%rd3+10], %rs94;
	mov.b16 	%rs95, 98;
	st.local.u8 	[%rd3+11], %rs95;
	mov.b16 	%rs96, 99;
	st.local.u8 	[%rd3+12], %rs96;
	mov.b16 	%rs97, 100;
	st.local.u8 	[%rd3+13], %rs97;
	mov.b16 	%rs98, 101;
	st.local.u8 	[%rd3+14], %rs98;
	mov.b16 	%rs99, 102;
	st.local.u8 	[%rd3+15], %rs99;
	shr.u32 	%r921, %r2328, 24;
	shr.u32 	%r922, %r2328, 28;
	cvt.u64.u32 	%rd286, %r922;
	add.s64 	%rd287, %rd3, %rd286;
	ld.local.u8 	%rs100, [%rd287];
	st.local.u8 	[%rd5], %rs100;
	and.b32  	%r923, %r921, 15;
	cvt.u64.u32 	%rd288, %r923;
	add.s64 	%rd289, %rd3, %rd288;
	ld.local.u8 	%rs101, [%rd289];
	st.local.u8 	[%rd5+1], %rs101;
	shr.u32 	%r924, %r2328, 16;
	shr.u32 	%r925, %r2328, 20;
	and.b32  	%r926, %r925, 15;
	cvt.u64.u32 	%rd290, %r926;
	add.s64 	%rd291, %rd3, %rd290;
	ld.local.u8 	%rs102, [%rd291];
	st.local.u8 	[%rd5+2], %rs102;
	and.b32  	%r927, %r924, 15;
	cvt.u64.u32 	%rd292, %r927;
	add.s64 	%rd293, %rd3, %rd292;
	ld.local.u8 	%rs103, [%rd293];
	st.local.u8 	[%rd5+3], %rs103;
	shr.u32 	%r928, %r2328, 8;
	shr.u32 	%r929, %r2328, 12;
	and.b32  	%r930, %r929, 15;
	cvt.u64.u32 	%rd294, %r930;
	add.s64 	%rd295, %rd3, %rd294;
	ld.local.u8 	%rs104, [%rd295];
	st.local.u8 	[%rd5+4], %rs104;
	and.b32  	%r931, %r928, 15;
	cvt.u64.u32 	%rd296, %r931;
	add.s64 	%rd297, %rd3, %rd296;
	ld.local.u8 	%rs105, [%rd297];
	st.local.u8 	[%rd5+5], %rs105;
	shr.u32 	%r932, %r2328, 4;
	and.b32  	%r933, %r932, 15;
	cvt.u64.u32 	%rd298, %r933;
	add.s64 	%rd299, %rd3, %rd298;
	ld.local.u8 	%rs106, [%rd299];
	st.local.u8 	[%rd5+6], %rs106;
	and.b32  	%r934, %r2328, 15;
	cvt.u64.u32 	%rd300, %r934;
	add.s64 	%rd301, %rd3, %rd300;
	ld.local.u8 	%rs107, [%rd301];
	st.local.u8 	[%rd5+7], %rs107;
	st.local.u8 	[%rd3], %rs84;
	st.local.u8 	[%rd3+1], %rs85;
	st.local.u8 	[%rd3+2], %rs86;
	st.local.u8 	[%rd3+3], %rs87;
	st.local.u8 	[%rd3+4], %rs88;
	st.local.u8 	[%rd3+5], %rs89;
	st.local.u8 	[%rd3+6], %rs90;
	st.local.u8 	[%rd3+7], %rs91;
	st.local.u8 	[%rd3+8], %rs92;
	st.local.u8 	[%rd3+9], %rs93;
	st.local.u8 	[%rd3+10], %rs94;
	st.local.u8 	[%rd3+11], %rs95;
	st.local.u8 	[%rd3+12], %rs96;
	st.local.u8 	[%rd3+13], %rs97;
	st.local.u8 	[%rd3+14], %rs98;
	st.local.u8 	[%rd3+15], %rs99;
	shr.u32 	%r935, %r2329, 24;
	shr.u32 	%r936, %r2329, 28;
	cvt.u64.u32 	%rd302, %r936;
	add.s64 	%rd303, %rd3, %rd302;
	ld.local.u8 	%rs108, [%rd303];
	st.local.u8 	[%rd5+8], %rs108;
	and.b32  	%r937, %r935, 15;
	cvt.u64.u32 	%rd304, %r937;
	add.s64 	%rd305, %rd3, %rd304;
	ld.local.u8 	%rs109, [%rd305];
	st.local.u8 	[%rd5+9], %rs109;
	shr.u32 	%r938, %r2329, 16;
	shr.u32 	%r939, %r2329, 20;
	and.b32  	%r940, %r939, 15;
	cvt.u64.u32 	%rd306, %r940;
	add.s64 	%rd307, %rd3, %rd306;
	ld.local.u8 	%rs110, [%rd307];
	st.local.u8 	[%rd5+10], %rs110;
	and.b32  	%r941, %r938, 15;
	cvt.u64.u32 	%rd308, %r941;
	add.s64 	%rd309, %rd3, %rd308;
	ld.local.u8 	%rs111, [%rd309];
	st.local.u8 	[%rd5+11], %rs111;
	shr.u32 	%r942, %r2329, 8;
	shr.u32 	%r943, %r2329, 12;
	and.b32  	%r944, %r943, 15;
	cvt.u64.u32 	%rd310, %r944;
	add.s64 	%rd311, %rd3, %rd310;
	ld.local.u8 	%rs112, [%rd311];
	st.local.u8 	[%rd5+12], %rs112;
	and.b32  	%r945, %r942, 15;
	cvt.u64.u32 	%rd312, %r945;
	add.s64 	%rd313, %rd3, %rd312;
	ld.local.u8 	%rs113, [%rd313];
	st.local.u8 	[%rd5+13], %rs113;
	shr.u32 	%r946, %r2329, 4;
	and.b32  	%r947, %r946, 15;
	cvt.u64.u32 	%rd314, %r947;
	add.s64 	%rd315, %rd3, %rd314;
	ld.local.u8 	%rs114, [%rd315];
	st.local.u8 	[%rd5+14], %rs114;
	and.b32  	%r948, %r2329, 15;
	cvt.u64.u32 	%rd316, %r948;
	add.s64 	%rd317, %rd3, %rd316;
	ld.local.u8 	%rs115, [%rd317];
	st.local.u8 	[%rd5+15], %rs115;
	st.local.u8 	[%rd3], %rs84;
	st.local.u8 	[%rd3+1], %rs85;
	st.local.u8 	[%rd3+2], %rs86;
	st.local.u8 	[%rd3+3], %rs87;
	st.local.u8 	[%rd3+4], %rs88;
	st.local.u8 	[%rd3+5], %rs89;
	st.local.u8 	[%rd3+6], %rs90;
	st.local.u8 	[%rd3+7], %rs91;
	st.local.u8 	[%rd3+8], %rs92;
	st.local.u8 	[%rd3+9], %rs93;
	st.local.u8 	[%rd3+10], %rs94;
	st.local.u8 	[%rd3+11], %rs95;
	st.local.u8 	[%rd3+12], %rs96;
	st.local.u8 	[%rd3+13], %rs97;
	st.local.u8 	[%rd3+14], %rs98;
	st.local.u8 	[%rd3+15], %rs99;
	shr.u32 	%r949, %r2330, 24;
	shr.u32 	%r950, %r2330, 28;
	cvt.u64.u32 	%rd318, %r950;
	add.s64 	%rd319, %rd3, %rd318;
	ld.local.u8 	%rs116, [%rd319];
	st.local.u8 	[%rd5+16], %rs116;
	and.b32  	%r951, %r949, 15;
	cvt.u64.u32 	%rd320, %r951;
	add.s64 	%rd321, %rd3, %rd320;
	ld.local.u8 	%rs117, [%rd321];
	st.local.u8 	[%rd5+17], %rs117;
	shr.u32 	%r952, %r2330, 16;
	shr.u32 	%r953, %r2330, 20;
	and.b32  	%r954, %r953, 15;
	cvt.u64.u32 	%rd322, %r954;
	add.s64 	%rd323, %rd3, %rd322;
	ld.local.u8 	%rs118, [%rd323];
	st.local.u8 	[%rd5+18], %rs118;
	and.b32  	%r955, %r952, 15;
	cvt.u64.u32 	%rd324, %r955;
	add.s64 	%rd325, %rd3, %rd324;
	ld.local.u8 	%rs119, [%rd325];
	st.local.u8 	[%rd5+19], %rs119;
	shr.u32 	%r956, %r2330, 8;
	shr.u32 	%r957, %r2330, 12;
	and.b32  	%r958, %r957, 15;
	cvt.u64.u32 	%rd326, %r958;
	add.s64 	%rd327, %rd3, %rd326;
	ld.local.u8 	%rs120, [%rd327];
	st.local.u8 	[%rd5+20], %rs120;
	and.b32  	%r959, %r956, 15;
	cvt.u64.u32 	%rd328, %r959;
	add.s64 	%rd329, %rd3, %rd328;
	ld.local.u8 	%rs121, [%rd329];
	st.local.u8 	[%rd5+21], %rs121;
	shr.u32 	%r960, %r2330, 4;
	and.b32  	%r961, %r960, 15;
	cvt.u64.u32 	%rd330, %r961;
	add.s64 	%rd331, %rd3, %rd330;
	ld.local.u8 	%rs122, [%rd331];
	st.local.u8 	[%rd5+22], %rs122;
	and.b32  	%r962, %r2330, 15;
	cvt.u64.u32 	%rd332, %r962;
	add.s64 	%rd333, %rd3, %rd332;
	ld.local.u8 	%rs123, [%rd333];
	st.local.u8 	[%rd5+23], %rs123;
	st.local.u8 	[%rd3], %rs84;
	st.local.u8 	[%rd3+1], %rs85;
	st.local.u8 	[%rd3+2], %rs86;
	st.local.u8 	[%rd3+3], %rs87;
	st.local.u8 	[%rd3+4], %rs88;
	st.local.u8 	[%rd3+5], %rs89;
	st.local.u8 	[%rd3+6], %rs90;
	st.local.u8 	[%rd3+7], %rs91;
	st.local.u8 	[%rd3+8], %rs92;
	st.local.u8 	[%rd3+9], %rs93;
	st.local.u8 	[%rd3+10], %rs94;
	st.local.u8 	[%rd3+11], %rs95;
	st.local.u8 	[%rd3+12], %rs96;
	st.local.u8 	[%rd3+13], %rs97;
	st.local.u8 	[%rd3+14], %rs98;
	st.local.u8 	[%rd3+15], %rs99;
	shr.u32 	%r963, %r2331, 24;
	shr.u32 	%r964, %r2331, 28;
	cvt.u64.u32 	%rd334, %r964;
	add.s64 	%rd335, %rd3, %rd334;
	ld.local.u8 	%rs124, [%rd335];
	st.local.u8 	[%rd5+24], %rs124;
	and.b32  	%r965, %r963, 15;
	cvt.u64.u32 	%rd336, %r965;
	add.s64 	%rd337, %rd3, %rd336;
	ld.local.u8 	%rs125, [%rd337];
	st.local.u8 	[%rd5+25], %rs125;
	shr.u32 	%r966, %r2331, 16;
	shr.u32 	%r967, %r2331, 20;
	and.b32  	%r968, %r967, 15;
	cvt.u64.u32 	%rd338, %r968;
	add.s64 	%rd339, %rd3, %rd338;
	ld.local.u8 	%rs126, [%rd339];
	st.local.u8 	[%rd5+26], %rs126;
	and.b32  	%r969, %r966, 15;
	cvt.u64.u32 	%rd340, %r969;
	add.s64 	%rd341, %rd3, %rd340;
	ld.local.u8 	%rs127, [%rd341];
	st.local.u8 	[%rd5+27], %rs127;
	shr.u32 	%r970, %r2331, 8;
	shr.u32 	%r971, %r2331, 12;
	and.b32  	%r972, %r971, 15;
	cvt.u64.u32 	%rd342, %r972;
	add.s64 	%rd343, %rd3, %rd342;
	ld.local.u8 	%rs128, [%rd343];
	st.local.u8 	[%rd5+28], %rs128;
	and.b32  	%r973, %r970, 15;
	cvt.u64.u32 	%rd344, %r973;
	add.s64 	%rd345, %rd3, %rd344;
	ld.local.u8 	%rs129, [%rd345];
	st.local.u8 	[%rd5+29], %rs129;
	shr.u32 	%r974, %r2331, 4;
	and.b32  	%r975, %r974, 15;
	cvt.u64.u32 	%rd346, %r975;
	add.s64 	%rd347, %rd3, %rd346;
	ld.local.u8 	%rs130, [%rd347];
	st.local.u8 	[%rd5+30], %rs130;
	and.b32  	%r976, %r2331, 15;
	cvt.u64.u32 	%rd348, %r976;
	add.s64 	%rd349, %rd3, %rd348;
	ld.local.u8 	%rs131, [%rd349];
	st.local.u8 	[%rd5+31], %rs131;
	st.local.u8 	[%rd3], %rs84;
	st.local.u8 	[%rd3+1], %rs85;
	st.local.u8 	[%rd3+2], %rs86;
	st.local.u8 	[%rd3+3], %rs87;
	st.local.u8 	[%rd3+4], %rs88;
	st.local.u8 	[%rd3+5], %rs89;
	st.local.u8 	[%rd3+6], %rs90;
	st.local.u8 	[%rd3+7], %rs91;
	st.local.u8 	[%rd3+8], %rs92;
	st.local.u8 	[%rd3+9], %rs93;
	st.local.u8 	[%rd3+10], %rs94;
	st.local.u8 	[%rd3+11], %rs95;
	st.local.u8 	[%rd3+12], %rs96;
	st.local.u8 	[%rd3+13], %rs97;
	st.local.u8 	[%rd3+14], %rs98;
	st.local.u8 	[%rd3+15], %rs99;
	shr.u32 	%r977, %r2332, 24;
	shr.u32 	%r978, %r2332, 28;
	cvt.u64.u32 	%rd350, %r978;
	add.s64 	%rd351, %rd3, %rd350;
	ld.local.u8 	%rs132, [%rd351];
	st.local.u8 	[%rd5+32], %rs132;
	and.b32  	%r979, %r977, 15;
	cvt.u64.u32 	%rd352, %r979;
	add.s64 	%rd353, %rd3, %rd352;
	ld.local.u8 	%rs133, [%rd353];
	st.local.u8 	[%rd5+33], %rs133;
	shr.u32 	%r980, %r2332, 16;
	shr.u32 	%r981, %r2332, 20;
	and.b32  	%r982, %r981, 15;
	cvt.u64.u32 	%rd354, %r982;
	add.s64 	%rd355, %rd3, %rd354;
	ld.local.u8 	%rs134, [%rd355];
	st.local.u8 	[%rd5+34], %rs134;
	and.b32  	%r983, %r980, 15;
	cvt.u64.u32 	%rd356, %r983;
	add.s64 	%rd357, %rd3, %rd356;
	ld.local.u8 	%rs135, [%rd357];
	st.local.u8 	[%rd5+35], %rs135;
	shr.u32 	%r984, %r2332, 8;
	shr.u32 	%r985, %r2332, 12;
	and.b32  	%r986, %r985, 15;
	cvt.u64.u32 	%rd358, %r986;
	add.s64 	%rd359, %rd3, %rd358;
	ld.local.u8 	%rs136, [%rd359];
	st.local.u8 	[%rd5+36], %rs136;
	and.b32  	%r987, %r984, 15;
	cvt.u64.u32 	%rd360, %r987;
	add.s64 	%rd361, %rd3, %rd360;
	ld.local.u8 	%rs137, [%rd361];
	st.local.u8 	[%rd5+37], %rs137;
	shr.u32 	%r988, %r2332, 4;
	and.b32  	%r989, %r988, 15;
	cvt.u64.u32 	%rd362, %r989;
	add.s64 	%rd363, %rd3, %rd362;
	ld.local.u8 	%rs138, [%rd363];
	st.local.u8 	[%rd5+38], %rs138;
	and.b32  	%r990, %r2332, 15;
	cvt.u64.u32 	%rd364, %r990;
	add.s64 	%rd365, %rd3, %rd364;
	ld.local.u8 	%rs139, [%rd365];
	st.local.u8 	[%rd5+39], %rs139;
	mov.b32 	%r2366, 40;
	bra.uni 	$L__BB2_208;
$L__BB2_190:
	mov.b16 	%rs223, 0;
	st.local.u8 	[%rd5], %rs223;
	add.s64 	%rd678, %rd5, 1;
	st.local.u8 	[%rd5+1], %rs223;
	st.local.u8 	[%rd5+2], %rs223;
	st.local.u8 	[%rd5+3], %rs223;
	st.local.u8 	[%rd5+4], %rs223;
	st.local.u8 	[%rd5+5], %rs223;
	st.local.u8 	[%rd5+6], %rs223;
	st.local.u8 	[%rd5+7], %rs223;
	st.local.u8 	[%rd5+8], %rs223;
	st.local.u8 	[%rd5+9], %rs223;
	st.local.u8 	[%rd5+10], %rs223;
	st.local.u8 	[%rd5+11], %rs223;
	st.local.u8 	[%rd5+12], %rs223;
	st.local.u8 	[%rd5+13], %rs223;
	st.local.u8 	[%rd5+14], %rs223;
	st.local.u8 	[%rd5+15], %rs223;
	st.local.u8 	[%rd5+16], %rs223;
	st.local.u8 	[%rd5+17], %rs223;
	st.local.u8 	[%rd5+18], %rs223;
	st.local.u8 	[%rd5+19], %rs223;
	st.local.u8 	[%rd5+20], %rs223;
	st.local.u8 	[%rd5+21], %rs223;
	st.local.u8 	[%rd5+22], %rs223;
	st.local.u8 	[%rd5+23], %rs223;
	st.local.u8 	[%rd5+24], %rs223;
	st.local.u8 	[%rd5+25], %rs223;
	st.local.u8 	[%rd5+26], %rs223;
	st.local.u8 	[%rd5+27], %rs223;
	st.local.u8 	[%rd5+28], %rs223;
	st.local.u8 	[%rd5+29], %rs223;
	st.local.u8 	[%rd5+30], %rs223;
	st.local.u8 	[%rd5+31], %rs223;
	st.local.u8 	[%rd5+32], %rs223;
	st.local.u8 	[%rd5+33], %rs223;
	st.local.u8 	[%rd5+34], %rs223;
	st.local.u8 	[%rd5+35], %rs223;
	st.local.u8 	[%rd5+36], %rs223;
	st.local.u8 	[%rd5+37], %rs223;
	st.local.u8 	[%rd5+38], %rs223;
	st.local.u8 	[%rd5+39], %rs223;
	st.local.u8 	[%rd5+40], %rs223;
	st.local.u8 	[%rd5+41], %rs223;
	st.local.u8 	[%rd5+42], %rs223;
	st.local.u8 	[%rd5+43], %rs223;
	st.local.u8 	[%rd5+44], %rs223;
	st.local.u8 	[%rd5+45], %rs223;
	st.local.u8 	[%rd5+46], %rs223;
	st.local.u8 	[%rd5+47], %rs223;
	st.local.u8 	[%rd5+48], %rs223;
	st.local.u8 	[%rd5+49], %rs223;
	st.local.u8 	[%rd5+50], %rs223;
	st.local.u8 	[%rd5+51], %rs223;
	st.local.u8 	[%rd5+52], %rs223;
	st.local.u8 	[%rd5+53], %rs223;
	st.local.u8 	[%rd5+54], %rs223;
	st.local.u8 	[%rd5+55], %rs223;
	st.local.u8 	[%rd5+56], %rs223;
	st.local.u8 	[%rd5+57], %rs223;
	st.local.u8 	[%rd5+58], %rs223;
	st.local.u8 	[%rd5+59], %rs223;
	st.local.u8 	[%rd5+60], %rs223;
	st.local.u8 	[%rd5+61], %rs223;
	st.local.u8 	[%rd5+62], %rs223;
	st.local.u8 	[%rd5+63], %rs223;
	st.local.u8 	[%rd5+64], %rs223;
	st.local.u8 	[%rd5+65], %rs223;
	st.local.u8 	[%rd5+66], %rs223;
	st.local.u8 	[%rd5+67], %rs223;
	st.local.u8 	[%rd5+68], %rs223;
	st.local.u8 	[%rd5+69], %rs223;
	st.local.u8 	[%rd5+70], %rs223;
	st.local.u8 	[%rd5+71], %rs223;
	st.local.u8 	[%rd5+72], %rs223;
	st.local.u8 	[%rd5+73], %rs223;
	st.local.u8 	[%rd5+74], %rs223;
	st.local.u8 	[%rd5+75], %rs223;
	st.local.u8 	[%rd5+76], %rs223;
	st.local.u8 	[%rd5+77], %rs223;
	st.local.u8 	[%rd5+78], %rs223;
	st.local.u8 	[%rd5+79], %rs223;
	st.local.u8 	[%rd5+80], %rs223;
	st.local.u8 	[%rd5+81], %rs223;
	st.local.u8 	[%rd5+82], %rs223;
	st.local.u8 	[%rd5+83], %rs223;
	st.local.u8 	[%rd5+84], %rs223;
	st.local.u8 	[%rd5+85], %rs223;
	st.local.u8 	[%rd5+86], %rs223;
	st.local.u8 	[%rd5+87], %rs223;
	st.local.u8 	[%rd5+88], %rs223;
	st.local.u8 	[%rd5+89], %rs223;
	st.local.u8 	[%rd5+90], %rs223;
	st.local.u8 	[%rd5+91], %rs223;
	st.local.u8 	[%rd5+92], %rs223;
	st.local.u8 	[%rd5+93], %rs223;
	st.local.u8 	[%rd5+94], %rs223;
	st.local.u8 	[%rd5+95], %rs223;
	st.local.u8 	[%rd5+96], %rs223;
	st.local.u8 	[%rd5+97], %rs223;
	st.local.u8 	[%rd5+98], %rs223;
	st.local.u8 	[%rd5+99], %rs223;
	st.local.u8 	[%rd5+100], %rs223;
	st.local.u8 	[%rd5+101], %rs223;
	st.local.u8 	[%rd5+102], %rs223;
	st.local.u8 	[%rd5+103], %rs223;
	st.local.u8 	[%rd5+104], %rs223;
	st.local.u8 	[%rd5+105], %rs223;
	st.local.u8 	[%rd5+106], %rs223;
	st.local.u8 	[%rd5+107], %rs223;
	st.local.u8 	[%rd5+108], %rs223;
	st.local.u8 	[%rd5+109], %rs223;
	st.local.u8 	[%rd5+110], %rs223;
	st.local.u8 	[%rd5+111], %rs223;
	st.local.u8 	[%rd5+112], %rs223;
	st.local.u8 	[%rd5+113], %rs223;
	st.local.u8 	[%rd5+114], %rs223;
	st.local.u8 	[%rd5+115], %rs223;
	st.local.u8 	[%rd5+116], %rs223;
	st.local.u8 	[%rd5+117], %rs223;
	st.local.u8 	[%rd5+118], %rs223;
	st.local.u8 	[%rd5+119], %rs223;
	st.local.u8 	[%rd5+120], %rs223;
	st.local.u8 	[%rd5+121], %rs223;
	st.local.u8 	[%rd5+122], %rs223;
	st.local.u8 	[%rd5+123], %rs223;
	st.local.u8 	[%rd5+124], %rs223;
	st.local.u8 	[%rd5+125], %rs223;
	st.local.u8 	[%rd5+126], %rs223;
	st.local.u8 	[%rd5+127], %rs223;
	setp.lt.s32 	%p93, %r36, 1;
	@%p93 bra 	$L__BB2_197;
	ld.param.u32 	%r2247, [gpu_brute_force_kernel_param_2];
	max.s32 	%r1481, %r328, 0;
	add.s32 	%r1482, %r2247, %r1481;
	add.s32 	%r1483, %r1482, -1;
	min.u32 	%r1484, %r1483, 119;
	add.s32 	%r242, %r1484, 1;
	and.b32  	%r243, %r242, 3;
	setp.lt.u32 	%p94, %r1483, 3;
	mov.b32 	%r2334, 0;
	@%p94 bra 	$L__BB2_194;
	and.b32  	%r2334, %r242, 252;
	neg.s32 	%r2333, %r2334;
	mov.u64 	%rd677, %rd7;
$L__BB2_193:
	ld.local.u32 	%r1485, [%rd677];
	bfe.u32 	%r1486, %r1485, 0, 8;
	bfe.u32 	%r1487, %r1485, 8, 8;
	bfe.u32 	%r1488, %r1485, 16, 8;
	bfe.u32 	%r1489, %r1485, 24, 8;
	st.local.u8 	[%rd678+-1], %r1486;
	st.local.u8 	[%rd678], %r1487;
	st.local.u8 	[%rd678+1], %r1488;
	st.local.u8 	[%rd678+2], %r1489;
	add.s32 	%r2333, %r2333, 4;
	add.s64 	%rd678, %rd678, 4;
	add.s64 	%rd677, %rd677, 4;
	setp.ne.s32 	%p95, %r2333, 0;
	@%p95 bra 	$L__BB2_193;
$L__BB2_194:
	setp.eq.s32 	%p96, %r243, 0;
	@%p96 bra 	$L__BB2_197;
	cvt.u64.u32 	%rd463, %r2334;
	add.s64 	%rd680, %rd5, %rd463;
	add.s64 	%rd679, %rd7, %rd463;
	neg.s32 	%r2335, %r243;
$L__BB2_196:
	.pragma "nounroll";
	ld.local.u8 	%rs224, [%rd679];
	st.local.u8 	[%rd680], %rs224;
	add.s64 	%rd680, %rd680, 1;
	add.s64 	%rd679, %rd679, 1;
	add.s32 	%r2335, %r2335, 1;
	setp.ne.s32 	%p97, %r2335, 0;
	@%p97 bra 	$L__BB2_196;
$L__BB2_197:
	add.s64 	%rd465, %rd5, %rd267;
	mov.b16 	%rs225, 128;
	st.local.u8 	[%rd465], %rs225;
	setp.gt.s32 	%p98, %r36, 55;
	mul.wide.s32 	%rd466, %r36, 8;
	selp.b64 	%rd467, 127, 63, %p98;
	add.s64 	%rd468, %rd5, %rd467;
	st.local.u8 	[%rd468], %rd466;
	shr.u64 	%rd469, %rd267, 5;
	st.local.u8 	[%rd468+-1], %rd469;
	shr.u64 	%rd470, %rd267, 13;
	st.local.u8 	[%rd468+-2], %rd470;
	shr.u64 	%rd471, %rd267, 21;
	st.local.u8 	[%rd468+-3], %rd471;
	shr.u64 	%rd472, %rd267, 29;
	st.local.u8 	[%rd468+-4], %rd472;
	shr.u64 	%rd473, %rd267, 37;
	st.local.u8 	[%rd468+-5], %rd473;
	shr.u64 	%rd474, %rd267, 45;
	st.local.u8 	[%rd468+-6], %rd474;
	shr.u64 	%rd475, %rd267, 53;
	st.local.u8 	[%rd468+-7], %rd475;
	ld.local.u8 	%r1491, [%rd5];
	shl.b32 	%r1492, %r1491, 24;
	ld.local.u8 	%r1493, [%rd5+1];
	shl.b32 	%r1494, %r1493, 16;
	or.b32  	%r1495, %r1494, %r1492;
	ld.local.u8 	%rs226, [%rd5+2];
	mul.wide.u16 	%r1496, %rs226, 256;
	or.b32  	%r1497, %r1495, %r1496;
	ld.local.u8 	%r1498, [%rd5+3];
	or.b32  	%r1499, %r1497, %r1498;
	ld.local.u8 	%r1500, [%rd5+4];
	shl.b32 	%r1501, %r1500, 24;
	ld.local.u8 	%r1502, [%rd5+5];
	shl.b32 	%r1503, %r1502, 16;
	or.b32  	%r1504, %r1503, %r1501;
	ld.local.u8 	%rs227, [%rd5+6];
	mul.wide.u16 	%r1505, %rs227, 256;
	or.b32  	%r1506, %r1504, %r1505;
	ld.local.u8 	%r1507, [%rd5+7];
	or.b32  	%r1508, %r1506, %r1507;
	ld.local.u8 	%r1509, [%rd5+8];
	shl.b32 	%r1510, %r1509, 24;
	ld.local.u8 	%r1511, [%rd5+9];
	shl.b32 	%r1512, %r1511, 16;
	or.b32  	%r1513, %r1512, %r1510;
	ld.local.u8 	%rs228, [%rd5+10];
	mul.wide.u16 	%r1514, %rs228, 256;
	or.b32  	%r1515, %r1513, %r1514;
	ld.local.u8 	%r1516, [%rd5+11];
	or.b32  	%r1517, %r1515, %r1516;
	ld.local.u8 	%r1518, [%rd5+12];
	shl.b32 	%r1519, %r1518, 24;
	ld.local.u8 	%r1520, [%rd5+13];
	shl.b32 	%r1521, %r1520, 16;
	or.b32  	%r1522, %r1521, %r1519;
	ld.local.u8 	%rs229, [%rd5+14];
	mul.wide.u16 	%r1523, %rs229, 256;
	or.b32  	%r1524, %r1522, %r1523;
	ld.local.u8 	%r1525, [%rd5+15];
	or.b32  	%r1526, %r1524, %r1525;
	st.local.v4.u32 	[%rd685], {%r1499, %r1508, %r1517, %r1526};
	ld.local.u8 	%r1527, [%rd5+16];
	shl.b32 	%r1528, %r1527, 24;
	ld.local.u8 	%r1529, [%rd5+17];
	shl.b32 	%r1530, %r1529, 16;
	or.b32  	%r1531, %r1530, %r1528;
	ld.local.u8 	%rs230, [%rd5+18];
	mul.wide.u16 	%r1532, %rs230, 256;
	or.b32  	%r1533, %r1531, %r1532;
	ld.local.u8 	%r1534, [%rd5+19];
	or.b32  	%r1535, %r1533, %r1534;
	ld.local.u8 	%r1536, [%rd5+20];
	shl.b32 	%r1537, %r1536, 24;
	ld.local.u8 	%r1538, [%rd5+21];
	shl.b32 	%r1539, %r1538, 16;
	or.b32  	%r1540, %r1539, %r1537;
	ld.local.u8 	%rs231, [%rd5+22];
	mul.wide.u16 	%r1541, %rs231, 256;
	or.b32  	%r1542, %r1540, %r1541;
	ld.local.u8 	%r1543, [%rd5+23];
	or.b32  	%r1544, %r1542, %r1543;
	ld.local.u8 	%r1545, [%rd5+24];
	shl.b32 	%r1546, %r1545, 24;
	ld.local.u8 	%r1547, [%rd5+25];
	shl.b32 	%r1548, %r1547, 16;
	or.b32  	%r1549, %r1548, %r1546;
	ld.local.u8 	%rs232, [%rd5+26];
	mul.wide.u16 	%r1550, %rs232, 256;
	or.b32  	%r1551, %r1549, %r1550;
	ld.local.u8 	%r1552, [%rd5+27];
	or.b32  	%r1553, %r1551, %r1552;
	ld.local.u8 	%r1554, [%rd5+28];
	shl.b32 	%r1555, %r1554, 24;
	ld.local.u8 	%r1556, [%rd5+29];
	shl.b32 	%r1557, %r1556, 16;
	or.b32  	%r1558, %r1557, %r1555;
	ld.local.u8 	%rs233, [%rd5+30];
	mul.wide.u16 	%r1559, %rs233, 256;
	or.b32  	%r1560, %r1558, %r1559;
	ld.local.u8 	%r1561, [%rd5+31];
	or.b32  	%r1562, %r1560, %r1561;
	st.local.v4.u32 	[%rd685+16], {%r1535, %r1544, %r1553, %r1562};
	ld.local.u8 	%r1563, [%rd5+32];
	shl.b32 	%r1564, %r1563, 24;
	ld.local.u8 	%r1565, [%rd5+33];
	shl.b32 	%r1566, %r1565, 16;
	or.b32  	%r1567, %r1566, %r1564;
	ld.local.u8 	%rs234, [%rd5+34];
	mul.wide.u16 	%r1568, %rs234, 256;
	or.b32  	%r1569, %r1567, %r1568;
	ld.local.u8 	%r1570, [%rd5+35];
	or.b32  	%r1571, %r1569, %r1570;
	ld.local.u8 	%r1572, [%rd5+36];
	shl.b32 	%r1573, %r1572, 24;
	ld.local.u8 	%r1574, [%rd5+37];
	shl.b32 	%r1575, %r1574, 16;
	or.b32  	%r1576, %r1575, %r1573;
	ld.local.u8 	%rs235, [%rd5+38];
	mul.wide.u16 	%r1577, %rs235, 256;
	or.b32  	%r1578, %r1576, %r1577;
	ld.local.u8 	%r1579, [%rd5+39];
	or.b32  	%r1580, %r1578, %r1579;
	ld.local.u8 	%r1581, [%rd5+40];
	shl.b32 	%r1582, %r1581, 24;
	ld.local.u8 	%r1583, [%rd5+41];
	shl.b32 	%r1584, %r1583, 16;
	or.b32  	%r1585, %r1584, %r1582;
	ld.local.u8 	%rs236, [%rd5+42];
	mul.wide.u16 	%r1586, %rs236, 256;
	or.b32  	%r1587, %r1585, %r1586;
	ld.local.u8 	%r1588, [%rd5+43];
	or.b32  	%r1589, %r1587, %r1588;
	ld.local.u8 	%r1590, [%rd5+44];
	shl.b32 	%r1591, %r1590, 24;
	ld.local.u8 	%r1592, [%rd5+45];
	shl.b32 	%r1593, %r1592, 16;
	or.b32  	%r1594, %r1593, %r1591;
	ld.local.u8 	%rs237, [%rd5+46];
	mul.wide.u16 	%r1595, %rs237, 256;
	or.b32  	%r1596, %r1594, %r1595;
	ld.local.u8 	%r1597, [%rd5+47];
	or.b32  	%r1598, %r1596, %r1597;
	st.local.v4.u32 	[%rd685+32], {%r1571, %r1580, %r1589, %r1598};
	ld.local.u8 	%r1599, [%rd5+48];
	shl.b32 	%r1600, %r1599, 24;
	ld.local.u8 	%r1601, [%rd5+49];
	shl.b32 	%r1602, %r1601, 16;
	or.b32  	%r1603, %r1602, %r1600;
	ld.local.u8 	%rs238, [%rd5+50];
	mul.wide.u16 	%r1604, %rs238, 256;
	or.b32  	%r1605, %r1603, %r1604;
	ld.local.u8 	%r1606, [%rd5+51];
	or.b32  	%r1607, %r1605, %r1606;
	ld.local.u8 	%r1608, [%rd5+52];
	shl.b32 	%r1609, %r1608, 24;
	ld.local.u8 	%r1610, [%rd5+53];
	shl.b32 	%r1611, %r1610, 16;
	or.b32  	%r1612, %r1611, %r1609;
	ld.local.u8 	%rs239, [%rd5+54];
	mul.wide.u16 	%r1613, %rs239, 256;
	or.b32  	%r1614, %r1612, %r1613;
	ld.local.u8 	%r1615, [%rd5+55];
	or.b32  	%r1616, %r1614, %r1615;
	ld.local.u8 	%r1617, [%rd5+56];
	shl.b32 	%r1618, %r1617, 24;
	ld.local.u8 	%r1619, [%rd5+57];
	shl.b32 	%r1620, %r1619, 16;
	or.b32  	%r1621, %r1620, %r1618;
	ld.local.u8 	%rs240, [%rd5+58];
	mul.wide.u16 	%r1622, %rs240, 256;
	or.b32  	%r1623, %r1621, %r1622;
	ld.local.u8 	%r1624, [%rd5+59];
	or.b32  	%r1625, %r1623, %r1624;
	ld.local.u8 	%r1626, [%rd5+60];
	shl.b32 	%r1627, %r1626, 24;
	ld.local.u8 	%r1628, [%rd5+61];
	shl.b32 	%r1629, %r1628, 16;
	or.b32  	%r1630, %r1629, %r1627;
	ld.local.u8 	%rs241, [%rd5+62];
	mul.wide.u16 	%r1631, %rs241, 256;
	or.b32  	%r1632, %r1630, %r1631;
	ld.local.u8 	%r1633, [%rd5+63];
	or.b32  	%r1634, %r1632, %r1633;
	st.local.v4.u32 	[%rd685+48], {%r1607, %r1616, %r1625, %r1634};
	add.s64 	%rd683, %rd685, 40;
	mov.b64 	%rd476, {%r1589, %r1635};
	cvt.u32.u64 	%r2336, %rd476;
	mov.b32 	%r2337, 0;
	mov.u64 	%rd681, %rd683;
$L__BB2_198:
	add.s64 	%rd161, %rd681, 16;
	ld.local.v2.u32 	{%r256, %r1636}, [%rd681+16];
	shf.l.wrap.b32 	%r1637, %r256, %r256, 15;
	shf.l.wrap.b32 	%r1638, %r256, %r256, 13;
	xor.b32  	%r1639, %r1637, %r1638;
	shr.u32 	%r1640, %r256, 10;
	xor.b32  	%r1641, %r1639, %r1640;
	ld.local.u32 	%r1642, [%rd681+-4];
	add.s32 	%r1643, %r1641, %r1642;
	ld.local.v4.u32 	{%r1644, %r1645, %r1646, %r1647}, [%rd681+-40];
	mov.b64 	%rd477, {%r1646, %r1647};
	shf.l.wrap.b32 	%r1648, %r1645, %r1645, 25;
	shf.l.wrap.b32 	%r1649, %r1645, %r1645, 14;
	xor.b32  	%r1650, %r1648, %r1649;
	shr.u32 	%r1651, %r1645, 3;
	xor.b32  	%r1652, %r1650, %r1651;
	add.s32 	%r1653, %r1643, %r1644;
	add.s32 	%r1654, %r1653, %r1652;
	shf.l.wrap.b32 	%r1655, %r1636, %r1636, 15;
	shf.l.wrap.b32 	%r1656, %r1636, %r1636, 13;
	xor.b32  	%r1657, %r1655, %r1656;
	shr.u32 	%r1658, %r1636, 10;
	xor.b32  	%r1659, %r1657, %r1658;
	add.s32 	%r1660, %r1659, %r2336;
	shf.l.wrap.b32 	%r1661, %r1646, %r1646, 25;
	shf.l.wrap.b32 	%r1662, %r1646, %r1646, 14;
	xor.b32  	%r1663, %r1661, %r1662;
	shr.u32 	%r1664, %r1646, 3;
	xor.b32  	%r1665, %r1663, %r1664;
	add.s32 	%r1666, %r1660, %r1645;
	add.s32 	%r1667, %r1666, %r1665;
	st.local.v2.u32 	[%rd681+24], {%r1654, %r1667};
	shf.l.wrap.b32 	%r1668, %r1654, %r1654, 15;
	shf.l.wrap.b32 	%r1669, %r1654, %r1654, 13;
	xor.b32  	%r1670, %r1668, %r1669;
	shr.u32 	%r1671, %r1654, 10;
	xor.b32  	%r1672, %r1670, %r1671;
	ld.local.u32 	%r1673, [%rd681+4];
	add.s32 	%r1674, %r1672, %r1673;
	shf.l.wrap.b32 	%r1675, %r1647, %r1647, 25;
	shf.l.wrap.b32 	%r1676, %r1647, %r1647, 14;
	xor.b32  	%r1677, %r1675, %r1676;
	shr.u32 	%r1678, %r1647, 3;
	xor.b32  	%r1679, %r1677, %r1678;
	add.s32 	%r1680, %r1674, %r1646;
	add.s32 	%r1681, %r1680, %r1679;
	st.local.u32 	[%rd681+32], %r1681;
	shf.l.wrap.b32 	%r1682, %r1667, %r1667, 15;
	shf.l.wrap.b32 	%r1683, %r1667, %r1667, 13;
	xor.b32  	%r1684, %r1682, %r1683;
	shr.u32 	%r1685, %r1667, 10;
	xor.b32  	%r1686, %r1684, %r1685;
	ld.local.u32 	%r1687, [%rd681+8];
	add.s32 	%r1688, %r1686, %r1687;
	ld.local.u32 	%r1689, [%rd681+-24];
	shf.l.wrap.b32 	%r1690, %r1689, %r1689, 25;
	shf.l.wrap.b32 	%r1691, %r1689, %r1689, 14;
	xor.b32  	%r1692, %r1690, %r1691;
	shr.u32 	%r1693, %r1689, 3;
	xor.b32  	%r1694, %r1692, %r1693;
	{ .reg .b32 tmp; mov.b64 {tmp, %r1695}, %rd477; }
	add.s32 	%r1696, %r1688, %r1695;
	add.s32 	%r1697, %r1696, %r1694;
	st.local.u32 	[%rd681+36], %r1697;
	add.s32 	%r2337, %r2337, 4;
	setp.ne.s32 	%p99, %r2337, 48;
	mov.u32 	%r2336, %r256;
	mov.u64 	%rd681, %rd161;
	@%p99 bra 	$L__BB2_198;
	mov.b32 	%r2346, 1541459225;
	mov.b32 	%r2345, 528734635;
	mov.b32 	%r2344, -1694144372;
	mov.b32 	%r2343, 1359893119;
	mov.b32 	%r2342, -1521486534;
	mov.b32 	%r2341, 1013904242;
	mov.b32 	%r2340, -1150833019;
	mov.b32 	%r2339, 1779033703;
	mov.b32 	%r2338, 0;
	mov.b64 	%rd682, 0;
	mov.u64 	%rd479, K256;
$L__BB2_200:
	shf.l.wrap.b32 	%r1707, %r2343, %r2343, 26;
	shf.l.wrap.b32 	%r1708, %r2343, %r2343, 21;
	xor.b32  	%r1709, %r1707, %r1708;
	shf.l.wrap.b32 	%r1710, %r2343, %r2343, 7;
	xor.b32  	%r1711, %r1709, %r1710;
	and.b32  	%r1712, %r2343, %r2344;
	not.b32 	%r1713, %r2343;
	and.b32  	%r1714, %r2345, %r1713;
	or.b32  	%r1715, %r1712, %r1714;
	add.s64 	%rd480, %rd479, %rd682;
	ld.const.u32 	%r1716, [%rd480];
	add.s64 	%rd481, %rd685, %rd682;
	ld.local.v4.u32 	{%r1717, %r1718, %r1719, %r1720}, [%rd481];
	add.s32 	%r1721, %r1715, %r2346;
	add.s32 	%r1722, %r1721, %r1711;
	add.s32 	%r1723, %r1722, %r1716;
	add.s32 	%r1724, %r1723, %r1717;
	shf.l.wrap.b32 	%r1725, %r2339, %r2339, 30;
	shf.l.wrap.b32 	%r1726, %r2339, %r2339, 19;
	xor.b32  	%r1727, %r1725, %r1726;
	shf.l.wrap.b32 	%r1728, %r2339, %r2339, 10;
	xor.b32  	%r1729, %r1727, %r1728;
	xor.b32  	%r1730, %r2340, %r2341;
	and.b32  	%r1731, %r2339, %r1730;
	and.b32  	%r1732, %r2340, %r2341;
	xor.b32  	%r1733, %r1731, %r1732;
	add.s32 	%r1734, %r1729, %r1733;
	add.s32 	%r2346, %r1724, %r2342;
	add.s32 	%r2342, %r1734, %r1724;
	shf.l.wrap.b32 	%r1735, %r2346, %r2346, 26;
	shf.l.wrap.b32 	%r1736, %r2346, %r2346, 21;
	xor.b32  	%r1737, %r1735, %r1736;
	shf.l.wrap.b32 	%r1738, %r2346, %r2346, 7;
	xor.b32  	%r1739, %r1737, %r1738;
	and.b32  	%r1740, %r2346, %r2343;
	not.b32 	%r1741, %r2346;
	and.b32  	%r1742, %r2344, %r1741;
	or.b32  	%r1743, %r1740, %r1742;
	ld.const.u32 	%r1744, [%rd480+4];
	add.s32 	%r1745, %r1743, %r2345;
	add.s32 	%r1746, %r1745, %r1739;
	add.s32 	%r1747, %r1746, %r1744;
	add.s32 	%r1748, %r1747, %r1718;
	shf.l.wrap.b32 	%r1749, %r2342, %r2342, 30;
	shf.l.wrap.b32 	%r1750, %r2342, %r2342, 19;
	xor.b32  	%r1751, %r1749, %r1750;
	shf.l.wrap.b32 	%r1752, %r2342, %r2342, 10;
	xor.b32  	%r1753, %r1751, %r1752;
	xor.b32  	%r1754, %r2339, %r2340;
	and.b32  	%r1755, %r2342, %r1754;
	and.b32  	%r1756, %r2339, %r2340;
	xor.b32  	%r1757, %r1755, %r1756;
	add.s32 	%r1758, %r1753, %r1757;
	add.s32 	%r2345, %r1748, %r2341;
	add.s32 	%r2341, %r1758, %r1748;
	shf.l.wrap.b32 	%r1759, %r2345, %r2345, 26;
	shf.l.wrap.b32 	%r1760, %r2345, %r2345, 21;
	xor.b32  	%r1761, %r1759, %r1760;
	shf.l.wrap.b32 	%r1762, %r2345, %r2345, 7;
	xor.b32  	%r1763, %r1761, %r1762;
	and.b32  	%r1764, %r2345, %r2346;
	not.b32 	%r1765, %r2345;
	and.b32  	%r1766, %r2343, %r1765;
	or.b32  	%r1767, %r1764, %r1766;
	ld.const.u32 	%r1768, [%rd480+8];
	add.s32 	%r1769, %r1767, %r2344;
	add.s32 	%r1770, %r1769, %r1763;
	add.s32 	%r1771, %r1770, %r1768;
	add.s32 	%r1772, %r1771, %r1719;
	shf.l.wrap.b32 	%r1773, %r2341, %r2341, 30;
	shf.l.wrap.b32 	%r1774, %r2341, %r2341, 19;
	xor.b32  	%r1775, %r1773, %r1774;
	shf.l.wrap.b32 	%r1776, %r2341, %r2341, 10;
	xor.b32  	%r1777, %r1775, %r1776;
	xor.b32  	%r1778, %r2342, %r2339;
	and.b32  	%r1779, %r2341, %r1778;
	and.b32  	%r1780, %r2342, %r2339;
	xor.b32  	%r1781, %r1779, %r1780;
	add.s32 	%r1782, %r1777, %r1781;
	add.s32 	%r2344, %r1772, %r2340;
	add.s32 	%r2340, %r1782, %r1772;
	shf.l.wrap.b32 	%r1783, %r2344, %r2344, 26;
	shf.l.wrap.b32 	%r1784, %r2344, %r2344, 21;
	xor.b32  	%r1785, %r1783, %r1784;
	shf.l.wrap.b32 	%r1786, %r2344, %r2344, 7;
	xor.b32  	%r1787, %r1785, %r1786;
	and.b32  	%r1788, %r2344, %r2345;
	not.b32 	%r1789, %r2344;
	and.b32  	%r1790, %r2346, %r1789;
	or.b32  	%r1791, %r1788, %r1790;
	ld.const.u32 	%r1792, [%rd480+12];
	add.s32 	%r1793, %r1791, %r2343;
	add.s32 	%r1794, %r1793, %r1787;
	add.s32 	%r1795, %r1794, %r1792;
	add.s32 	%r1796, %r1795, %r1720;
	shf.l.wrap.b32 	%r1797, %r2340, %r2340, 30;
	shf.l.wrap.b32 	%r1798, %r2340, %r2340, 19;
	xor.b32  	%r1799, %r1797, %r1798;
	shf.l.wrap.b32 	%r1800, %r2340, %r2340, 10;
	xor.b32  	%r1801, %r1799, %r1800;
	xor.b32  	%r1802, %r2341, %r2342;
	and.b32  	%r1803, %r2340, %r1802;
	and.b32  	%r1804, %r2341, %r2342;
	xor.b32  	%r1805, %r1803, %r1804;
	add.s32 	%r1806, %r1801, %r1805;
	add.s32 	%r2343, %r1796, %r2339;
	add.s32 	%r2339, %r1806, %r1796;
	add.s32 	%r2338, %r2338, 4;
	add.s64 	%rd682, %rd682, 16;
	setp.ne.s32 	%p100, %r2338, 64;
	@%p100 bra 	$L__BB2_200;
	setp.lt.s32 	%p101, %r36, 56;
	add.s32 	%r2358, %r2339, 1779033703;
	add.s32 	%r2359, %r2340, -1150833019;
	add.s32 	%r2360, %r2341, 1013904242;
	add.s32 	%r2361, %r2342, -1521486534;
	add.s32 	%r2362, %r2343, 1359893119;
	add.s32 	%r2363, %r2344, -1694144372;
	add.s32 	%r2364, %r2345, 528734635;
	add.s32 	%r2365, %r2346, 1541459225;
	@%p101 bra 	$L__BB2_207;
	ld.local.u8 	%r1808, [%rd5+64];
	shl.b32 	%r1809, %r1808, 24;
	ld.local.u8 	%r1810, [%rd5+65];
	shl.b32 	%r1811, %r1810, 16;
	or.b32  	%r1812, %r1811, %r1809;
	ld.local.u8 	%rs242, [%rd5+66];
	mul.wide.u16 	%r1813, %rs242, 256;
	or.b32  	%r1814, %r1812, %r1813;
	ld.local.u8 	%r1815, [%rd5+67];
	or.b32  	%r1816, %r1814, %r1815;
	ld.local.u8 	%r1817, [%rd5+68];
	shl.b32 	%r1818, %r1817, 24;
	ld.local.u8 	%r1819, [%rd5+69];
	shl.b32 	%r1820, %r1819, 16;
	or.b32  	%r1821, %r1820, %r1818;
	ld.local.u8 	%rs243, [%rd5+70];
	mul.wide.u16 	%r1822, %rs243, 256;
	or.b32  	%r1823, %r1821, %r1822;
	ld.local.u8 	%r1824, [%rd5+71];
	or.b32  	%r1825, %r1823, %r1824;
	ld.local.u8 	%r1826, [%rd5+72];
	shl.b32 	%r1827, %r1826, 24;
	ld.local.u8 	%r1828, [%rd5+73];
	shl.b32 	%r1829, %r1828, 16;
	or.b32  	%r1830, %r1829, %r1827;
	ld.local.u8 	%rs244, [%rd5+74];
	mul.wide.u16 	%r1831, %rs244, 256;
	or.b32  	%r1832, %r1830, %r1831;
	ld.local.u8 	%r1833, [%rd5+75];
	or.b32  	%r1834, %r1832, %r1833;
	ld.local.u8 	%r1835, [%rd5+76];
	shl.b32 	%r1836, %r1835, 24;
	ld.local.u8 	%r1837, [%rd5+77];
	shl.b32 	%r1838, %r1837, 16;
	or.b32  	%r1839, %r1838, %r1836;
	ld.local.u8 	%rs245, [%rd5+78];
	mul.wide.u16 	%r1840, %rs245, 256;
	or.b32  	%r1841, %r1839, %r1840;
	ld.local.u8 	%r1842, [%rd5+79];
	or.b32  	%r1843, %r1841, %r1842;
	st.local.v4.u32 	[%rd685], {%r1816, %r1825, %r1834, %r1843};
	ld.local.u8 	%r1844, [%rd5+80];
	shl.b32 	%r1845, %r1844, 24;
	ld.local.u8 	%r1846, [%rd5+81];
	shl.b32 	%r1847, %r1846, 16;
	or.b32  	%r1848, %r1847, %r1845;
	ld.local.u8 	%rs246, [%rd5+82];
	mul.wide.u16 	%r1849, %rs246, 256;
	or.b32  	%r1850, %r1848, %r1849;
	ld.local.u8 	%r1851, [%rd5+83];
	or.b32  	%r1852, %r1850, %r1851;
	ld.local.u8 	%r1853, [%rd5+84];
	shl.b32 	%r1854, %r1853, 24;
	ld.local.u8 	%r1855, [%rd5+85];
	shl.b32 	%r1856, %r1855, 16;
	or.b32  	%r1857, %r1856, %r1854;
	ld.local.u8 	%rs247, [%rd5+86];
	mul.wide.u16 	%r1858, %rs247, 256;
	or.b32  	%r1859, %r1857, %r1858;
	ld.local.u8 	%r1860, [%rd5+87];
	or.b32  	%r1861, %r1859, %r1860;
	ld.local.u8 	%r1862, [%rd5+88];
	shl.b32 	%r1863, %r1862, 24;
	ld.local.u8 	%r1864, [%rd5+89];
	shl.b32 	%r1865, %r1864, 16;
	or.b32  	%r1866, %r1865, %r1863;
	ld.local.u8 	%rs248, [%rd5+90];
	mul.wide.u16 	%r1867, %rs248, 256;
	or.b32  	%r1868, %r1866, %r1867;
	ld.local.u8 	%r1869, [%rd5+91];
	or.b32  	%r1870, %r1868, %r1869;
	ld.local.u8 	%r1871, [%rd5+92];
	shl.b32 	%r1872, %r1871, 24;
	ld.local.u8 	%r1873, [%rd5+93];
	shl.b32 	%r1874, %r1873, 16;
	or.b32  	%r1875, %r1874, %r1872;
	ld.local.u8 	%rs249, [%rd5+94];
	mul.wide.u16 	%r1876, %rs249, 256;
	or.b32  	%r1877, %r1875, %r1876;
	ld.local.u8 	%r1878, [%rd5+95];
	or.b32  	%r1879, %r1877, %r1878;
	st.local.v4.u32 	[%rd685+16], {%r1852, %r1861, %r1870, %r1879};
	ld.local.u8 	%r1880, [%rd5+96];
	shl.b32 	%r1881, %r1880, 24;
	ld.local.u8 	%r1882, [%rd5+97];
	shl.b32 	%r1883, %r1882, 16;
	or.b32  	%r1884, %r1883, %r1881;
	ld.local.u8 	%rs250, [%rd5+98];
	mul.wide.u16 	%r1885, %rs250, 256;
	or.b32  	%r1886, %r1884, %r1885;
	ld.local.u8 	%r1887, [%rd5+99];
	or.b32  	%r1888, %r1886, %r1887;
	ld.local.u8 	%r1889, [%rd5+100];
	shl.b32 	%r1890, %r1889, 24;
	ld.local.u8 	%r1891, [%rd5+101];
	shl.b32 	%r1892, %r1891, 16;
	or.b32  	%r1893, %r1892, %r1890;
	ld.local.u8 	%rs251, [%rd5+102];
	mul.wide.u16 	%r1894, %rs251, 256;
	or.b32  	%r1895, %r1893, %r1894;
	ld.local.u8 	%r1896, [%rd5+103];
	or.b32  	%r1897, %r1895, %r1896;
	ld.local.u8 	%r1898, [%rd5+104];
	shl.b32 	%r1899, %r1898, 24;
	ld.local.u8 	%r1900, [%rd5+105];
	shl.b32 	%r1901, %r1900, 16;
	or.b32  	%r1902, %r1901, %r1899;
	ld.local.u8 	%rs252, [%rd5+106];
	mul.wide.u16 	%r1903, %rs252, 256;
	or.b32  	%r1904, %r1902, %r1903;
	ld.local.u8 	%r1905, [%rd5+107];
	or.b32  	%r1906, %r1904, %r1905;
	ld.local.u8 	%r1907, [%rd5+108];
	shl.b32 	%r1908, %r1907, 24;
	ld.local.u8 	%r1909, [%rd5+109];
	shl.b32 	%r1910, %r1909, 16;
	or.b32  	%r1911, %r1910, %r1908;
	ld.local.u8 	%rs253, [%rd5+110];
	mul.wide.u16 	%r1912, %rs253, 256;
	or.b32  	%r1913, %r1911, %r1912;
	ld.local.u8 	%r1914, [%rd5+111];
	or.b32  	%r1915, %r1913, %r1914;
	st.local.v4.u32 	[%rd685+32], {%r1888, %r1897, %r1906, %r1915};
	ld.local.u8 	%r1916, [%rd5+112];
	shl.b32 	%r1917, %r1916, 24;
	ld.local.u8 	%r1918, [%rd5+113];
	shl.b32 	%r1919, %r1918, 16;
	or.b32  	%r1920, %r1919, %r1917;
	ld.local.u8 	%rs254, [%rd5+114];
	mul.wide.u16 	%r1921, %rs254, 256;
	or.b32  	%r1922, %r1920, %r1921;
	ld.local.u8 	%r1923, [%rd5+115];
	or.b32  	%r1924, %r1922, %r1923;
	ld.local.u8 	%r1925, [%rd5+116];
	shl.b32 	%r1926, %r1925, 24;
	ld.local.u8 	%r1927, [%rd5+117];
	shl.b32 	%r1928, %r1927, 16;
	or.b32  	%r1929, %r1928, %r1926;
	ld.local.u8 	%rs255, [%rd5+118];
	mul.wide.u16 	%r1930, %rs255, 256;
	or.b32  	%r1931, %r1929, %r1930;
	ld.local.u8 	%r1932, [%rd5+119];
	or.b32  	%r1933, %r1931, %r1932;
	ld.local.u8 	%r1934, [%rd5+120];
	shl.b32 	%r1935, %r1934, 24;
	ld.local.u8 	%r1936, [%rd5+121];
	shl.b32 	%r1937, %r1936, 16;
	or.b32  	%r1938, %r1937, %r1935;
	ld.local.u8 	%rs256, [%rd5+122];
	mul.wide.u16 	%r1939, %rs256, 256;
	or.b32  	%r1940, %r1938, %r1939;
	ld.local.u8 	%r1941, [%rd5+123];
	or.b32  	%r1942, %r1940, %r1941;
	ld.local.u8 	%r1943, [%rd5+124];
	shl.b32 	%r1944, %r1943, 24;
	ld.local.u8 	%r1945, [%rd5+125];
	shl.b32 	%r1946, %r1945, 16;
	or.b32  	%r1947, %r1946, %r1944;
	ld.local.u8 	%rs257, [%rd5+126];
	mul.wide.u16 	%r1948, %rs257, 256;
	or.b32  	%r1949, %r1947, %r1948;
	ld.local.u8 	%r1950, [%rd5+127];
	or.b32  	%r1951, %r1949, %r1950;
	st.local.v4.u32 	[%rd685+48], {%r1924, %r1933, %r1942, %r1951};
	mov.b64 	%rd482, {%r1906, %r1952};
	cvt.u32.u64 	%r2347, %rd482;
	mov.b32 	%r2348, 0;
$L__BB2_203:
	add.s64 	%rd165, %rd683, 16;
	ld.local.v2.u32 	{%r287, %r1953}, [%rd683+16];
	shf.l.wrap.b32 	%r1954, %r287, %r287, 15;
	shf.l.wrap.b32 	%r1955, %r287, %r287, 13;
	xor.b32  	%r1956, %r1954, %r1955;
	shr.u32 	%r1957, %r287, 10;
	xor.b32  	%r1958, %r1956, %r1957;
	ld.local.u32 	%r1959, [%rd683+-4];
	add.s32 	%r1960, %r1958, %r1959;
	ld.local.v4.u32 	{%r1961, %r1962, %r1963, %r1964}, [%rd683+-40];
	mov.b64 	%rd483, {%r1963, %r1964};
	shf.l.wrap.b32 	%r1965, %r1962, %r1962, 25;
	shf.l.wrap.b32 	%r1966, %r1962, %r1962, 14;
	xor.b32  	%r1967, %r1965, %r1966;
	shr.u32 	%r1968, %r1962, 3;
	xor.b32  	%r1969, %r1967, %r1968;
	add.s32 	%r1970, %r1960, %r1961;
	add.s32 	%r1971, %r1970, %r1969;
	shf.l.wrap.b32 	%r1972, %r1953, %r1953, 15;
	shf.l.wrap.b32 	%r1973, %r1953, %r1953, 13;
	xor.b32  	%r1974, %r1972, %r1973;
	shr.u32 	%r1975, %r1953, 10;
	xor.b32  	%r1976, %r1974, %r1975;
	add.s32 	%r1977, %r1976, %r2347;
	shf.l.wrap.b32 	%r1978, %r1963, %r1963, 25;
	shf.l.wrap.b32 	%r1979, %r1963, %r1963, 14;
	xor.b32  	%r1980, %r1978, %r1979;
	shr.u32 	%r1981, %r1963, 3;
	xor.b32  	%r1982, %r1980, %r1981;
	add.s32 	%r1983, %r1977, %r1962;
	add.s32 	%r1984, %r1983, %r1982;
	st.local.v2.u32 	[%rd683+24], {%r1971, %r1984};
	shf.l.wrap.b32 	%r1985, %r1971, %r1971, 15;
	shf.l.wrap.b32 	%r1986, %r1971, %r1971, 13;
	xor.b32  	%r1987, %r1985, %r1986;
	shr.u32 	%r1988, %r1971, 10;
	xor.b32  	%r1989, %r1987, %r1988;
	ld.local.u32 	%r1990, [%rd683+4];
	add.s32 	%r1991, %r1989, %r1990;
	shf.l.wrap.b32 	%r1992, %r1964, %r1964, 25;
	shf.l.wrap.b32 	%r1993, %r1964, %r1964, 14;
	xor.b32  	%r1994, %r1992, %r1993;
	shr.u32 	%r1995, %r1964, 3;
	xor.b32  	%r1996, %r1994, %r1995;
	add.s32 	%r1997, %r1991, %r1963;
	add.s32 	%r1998, %r1997, %r1996;
	st.local.u32 	[%rd683+32], %r1998;
	shf.l.wrap.b32 	%r1999, %r1984, %r1984, 15;
	shf.l.wrap.b32 	%r2000, %r1984, %r1984, 13;
	xor.b32  	%r2001, %r1999, %r2000;
	shr.u32 	%r2002, %r1984, 10;
	xor.b32  	%r2003, %r2001, %r2002;
	ld.local.u32 	%r2004, [%rd683+8];
	add.s32 	%r2005, %r2003, %r2004;
	ld.local.u32 	%r2006, [%rd683+-24];
	shf.l.wrap.b32 	%r2007, %r2006, %r2006, 25;
	shf.l.wrap.b32 	%r2008, %r2006, %r2006, 14;
	xor.b32  	%r2009, %r2007, %r2008;
	shr.u32 	%r2010, %r2006, 3;
	xor.b32  	%r2011, %r2009, %r2010;
	{ .reg .b32 tmp; mov.b64 {tmp, %r2012}, %rd483; }
	add.s32 	%r2013, %r2005, %r2012;
	add.s32 	%r2014, %r2013, %r2011;
	st.local.u32 	[%rd683+36], %r2014;
	add.s32 	%r2348, %r2348, 4;
	setp.ne.s32 	%p102, %r2348, 48;
	mov.u32 	%r2347, %r287;
	mov.u64 	%rd683, %rd165;
	@%p102 bra 	$L__BB2_203;
	mov.u64 	%rd485, K256;
	add.s64 	%rd684, %rd485, 8;
	mov.b32 	%r2349, 0;
	mov.u32 	%r2350, %r2358;
	mov.u32 	%r2351, %r2359;
	mov.u32 	%r2352, %r2360;
	mov.u32 	%r2353, %r2361;
	mov.u32 	%r2354, %r2362;
	mov.u32 	%r2355, %r2363;
	mov.u32 	%r2356, %r2364;
	mov.u32 	%r2357, %r2365;
$L__BB2_205:
	shf.l.wrap.b32 	%r2016, %r2354, %r2354, 26;
	shf.l.wrap.b32 	%r2017, %r2354, %r2354, 21;
	xor.b32  	%r2018, %r2016, %r2017;
	shf.l.wrap.b32 	%r2019, %r2354, %r2354, 7;
	xor.b32  	%r2020, %r2018, %r2019;
	and.b32  	%r2021, %r2354, %r2355;
	not.b32 	%r2022, %r2354;
	and.b32  	%r2023, %r2356, %r2022;
	or.b32  	%r2024, %r2021, %r2023;
	ld.const.u32 	%r2025, [%rd684+-8];
	ld.local.v4.u32 	{%r2026, %r2027, %r2028, %r2029}, [%rd685];
	add.s32 	%r2030, %r2024, %r2357;
	add.s32 	%r2031, %r2030, %r2020;
	add.s32 	%r2032, %r2031, %r2025;
	add.s32 	%r2033, %r2032, %r2026;
	shf.l.wrap.b32 	%r2034, %r2350, %r2350, 30;
	shf.l.wrap.b32 	%r2035, %r2350, %r2350, 19;
	xor.b32  	%r2036, %r2034, %r2035;
	shf.l.wrap.b32 	%r2037, %r2350, %r2350, 10;
	xor.b32  	%r2038, %r2036, %r2037;
	xor.b32  	%r2039, %r2351, %r2352;
	and.b32  	%r2040, %r2350, %r2039;
	and.b32  	%r2041, %r2351, %r2352;
	xor.b32  	%r2042, %r2040, %r2041;
	add.s32 	%r2043, %r2038, %r2042;
	add.s32 	%r2357, %r2033, %r2353;
	add.s32 	%r2353, %r2043, %r2033;
	shf.l.wrap.b32 	%r2044, %r2357, %r2357, 26;
	shf.l.wrap.b32 	%r2045, %r2357, %r2357, 21;
	xor.b32  	%r2046, %r2044, %r2045;
	shf.l.wrap.b32 	%r2047, %r2357, %r2357, 7;
	xor.b32  	%r2048, %r2046, %r2047;
	and.b32  	%r2049, %r2357, %r2354;
	not.b32 	%r2050, %r2357;
	and.b32  	%r2051, %r2355, %r2050;
	or.b32  	%r2052, %r2049, %r2051;
	ld.const.u32 	%r2053, [%rd684+-4];
	add.s32 	%r2054, %r2052, %r2356;
	add.s32 	%r2055, %r2054, %r2048;
	add.s32 	%r2056, %r2055, %r2053;
	add.s32 	%r2057, %r2056, %r2027;
	shf.l.wrap.b32 	%r2058, %r2353, %r2353, 30;
	shf.l.wrap.b32 	%r2059, %r2353, %r2353, 19;
	xor.b32  	%r2060, %r2058, %r2059;
	shf.l.wrap.b32 	%r2061, %r2353, %r2353, 10;
	xor.b32  	%r2062, %r2060, %r2061;
	xor.b32  	%r2063, %r2350, %r2351;
	and.b32  	%r2064, %r2353, %r2063;
	and.b32  	%r2065, %r2350, %r2351;
	xor.b32  	%r2066, %r2064, %r2065;
	add.s32 	%r2067, %r2062, %r2066;
	add.s32 	%r2356, %r2057, %r2352;
	add.s32 	%r2352, %r2067, %r2057;
	shf.l.wrap.b32 	%r2068, %r2356, %r2356, 26;
	shf.l.wrap.b32 	%r2069, %r2356, %r2356, 21;
	xor.b32  	%r2070, %r2068, %r2069;
	shf.l.wrap.b32 	%r2071, %r2356, %r2356, 7;
	xor.b32  	%r2072, %r2070, %r2071;
	and.b32  	%r2073, %r2356, %r2357;
	not.b32 	%r2074, %r2356;
	and.b32  	%r2075, %r2354, %r2074;
	or.b32  	%r2076, %r2073, %r2075;
	ld.const.u32 	%r2077, [%rd684];
	add.s32 	%r2078, %r2076, %r2355;
	add.s32 	%r2079, %r2078, %r2072;
	add.s32 	%r2080, %r2079, %r2077;
	add.s32 	%r2081, %r2080, %r2028;
	shf.l.wrap.b32 	%r2082, %r2352, %r2352, 30;
	shf.l.wrap.b32 	%r2083, %r2352, %r2352, 19;
	xor.b32  	%r2084, %r2082, %r2083;
	shf.l.wrap.b32 	%r2085, %r2352, %r2352, 10;
	xor.b32  	%r2086, %r2084, %r2085;
	xor.b32  	%r2087, %r2353, %r2350;
	and.b32  	%r2088, %r2352, %r2087;
	and.b32  	%r2089, %r2353, %r2350;
	xor.b32  	%r2090, %r2088, %r2089;
	add.s32 	%r2091, %r2086, %r2090;
	add.s32 	%r2355, %r2081, %r2351;
	add.s32 	%r2351, %r2091, %r2081;
	shf.l.wrap.b32 	%r2092, %r2355, %r2355, 26;
	shf.l.wrap.b32 	%r2093, %r2355, %r2355, 21;
	xor.b32  	%r2094, %r2092, %r2093;
	shf.l.wrap.b32 	%r2095, %r2355, %r2355, 7;
	xor.b32  	%r2096, %r2094, %r2095;
	and.b32  	%r2097, %r2355, %r2356;
	not.b32 	%r2098, %r2355;
	and.b32  	%r2099, %r2357, %r2098;
	or.b32  	%r2100, %r2097, %r2099;
	ld.const.u32 	%r2101, [%rd684+4];
	add.s32 	%r2102, %r2100, %r2354;
	add.s32 	%r2103, %r2102, %r2096;
	add.s32 	%r2104, %r2103, %r2101;
	add.s32 	%r2105, %r2104, %r2029;
	shf.l.wrap.b32 	%r2106, %r2351, %r2351, 30;
	shf.l.wrap.b32 	%r2107, %r2351, %r2351, 19;
	xor.b32  	%r2108, %r2106, %r2107;
	shf.l.wrap.b32 	%r2109, %r2351, %r2351, 10;
	xor.b32  	%r2110, %r2108, %r2109;
	xor.b32  	%r2111, %r2352, %r2353;
	and.b32  	%r2112, %r2351, %r2111;
	and.b32  	%r2113, %r2352, %r2353;
	xor.b32  	%r2114, %r2112, %r2113;
	add.s32 	%r2115, %r2110, %r2114;
	add.s32 	%r2354, %r2105, %r2350;
	add.s32 	%r2350, %r2115, %r2105;
	add.s32 	%r2349, %r2349, 4;
	add.s64 	%rd685, %rd685, 16;
	add.s64 	%rd684, %rd684, 16;
	setp.ne.s32 	%p103, %r2349, 64;
	@%p103 bra 	$L__BB2_205;
	add.s32 	%r2358, %r2358, %r2350;
	add.s32 	%r2359, %r2359, %r2351;
	add.s32 	%r2360, %r2360, %r2352;
	add.s32 	%r2361, %r2361, %r2353;
	add.s32 	%r2362, %r2362, %r2354;
	add.s32 	%r2363, %r2363, %r2355;
	add.s32 	%r2364, %r2364, %r2356;
	add.s32 	%r2365, %r2365, %r2357;
$L__BB2_207:
	mov.b16 	%rs258, 48;
	st.local.u8 	[%rd3], %rs258;
	mov.b16 	%rs259, 49;
	st.local.u8 	[%rd3+1], %rs259;
	mov.b16 	%rs260, 50;
	st.local.u8 	[%rd3+2], %rs260;
	mov.b16 	%rs261, 51;
	st.local.u8 	[%rd3+3], %rs261;
	mov.b16 	%rs262, 52;
	st.local.u8 	[%rd3+4], %rs262;
	mov.b16 	%rs263, 53;
	st.local.u8 	[%rd3+5], %rs263;
	mov.b16 	%rs264, 54;
	st.local.u8 	[%rd3+6], %rs264;
	mov.b16 	%rs265, 55;
	st.local.u8 	[%rd3+7], %rs265;
	mov.b16 	%rs266, 56;
	st.local.u8 	[%rd3+8], %rs266;
	mov.b16 	%rs267, 57;
	st.local.u8 	[%rd3+9], %rs267;
	mov.b16 	%rs268, 97;
	st.local.u8 	[%rd3+10], %rs268;
	mov.b16 	%rs269, 98;
	st.local.u8 	[%rd3+11], %rs269;
	mov.b16 	%rs270, 99;
	st.local.u8 	[%rd3+12], %rs270;
	mov.b16 	%rs271, 100;
	st.local.u8 	[%rd3+13], %rs271;
	mov.b16 	%rs272, 101;
	st.local.u8 	[%rd3+14], %rs272;
	mov.b16 	%rs273, 102;
	st.local.u8 	[%rd3+15], %rs273;
	shr.u32 	%r2117, %r2358, 24;
	shr.u32 	%r2118, %r2358, 28;
	cvt.u64.u32 	%rd486, %r2118;
	add.s64 	%rd487, %rd3, %rd486;
	ld.local.u8 	%rs274, [%rd487];
	st.local.u8 	[%rd5], %rs274;
	and.b32  	%r2119, %r2117, 15;
	cvt.u64.u32 	%rd488, %r2119;
	add.s64 	%rd489, %rd3, %rd488;
	ld.local.u8 	%rs275, [%rd489];
	st.local.u8 	[%rd5+1], %rs275;
	shr.u32 	%r2120, %r2358, 16;
	shr.u32 	%r2121, %r2358, 20;
	and.b32  	%r2122, %r2121, 15;
	cvt.u64.u32 	%rd490, %r2122;
	add.s64 	%rd491, %rd3, %rd490;
	ld.local.u8 	%rs276, [%rd491];
	st.local.u8 	[%rd5+2], %rs276;
	and.b32  	%r2123, %r2120, 15;
	cvt.u64.u32 	%rd492, %r2123;
	add.s64 	%rd493, %rd3, %rd492;
	ld.local.u8 	%rs277, [%rd493];
	st.local.u8 	[%rd5+3], %rs277;
	shr.u32 	%r2124, %r2358, 8;
	shr.u32 	%r2125, %r2358, 12;
	and.b32  	%r2126, %r2125, 15;
	cvt.u64.u32 	%rd494, %r2126;
	add.s64 	%rd495, %rd3, %rd494;
	ld.local.u8 	%rs278, [%rd495];
	st.local.u8 	[%rd5+4], %rs278;
	and.b32  	%r2127, %r2124, 15;
	cvt.u64.u32 	%rd496, %r2127;
	add.s64 	%rd497, %rd3, %rd496;
	ld.local.u8 	%rs279, [%rd497];
	st.local.u8 	[%rd5+5], %rs279;
	shr.u32 	%r2128, %r2358, 4;
	and.b32  	%r2129, %r2128, 15;
	cvt.u64.u32 	%rd498, %r2129;
	add.s64 	%rd499, %rd3, %rd498;
	ld.local.u8 	%rs280, [%rd499];
	st.local.u8 	[%rd5+6], %rs280;
	and.b32  	%r2130, %r2358, 15;
	cvt.u64.u32 	%rd500, %r2130;
	add.s64 	%rd501, %rd3, %rd500;
	ld.local.u8 	%rs281, [%rd501];
	st.local.u8 	[%rd5+7], %rs281;
	st.local.u8 	[%rd3], %rs258;
	st.local.u8 	[%rd3+1], %rs259;
	st.local.u8 	[%rd3+2], %rs260;
	st.local.u8 	[%rd3+3], %rs261;
	st.local.u8 	[%rd3+4], %rs262;
	st.local.u8 	[%rd3+5], %rs263;
	st.local.u8 	[%rd3+6], %rs264;
	st.local.u8 	[%rd3+7], %rs265;
	st.local.u8 	[%rd3+8], %rs266;
	st.local.u8 	[%rd3+9], %rs267;
	st.local.u8 	[%rd3+10], %rs268;
	st.local.u8 	[%rd3+11], %rs269;
	st.local.u8 	[%rd3+12], %rs270;
	st.local.u8 	[%rd3+13], %rs271;
	st.local.u8 	[%rd3+14], %rs272;
	st.local.u8 	[%rd3+15], %rs273;
	shr.u32 	%r2131, %r2359, 24;
	shr.u32 	%r2132, %r2359, 28;
	cvt.u64.u32 	%rd502, %r2132;
	add.s64 	%rd503, %rd3, %rd502;
	ld.local.u8 	%rs282, [%rd503];
	st.local.u8 	[%rd5+8], %rs282;
	and.b32  	%r2133, %r2131, 15;
	cvt.u64.u32 	%rd504, %r2133;
	add.s64 	%rd505, %rd3, %rd504;
	ld.local.u8 	%rs283, [%rd505];
	st.local.u8 	[%rd5+9], %rs283;
	shr.u32 	%r2134, %r2359, 16;
	shr.u32 	%r2135, %r2359, 20;
	and.b32  	%r2136, %r2135, 15;
	cvt.u64.u32 	%rd506, %r2136;
	add.s64 	%rd507, %rd3, %rd506;
	ld.local.u8 	%rs284, [%rd507];
	st.local.u8 	[%rd5+10], %rs284;
	and.b32  	%r2137, %r2134, 15;
	cvt.u64.u32 	%rd508, %r2137;
	add.s64 	%rd509, %rd3, %rd508;
	ld.local.u8 	%rs285, [%rd509];
	st.local.u8 	[%rd5+11], %rs285;
	shr.u32 	%r2138, %r2359, 8;
	shr.u32 	%r2139, %r2359, 12;
	and.b32  	%r2140, %r2139, 15;
	cvt.u64.u32 	%rd510, %r2140;
	add.s64 	%rd511, %rd3, %rd510;
	ld.local.u8 	%rs286, [%rd511];
	st.local.u8 	[%rd5+12], %rs286;
	and.b32  	%r2141, %r2138, 15;
	cvt.u64.u32 	%rd512, %r2141;
	add.s64 	%rd513, %rd3, %rd512;
	ld.local.u8 	%rs287, [%rd513];
	st.local.u8 	[%rd5+13], %rs287;
	shr.u32 	%r2142, %r2359, 4;
	and.b32  	%r2143, %r2142, 15;
	cvt.u64.u32 	%rd514, %r2143;
	add.s64 	%rd515, %rd3, %rd514;
	ld.local.u8 	%rs288, [%rd515];
	st.local.u8 	[%rd5+14], %rs288;
	and.b32  	%r2144, %r2359, 15;
	cvt.u64.u32 	%rd516, %r2144;
	add.s64 	%rd517, %rd3, %rd516;
	ld.local.u8 	%rs289, [%rd517];
	st.local.u8 	[%rd5+15], %rs289;
	st.local.u8 	[%rd3], %rs258;
	st.local.u8 	[%rd3+1], %rs259;
	st.local.u8 	[%rd3+2], %rs260;
	st.local.u8 	[%rd3+3], %rs261;
	st.local.u8 	[%rd3+4], %rs262;
	st.local.u8 	[%rd3+5], %rs263;
	st.local.u8 	[%rd3+6], %rs264;
	st.local.u8 	[%rd3+7], %rs265;
	st.local.u8 	[%rd3+8], %rs266;
	st.local.u8 	[%rd3+9], %rs267;
	st.local.u8 	[%rd3+10], %rs268;
	st.local.u8 	[%rd3+11], %rs269;
	st.local.u8 	[%rd3+12], %rs270;
	st.local.u8 	[%rd3+13], %rs271;
	st.local.u8 	[%rd3+14], %rs272;
	st.local.u8 	[%rd3+15], %rs273;
	shr.u32 	%r2145, %r2360, 24;
	shr.u32 	%r2146, %r2360, 28;
	cvt.u64.u32 	%rd518, %r2146;
	add.s64 	%rd519, %rd3, %rd518;
	ld.local.u8 	%rs290, [%rd519];
	st.local.u8 	[%rd5+16], %rs290;
	and.b32  	%r2147, %r2145, 15;
	cvt.u64.u32 	%rd520, %r2147;
	add.s64 	%rd521, %rd3, %rd520;
	ld.local.u8 	%rs291, [%rd521];
	st.local.u8 	[%rd5+17], %rs291;
	shr.u32 	%r2148, %r2360, 16;
	shr.u32 	%r2149, %r2360, 20;
	and.b32  	%r2150, %r2149, 15;
	cvt.u64.u32 	%rd522, %r2150;
	add.s64 	%rd523, %rd3, %rd522;
	ld.local.u8 	%rs292, [%rd523];
	st.local.u8 	[%rd5+18], %rs292;
	and.b32  	%r2151, %r2148, 15;
	cvt.u64.u32 	%rd524, %r2151;
	add.s64 	%rd525, %rd3, %rd524;
	ld.local.u8 	%rs293, [%rd525];
	st.local.u8 	[%rd5+19], %rs293;
	shr.u32 	%r2152, %r2360, 8;
	shr.u32 	%r2153, %r2360, 12;
	and.b32  	%r2154, %r2153, 15;
	cvt.u64.u32 	%rd526, %r2154;
	add.s64 	%rd527, %rd3, %rd526;
	ld.local.u8 	%rs294, [%rd527];
	st.local.u8 	[%rd5+20], %rs294;
	and.b32  	%r2155, %r2152, 15;
	cvt.u64.u32 	%rd528, %r2155;
	add.s64 	%rd529, %rd3, %rd528;
	ld.local.u8 	%rs295, [%rd529];
	st.local.u8 	[%rd5+21], %rs295;
	shr.u32 	%r2156, %r2360, 4;
	and.b32  	%r2157, %r2156, 15;
	cvt.u64.u32 	%rd530, %r2157;
	add.s64 	%rd531, %rd3, %rd530;
	ld.local.u8 	%rs296, [%rd531];
	st.local.u8 	[%rd5+22], %rs296;
	and.b32  	%r2158, %r2360, 15;
	cvt.u64.u32 	%rd532, %r2158;
	add.s64 	%rd533, %rd3, %rd532;
	ld.local.u8 	%rs297, [%rd533];
	st.local.u8 	[%rd5+23], %rs297;
	st.local.u8 	[%rd3], %rs258;
	st.local.u8 	[%rd3+1], %rs259;
	st.local.u8 	[%rd3+2], %rs260;
	st.local.u8 	[%rd3+3], %rs261;
	st.local.u8 	[%rd3+4], %rs262;
	st.local.u8 	[%rd3+5], %rs263;
	st.local.u8 	[%rd3+6], %rs264;
	st.local.u8 	[%rd3+7], %rs265;
	st.local.u8 	[%rd3+8], %rs266;
	st.local.u8 	[%rd3+9], %rs267;
	st.local.u8 	[%rd3+10], %rs268;
	st.local.u8 	[%rd3+11], %rs269;
	st.local.u8 	[%rd3+12], %rs270;
	st.local.u8 	[%rd3+13], %rs271;
	st.local.u8 	[%rd3+14], %rs272;
	st.local.u8 	[%rd3+15], %rs273;
	shr.u32 	%r2159, %r2361, 24;
	shr.u32 	%r2160, %r2361, 28;
	cvt.u64.u32 	%rd534, %r2160;
	add.s64 	%rd535, %rd3, %rd534;
	ld.local.u8 	%rs298, [%rd535];
	st.local.u8 	[%rd5+24], %rs298;
	and.b32  	%r2161, %r2159, 15;
	cvt.u64.u32 	%rd536, %r2161;
	add.s64 	%rd537, %rd3, %rd536;
	ld.local.u8 	%rs299, [%rd537];
	st.local.u8 	[%rd5+25], %rs299;
	shr.u32 	%r2162, %r2361, 16;
	shr.u32 	%r2163, %r2361, 20;
	and.b32  	%r2164, %r2163, 15;
	cvt.u64.u32 	%rd538, %r2164;
	add.s64 	%rd539, %rd3, %rd538;
	ld.local.u8 	%rs300, [%rd539];
	st.local.u8 	[%rd5+26], %rs300;
	and.b32  	%r2165, %r2162, 15;
	cvt.u64.u32 	%rd540, %r2165;
	add.s64 	%rd541, %rd3, %rd540;
	ld.local.u8 	%rs301, [%rd541];
	st.local.u8 	[%rd5+27], %rs301;
	shr.u32 	%r2166, %r2361, 8;
	shr.u32 	%r2167, %r2361, 12;
	and.b32  	%r2168, %r2167, 15;
	cvt.u64.u32 	%rd542, %r2168;
	add.s64 	%rd543, %rd3, %rd542;
	ld.local.u8 	%rs302, [%rd543];
	st.local.u8 	[%rd5+28], %rs302;
	and.b32  	%r2169, %r2166, 15;
	cvt.u64.u32 	%rd544, %r2169;
	add.s64 	%rd545, %rd3, %rd544;
	ld.local.u8 	%rs303, [%rd545];
	st.local.u8 	[%rd5+29], %rs303;
	shr.u32 	%r2170, %r2361, 4;
	and.b32  	%r2171, %r2170, 15;
	cvt.u64.u32 	%rd546, %r2171;
	add.s64 	%rd547, %rd3, %rd546;
	ld.local.u8 	%rs304, [%rd547];
	st.local.u8 	[%rd5+30], %rs304;
	and.b32  	%r2172, %r2361, 15;
	cvt.u64.u32 	%rd548, %r2172;
	add.s64 	%rd549, %rd3, %rd548;
	ld.local.u8 	%rs305, [%rd549];
	st.local.u8 	[%rd5+31], %rs305;
	st.local.u8 	[%rd3], %rs258;
	st.local.u8 	[%rd3+1], %rs259;
	st.local.u8 	[%rd3+2], %rs260;
	st.local.u8 	[%rd3+3], %rs261;
	st.local.u8 	[%rd3+4], %rs262;
	st.local.u8 	[%rd3+5], %rs263;
	st.local.u8 	[%rd3+6], %rs264;
	st.local.u8 	[%rd3+7], %rs265;
	st.local.u8 	[%rd3+8], %rs266;
	st.local.u8 	[%rd3+9], %rs267;
	st.local.u8 	[%rd3+10], %rs268;
	st.local.u8 	[%rd3+11], %rs269;
	st.local.u8 	[%rd3+12], %rs270;
	st.local.u8 	[%rd3+13], %rs271;
	st.local.u8 	[%rd3+14], %rs272;
	st.local.u8 	[%rd3+15], %rs273;
	shr.u32 	%r2173, %r2362, 24;
	shr.u32 	%r2174, %r2362, 28;
	cvt.u64.u32 	%rd550, %r2174;
	add.s64 	%rd551, %rd3, %rd550;
	ld.local.u8 	%rs306, [%rd551];
	st.local.u8 	[%rd5+32], %rs306;
	and.b32  	%r2175, %r2173, 15;
	cvt.u64.u32 	%rd552, %r2175;
	add.s64 	%rd553, %rd3, %rd552;
	ld.local.u8 	%rs307, [%rd553];
	st.local.u8 	[%rd5+33], %rs307;
	shr.u32 	%r2176, %r2362, 16;
	shr.u32 	%r2177, %r2362, 20;
	and.b32  	%r2178, %r2177, 15;
	cvt.u64.u32 	%rd554, %r2178;
	add.s64 	%rd555, %rd3, %rd554;
	ld.local.u8 	%rs308, [%rd555];
	st.local.u8 	[%rd5+34], %rs308;
	and.b32  	%r2179, %r2176, 15;
	cvt.u64.u32 	%rd556, %r2179;
	add.s64 	%rd557, %rd3, %rd556;
	ld.local.u8 	%rs309, [%rd557];
	st.local.u8 	[%rd5+35], %rs309;
	shr.u32 	%r2180, %r2362, 8;
	shr.u32 	%r2181, %r2362, 12;
	and.b32  	%r2182, %r2181, 15;
	cvt.u64.u32 	%rd558, %r2182;
	add.s64 	%rd559, %rd3, %rd558;
	ld.local.u8 	%rs310, [%rd559];
	st.local.u8 	[%rd5+36], %rs310;
	and.b32  	%r2183, %r2180, 15;
	cvt.u64.u32 	%rd560, %r2183;
	add.s64 	%rd561, %rd3, %rd560;
	ld.local.u8 	%rs311, [%rd561];
	st.local.u8 	[%rd5+37], %rs311;
	shr.u32 	%r2184, %r2362, 4;
	and.b32  	%r2185, %r2184, 15;
	cvt.u64.u32 	%rd562, %r2185;
	add.s64 	%rd563, %rd3, %rd562;
	ld.local.u8 	%rs312, [%rd563];
	st.local.u8 	[%rd5+38], %rs312;
	and.b32  	%r2186, %r2362, 15;
	cvt.u64.u32 	%rd564, %r2186;
	add.s64 	%rd565, %rd3, %rd564;
	ld.local.u8 	%rs313, [%rd565];
	st.local.u8 	[%rd5+39], %rs313;
	st.local.u8 	[%rd3], %rs258;
	st.local.u8 	[%rd3+1], %rs259;
	st.local.u8 	[%rd3+2], %rs260;
	st.local.u8 	[%rd3+3], %rs261;
	st.local.u8 	[%rd3+4], %rs262;
	st.local.u8 	[%rd3+5], %rs263;
	st.local.u8 	[%rd3+6], %rs264;
	st.local.u8 	[%rd3+7], %rs265;
	st.local.u8 	[%rd3+8], %rs266;
	st.local.u8 	[%rd3+9], %rs267;
	st.local.u8 	[%rd3+10], %rs268;
	st.local.u8 	[%rd3+11], %rs269;
	st.local.u8 	[%rd3+12], %rs270;
	st.local.u8 	[%rd3+13], %rs271;
	st.local.u8 	[%rd3+14], %rs272;
	st.local.u8 	[%rd3+15], %rs273;
	shr.u32 	%r2187, %r2363, 24;
	shr.u32 	%r2188, %r2363, 28;
	cvt.u64.u32 	%rd566, %r2188;
	add.s64 	%rd567, %rd3, %rd566;
	ld.local.u8 	%rs314, [%rd567];
	st.local.u8 	[%rd5+40], %rs314;
	and.b32  	%r2189, %r2187, 15;
	cvt.u64.u32 	%rd568, %r2189;
	add.s64 	%rd569, %rd3, %rd568;
	ld.local.u8 	%rs315, [%rd569];
	st.local.u8 	[%rd5+41], %rs315;
	shr.u32 	%r2190, %r2363, 16;
	shr.u32 	%r2191, %r2363, 20;
	and.b32  	%r2192, %r2191, 15;
	cvt.u64.u32 	%rd570, %r2192;
	add.s64 	%rd571, %rd3, %rd570;
	ld.local.u8 	%rs316, [%rd571];
	st.local.u8 	[%rd5+42], %rs316;
	and.b32  	%r2193, %r2190, 15;
	cvt.u64.u32 	%rd572, %r2193;
	add.s64 	%rd573, %rd3, %rd572;
	ld.local.u8 	%rs317, [%rd573];
	st.local.u8 	[%rd5+43], %rs317;
	shr.u32 	%r2194, %r2363, 8;
	shr.u32 	%r2195, %r2363, 12;
	and.b32  	%r2196, %r2195, 15;
	cvt.u64.u32 	%rd574, %r2196;
	add.s64 	%rd575, %rd3, %rd574;
	ld.local.u8 	%rs318, [%rd575];
	st.local.u8 	[%rd5+44], %rs318;
	and.b32  	%r2197, %r2194, 15;
	cvt.u64.u32 	%rd576, %r2197;
	add.s64 	%rd577, %rd3, %rd576;
	ld.local.u8 	%rs319, [%rd577];
	st.local.u8 	[%rd5+45], %rs319;
	shr.u32 	%r2198, %r2363, 4;
	and.b32  	%r2199, %r2198, 15;
	cvt.u64.u32 	%rd578, %r2199;
	add.s64 	%rd579, %rd3, %rd578;
	ld.local.u8 	%rs320, [%rd579];
	st.local.u8 	[%rd5+46], %rs320;
	and.b32  	%r2200, %r2363, 15;
	cvt.u64.u32 	%rd580, %r2200;
	add.s64 	%rd581, %rd3, %rd580;
	ld.local.u8 	%rs321, [%rd581];
	st.local.u8 	[%rd5+47], %rs321;
	st.local.u8 	[%rd3], %rs258;
	st.local.u8 	[%rd3+1], %rs259;
	st.local.u8 	[%rd3+2], %rs260;
	st.local.u8 	[%rd3+3], %rs261;
	st.local.u8 	[%rd3+4], %rs262;
	st.local.u8 	[%rd3+5], %rs263;
	st.local.u8 	[%rd3+6], %rs264;
	st.local.u8 	[%rd3+7], %rs265;
	st.local.u8 	[%rd3+8], %rs266;
	st.local.u8 	[%rd3+9], %rs267;
	st.local.u8 	[%rd3+10], %rs268;
	st.local.u8 	[%rd3+11], %rs269;
	st.local.u8 	[%rd3+12], %rs270;
	st.local.u8 	[%rd3+13], %rs271;
	st.local.u8 	[%rd3+14], %rs272;
	st.local.u8 	[%rd3+15], %rs273;
	shr.u32 	%r2201, %r2364, 24;
	shr.u32 	%r2202, %r2364, 28;
	cvt.u64.u32 	%rd582, %r2202;
	add.s64 	%rd583, %rd3, %rd582;
	ld.local.u8 	%rs322, [%rd583];
	st.local.u8 	[%rd5+48], %rs322;
	and.b32  	%r2203, %r2201, 15;
	cvt.u64.u32 	%rd584, %r2203;
	add.s64 	%rd585, %rd3, %rd584;
	ld.local.u8 	%rs323, [%rd585];
	st.local.u8 	[%rd5+49], %rs323;
	shr.u32 	%r2204, %r2364, 16;
	shr.u32 	%r2205, %r2364, 20;
	and.b32  	%r2206, %r2205, 15;
	cvt.u64.u32 	%rd586, %r2206;
	add.s64 	%rd587, %rd3, %rd586;
	ld.local.u8 	%rs324, [%rd587];
	st.local.u8 	[%rd5+50], %rs324;
	and.b32  	%r2207, %r2204, 15;
	cvt.u64.u32 	%rd588, %r2207;
	add.s64 	%rd589, %rd3, %rd588;
	ld.local.u8 	%rs325, [%rd589];
	st.local.u8 	[%rd5+51], %rs325;
	shr.u32 	%r2208, %r2364, 8;
	shr.u32 	%r2209, %r2364, 12;
	and.b32  	%r2210, %r2209, 15;
	cvt.u64.u32 	%rd590, %r2210;
	add.s64 	%rd591, %rd3, %rd590;
	ld.local.u8 	%rs326, [%rd591];
	st.local.u8 	[%rd5+52], %rs326;
	and.b32  	%r2211, %r2208, 15;
	cvt.u64.u32 	%rd592, %r2211;
	add.s64 	%rd593, %rd3, %rd592;
	ld.local.u8 	%rs327, [%rd593];
	st.local.u8 	[%rd5+53], %rs327;
	shr.u32 	%r2212, %r2364, 4;
	and.b32  	%r2213, %r2212, 15;
	cvt.u64.u32 	%rd594, %r2213;
	add.s64 	%rd595, %rd3, %rd594;
	ld.local.u8 	%rs328, [%rd595];
	st.local.u8 	[%rd5+54], %rs328;
	and.b32  	%r2214, %r2364, 15;
	cvt.u64.u32 	%rd596, %r2214;
	add.s64 	%rd597, %rd3, %rd596;
	ld.local.u8 	%rs329, [%rd597];
	st.local.u8 	[%rd5+55], %rs329;
	st.local.u8 	[%rd3], %rs258;
	st.local.u8 	[%rd3+1], %rs259;
	st.local.u8 	[%rd3+2], %rs260;
	st.local.u8 	[%rd3+3], %rs261;
	st.local.u8 	[%rd3+4], %rs262;
	st.local.u8 	[%rd3+5], %rs263;
	st.local.u8 	[%rd3+6], %rs264;
	st.local.u8 	[%rd3+7], %rs265;
	st.local.u8 	[%rd3+8], %rs266;
	st.local.u8 	[%rd3+9], %rs267;
	st.local.u8 	[%rd3+10], %rs268;
	st.local.u8 	[%rd3+11], %rs269;
	st.local.u8 	[%rd3+12], %rs270;
	st.local.u8 	[%rd3+13], %rs271;
	st.local.u8 	[%rd3+14], %rs272;
	st.local.u8 	[%rd3+15], %rs273;
	shr.u32 	%r2215, %r2365, 24;
	shr.u32 	%r2216, %r2365, 28;
	cvt.u64.u32 	%rd598, %r2216;
	add.s64 	%rd599, %rd3, %rd598;
	ld.local.u8 	%rs330, [%rd599];
	st.local.u8 	[%rd5+56], %rs330;
	and.b32  	%r2217, %r2215, 15;
	cvt.u64.u32 	%rd600, %r2217;
	add.s64 	%rd601, %rd3, %rd600;
	ld.local.u8 	%rs331, [%rd601];
	st.local.u8 	[%rd5+57], %rs331;
	shr.u32 	%r2218, %r2365, 16;
	shr.u32 	%r2219, %r2365, 20;
	and.b32  	%r2220, %r2219, 15;
	cvt.u64.u32 	%rd602, %r2220;
	add.s64 	%rd603, %rd3, %rd602;
	ld.local.u8 	%rs332, [%rd603];
	st.local.u8 	[%rd5+58], %rs332;
	and.b32  	%r2221, %r2218, 15;
	cvt.u64.u32 	%rd604, %r2221;
	add.s64 	%rd605, %rd3, %rd604;
	ld.local.u8 	%rs333, [%rd605];
	st.local.u8 	[%rd5+59], %rs333;
	shr.u32 	%r2222, %r2365, 8;
	shr.u32 	%r2223, %r2365, 12;
	and.b32  	%r2224, %r2223, 15;
	cvt.u64.u32 	%rd606, %r2224;
	add.s64 	%rd607, %rd3, %rd606;
	ld.local.u8 	%rs334, [%rd607];
	st.local.u8 	[%rd5+60], %rs334;
	and.b32  	%r2225, %r2222, 15;
	cvt.u64.u32 	%rd608, %r2225;
	add.s64 	%rd609, %rd3, %rd608;
	ld.local.u8 	%rs335, [%rd609];
	st.local.u8 	[%rd5+61], %rs335;
	shr.u32 	%r2226, %r2365, 4;
	and.b32  	%r2227, %r2226, 15;
	cvt.u64.u32 	%rd610, %r2227;
	add.s64 	%rd611, %rd3, %rd610;
	ld.local.u8 	%rs336, [%rd611];
	st.local.u8 	[%rd5+62], %rs336;
	and.b32  	%r2228, %r2365, 15;
	cvt.u64.u32 	%rd612, %r2228;
	add.s64 	%rd613, %rd3, %rd612;
	ld.local.u8 	%rs337, [%rd613];
	st.local.u8 	[%rd5+63], %rs337;
	mov.b32 	%r2366, 64;
$L__BB2_208:
	ld.param.u64 	%rd625, [gpu_brute_force_kernel_param_3];
	cvt.u64.u32 	%rd614, %r2366;
	add.s64 	%rd615, %rd5, %rd614;
	mov.b16 	%rs338, 0;
	st.local.u8 	[%rd615], %rs338;
	cvta.to.global.u64 	%rd170, %rd625;
	mov.b32 	%r2367, 0;
	bra.uni 	$L__BB2_213;
$L__BB2_209:
	ld.local.u8 	%rs341, [%rd171+1];
	ld.global.u8 	%rs342, [%rd172+1];
	setp.ne.s16 	%p105, %rs341, %rs342;
	@%p105 bra 	$L__BB2_218;
	ld.local.u8 	%rs343, [%rd171+2];
	ld.global.u8 	%rs344, [%rd172+2];
	setp.ne.s16 	%p106, %rs343, %rs344;
	@%p106 bra 	$L__BB2_218;
	ld.local.u8 	%rs345, [%rd171+3];
	ld.global.u8 	%rs346, [%rd172+3];
	setp.ne.s16 	%p107, %rs345, %rs346;
	@%p107 bra 	$L__BB2_218;
	add.s32 	%r2367, %r2367, 4;
	setp.eq.s32 	%p108, %r2367, %r2366;
	@%p108 bra 	$L__BB2_214;
$L__BB2_213:
	cvt.u64.u32 	%rd616, %r2367;
	add.s64 	%rd171, %rd5, %rd616;
	ld.local.u8 	%rs339, [%rd171];
	add.s64 	%rd172, %rd170, %rd616;
	ld.global.u8 	%rs340, [%rd172];
	setp.eq.s16 	%p104, %rs339, %rs340;
	@%p104 bra 	$L__BB2_209;
	bra.uni 	$L__BB2_218;
$L__BB2_214:
	ld.param.u64 	%rd627, [gpu_brute_force_kernel_param_8];
	ld.param.u64 	%rd626, [gpu_brute_force_kernel_param_7];
	cvta.to.global.u64 	%rd173, %rd627;
	cvta.to.global.u64 	%rd618, %rd626;
	mov.b32 	%r2230, 1;
	st.global.u32 	[%rd618], %r2230;
	ld.local.u8 	%rs348, [%rd7];
	setp.eq.s16 	%p109, %rs348, 0;
	mov.b64 	%rd687, 0;
	@%p109 bra 	$L__BB2_217;
	mov.b64 	%rd686, 0;
$L__BB2_216:
	add.s64 	%rd620, %rd173, %rd686;
	st.global.u8 	[%rd620], %rs348;
	add.s64 	%rd687, %rd686, 1;
	add.s64 	%rd621, %rd7, %rd686;
	ld.local.u8 	%rs348, [%rd621+1];
	setp.ne.s16 	%p110, %rs348, 0;
	mov.u64 	%rd686, %rd687;
	@%p110 bra 	$L__BB2_216;
$L__BB2_217:
	ld.param.u32 	%r2248, [gpu_brute_force_kernel_param_2];
	add.s64 	%rd622, %rd173, %rd687;
	mov.b16 	%rs347, 0;
	st.global.u8 	[%rd622], %rs347;
	cvt.s64.s32 	%rd623, %r2248;
	add.s64 	%rd624, %rd173, %rd623;
	st.global.u8 	[%rd624], %rs347;
$L__BB2_218:
	ret;

}


// ===== COMPILED SASS (sm_100) =====

	.target	sm_100

	.elftype	@"ET_EXEC"


//--------------------- .note.nv.tkinfo           --------------------------
	.section	.note.nv.tkinfo,"",@"SHT_NOTE"
	.sectionflags	@"SHF_NOTE_NV_TKINFO"
	.tkinfo
        /*0018*/ 	.word	0x00000002
        /*0030*/ 	.string	""
        /*0030*/ 	.string	"ptxas"
        /*0030*/ 	.string	"Cuda compilation tools, release 13.0, V13.0.88"
        /*0030*/ 	.string	"Build cuda_13.0.r13.0/compiler.36424714_0"
        /*0030*/ 	.string	"-arch sm_100 -m 64 "



//--------------------- .note.nv.cuinfo           --------------------------
	.section	.note.nv.cuinfo,"",@"SHT_NOTE"
	.sectionflags	@"SHF_NOTE_NV_CUINFO"
        /*0018*/ 	.short	0x0002
        /*001a*/ 	.short	0x0064
        /*001c*/ 	.short	0x0082
	.zero		2


//--------------------- .nv.info                  --------------------------
	.section	.nv.info,"",@"SHT_CUDA_INFO"
	.align	4


	//----- nvinfo : EIATTR_REGCOUNT
	.align		4
        /*0000*/ 	.byte	0x04, 0x2f
        /*0002*/ 	.short	(.L_3 - .L_2)
	.align		4
.L_2:
        /*0004*/ 	.word	index@(verify_gpu_execution)
        /*0008*/ 	.word	0x00000008


	//----- nvinfo : EIATTR_FRAME_SIZE
	.align		4
.L_3:
        /*000c*/ 	.byte	0x04, 0x11
        /*000e*/ 	.short	(.L_5 - .L_4)
	.align		4
.L_4:
        /*0010*/ 	.word	index@(verify_gpu_execution)
        /*0014*/ 	.word	0x00000000


	//----- nvinfo : EIATTR_REGCOUNT
	.align		4
.L_5:
        /*0018*/ 	.byte	0x04, 0x2f
        /*001a*/ 	.short	(.L_7 - .L_6)
	.align		4
.L_6:
        /*001c*/ 	.word	index@(gpu_hash_calculator_demo)
        /*0020*/ 	.word	0x00000020


	//----- nvinfo : EIATTR_FRAME_SIZE
	.align		4
.L_7:
        /*0024*/ 	.byte	0x04, 0x11
        /*0026*/ 	.short	(.L_9 - .L_8)
	.align		4
.L_8:
        /*0028*/ 	.word	index@(gpu_hash_calculator_demo)
        /*002c*/ 	.word	0x00000180


	//----- nvinfo : EIATTR_REGCOUNT
	.align		4
.L_9:
        /*0030*/ 	.byte	0x04, 0x2f
        /*0032*/ 	.short	(.L_11 - .L_10)
	.align		4
.L_10:
        /*0034*/ 	.word	index@(gpu_brute_force_kernel)
        /*0038*/ 	.word	0x00000035


	//----- nvinfo : EIATTR_FRAME_SIZE
	.align		4
.L_11:
        /*003c*/ 	.byte	0x04, 0x11
        /*003e*/ 	.short	(.L_13 - .L_12)
	.align		4
.L_12:
        /*0040*/ 	.word	index@($__internal_1_$__cuda_sm20_rem_u64)
        /*0044*/ 	.word	0x00000290


	//----- nvinfo : EIATTR_FRAME_SIZE
	.align		4
.L_13:
        /*0048*/ 	.byte	0x04, 0x11
        /*004a*/ 	.short	(.L_15 - .L_14)
	.align		4
.L_14:
        /*004c*/ 	.word	index@($__internal_0_$__cuda_sm20_div_u64)
        /*0050*/ 	.word	0x00000290


	//----- nvinfo : EIATTR_FRAME_SIZE
	.align		4
.L_15:
        /*0054*/ 	.byte	0x04, 0x11
        /*0056*/ 	.short	(.L_17 - .L_16)
	.align		4
.L_16:
        /*0058*/ 	.word	index@(gpu_brute_force_kernel)
        /*005c*/ 	.word	0x00000290


	//----- nvinfo : EIATTR_MIN_STACK_SIZE
	.align		4
.L_17:
        /*0060*/ 	.byte	0x04, 0x12
        /*0062*/ 	.short	(.L_19 - .L_18)
	.align		4
.L_18:
        /*0064*/ 	.word	index@(gpu_brute_force_kernel)
        /*0068*/ 	.word	0x00000290


	//----- nvinfo : EIATTR_MIN_STACK_SIZE
	.align		4
.L_19:
        /*006c*/ 	.byte	0x04, 0x12
        /*006e*/ 	.short	(.L_21 - .L_20)
	.align		4
.L_20:
        /*0070*/ 	.word	index@(gpu_hash_calculator_demo)
        /*0074*/ 	.word	0x00000180


	//----- nvinfo : EIATTR_MIN_STACK_SIZE
	.align		4
.L_21:
        /*0078*/ 	.byte	0x04, 0x12
        /*007a*/ 	.short	(.L_23 - .L_22)
	.align		4
.L_22:
        /*007c*/ 	.word	index@(verify_gpu_execution)
        /*0080*/ 	.word	0x00000000
.L_23:


//--------------------- .nv.compat                --------------------------
	.section	.nv.compat,"",@"SHT_CUDA_COMPAT_INFO"
	.align	4
        /*0000*/ 	.byte	0x02, 0x09, 0x00, 0x00, 0x02, 0x02, 0x01, 0x00, 0x02, 0x05, 0x05, 0x00, 0x03, 0x07, 0x01, 0x01
        /*0010*/ 	.byte	0x02, 0x03, 0x00, 0x00, 0x02, 0x06, 0x01, 0x00, 0x04, 0x0b, 0x08, 0x00, 0x09, 0x00, 0x00, 0x00
        /*0020*/ 	.byte	0x00, 0x00, 0x00, 0x00


//--------------------- .nv.info.gpu_brute_force_kernel --------------------------
	.section	.nv.info.gpu_brute_force_kernel,"",@"SHT_CUDA_INFO"
	.sectionflags	@""
	.align	4


	//----- nvinfo : EIATTR_CUDA_API_VERSION
	.align		4
        /*0000*/ 	.byte	0x04, 0x37
        /*0002*/ 	.short	(.L_25 - .L_24)
.L_24:
        /*0004*/ 	.word	0x00000082


	//----- nvinfo : EIATTR_KPARAM_INFO
	.align		4
.L_25:
        /*0008*/ 	.byte	0x04, 0x17
        /*000a*/ 	.short	(.L_27 - .L_26)
.L_26:
        /*000c*/ 	.word	0x00000000
        /*0010*/ 	.short	0x0008
        /*0012*/ 	.short	0x0038
        /*0014*/ 	.byte	0x00, 0xf5, 0x21, 0x00


	//----- nvinfo : EIATTR_KPARAM_INFO
	.align		4
.L_27:
        /*0018*/ 	.byte	0x04, 0x17
        /*001a*/ 	.short	(.L_29 - .L_28)
.L_28:
        /*001c*/ 	.word	0x00000000
        /*0020*/ 	.short	0x0007
        /*0022*/ 	.short	0x0030
        /*0024*/ 	.byte	0x00, 0xf5, 0x21, 0x00


	//----- nvinfo : EIATTR_KPARAM_INFO
	.align		4
.L_29:
        /*0028*/ 	.byte	0x04, 0x17
        /*002a*/ 	.short	(.L_31 - .L_30)
.L_30:
        /*002c*/ 	.word	0x00000000
        /*0030*/ 	.short	0x0006
        /*0032*/ 	.short	0x0028
        /*0034*/ 	.byte	0x00, 0xf0, 0x11, 0x00


	//----- nvinfo : EIATTR_KPARAM_INFO
	.align		4
.L_31:
        /*0038*/ 	.byte	0x04, 0x17
        /*003a*/ 	.short	(.L_33 - .L_32)
.L_32:
        /*003c*/ 	.word	0x00000000
        /*0040*/ 	.short	0x0005
        /*0042*/ 	.short	0x0020
        /*0044*/ 	.byte	0x00, 0xf5, 0x21, 0x00


	//----- nvinfo : EIATTR_KPARAM_INFO
	.align		4
.L_33:
        /*0048*/ 	.byte	0x04, 0x17
        /*004a*/ 	.short	(.L_35 - .L_34)
.L_34:
        /*004c*/ 	.word	0x00000000
        /*0050*/ 	.short	0x0004
        /*0052*/ 	.short	0x0018
        /*0054*/ 	.byte	0x00, 0xf0, 0x11, 0x00


	//----- nvinfo : EIATTR_KPARAM_INFO
	.align		4
.L_35:
        /*0058*/ 	.byte	0x04, 0x17
        /*005a*/ 	.short	(.L_37 - .L_36)
.L_36:
        /*005c*/ 	.word	0x00000000
        /*0060*/ 	.short	0x0003
        /*0062*/ 	.short	0x0010
        /*0064*/ 	.byte	0x00, 0xf5, 0x21, 0x00


	//----- nvinfo : EIATTR_KPARAM_INFO
	.align		4
.L_37:
        /*0068*/ 	.byte	0x04, 0x17
        /*006a*/ 	.short	(.L_39 - .L_38)
.L_38:
        /*006c*/ 	.word	0x00000000
        /*0070*/ 	.short	0x0002
        /*0072*/ 	.short	0x000c
        /*0074*/ 	.byte	0x00, 0xf0, 0x11, 0x00


	//----- nvinfo : EIATTR_KPARAM_INFO
	.align		4
.L_39:
        /*0078*/ 	.byte	0x04, 0x17
        /*007a*/ 	.short	(.L_41 - .L_40)
.L_40:
        /*007c*/ 	.word	0x00000000
        /*0080*/ 	.short	0x0001
        /*0082*/ 	.short	0x0008
        /*0084*/ 	.byte	0x00, 0xf0, 0x11, 0x00


	//----- nvinfo : EIATTR_KPARAM_INFO
	.align		4
.L_41:
        /*0088*/ 	.byte	0x04, 0x17
        /*008a*/ 	.short	(.L_43 - .L_42)
.L_42:
        /*008c*/ 	.word	0x00000000
        /*0090*/ 	.short	0x0000
        /*0092*/ 	.short	0x0000
        /*0094*/ 	.byte	0x00, 0xf5, 0x21, 0x00


	//----- nvinfo : EIATTR_SPARSE_MMA_MASK
	.align		4
.L_43:
        /*0098*/ 	.byte	0x03, 0x50
        /*009a*/ 	.short	0x0000


	//----- nvinfo : EIATTR_MAXREG_COUNT
	.align		4
        /*009c*/ 	.byte	0x03, 0x1b
        /*009e*/ 	.short	0x00ff


	//----- nvinfo : EIATTR_MERCURY_ISA_VERSION
	.align		4
        /*00a0*/ 	.byte	0x03, 0x5f
        /*00a2*/ 	.short	0x0101


	//----- nvinfo : EIATTR_VRC_CTA_INIT_COUNT
	.align		4
        /*00a4*/ 	.byte	0x02, 0x4a
	.zero		1
	.zero		1


	//----- nvinfo : EIATTR_EXIT_INSTR_OFFSETS
	.align		4
        /*00a8*/ 	.byte	0x04, 0x1c
        /*00aa*/ 	.short	(.L_45 - .L_44)


	//   ....[0]....
.L_44:
        /*00ac*/ 	.word	0x00000090


	//   ....[1]....
        /*00b0*/ 	.word	0x00014090


	//   ....[2]....
        /*00b4*/ 	.word	0x000140d0


	//   ....[3]....
        /*00b8*/ 	.word	0x00014110


	//   ....[4]....
        /*00bc*/ 	.word	0x00014160


	//   ....[5]....
        /*00c0*/ 	.word	0x000143d0


	//----- nvinfo : EIATTR_CRS_STACK_SIZE
	.align		4
.L_45:
        /*00c4*/ 	.byte	0x04, 0x1e
        /*00c6*/ 	.short	(.L_47 - .L_46)
.L_46:
        /*00c8*/ 	.word	0x00000000


	//----- nvinfo : EIATTR_CBANK_PARAM_SIZE
	.align		4
.L_47:
        /*00cc*/ 	.byte	0x03, 0x19
        /*00ce*/ 	.short	0x0040


	//----- nvinfo : EIATTR_PARAM_CBANK
	.align		4
        /*00d0*/ 	.byte	0x04, 0x0a
        /*00d2*/ 	.short	(.L_49 - .L_48)
	.align		4
.L_48:
        /*00d4*/ 	.word	index@(.nv.constant0.gpu_brute_force_kernel)
        /*00d8*/ 	.short	0x0380
        /*00da*/ 	.short	0x0040


	//----- nvinfo : EIATTR_SW_WAR
	.align		4
.L_49:
        /*00dc*/ 	.byte	0x04, 0x36
        /*00de*/ 	.short	(.L_51 - .L_50)
.L_50:
        /*00e0*/ 	.word	0x00000008
.L_51:


//--------------------- .nv.info.gpu_hash_calculator_demo --------------------------
	.section	.nv.info.gpu_hash_calculator_demo,"",@"SHT_CUDA_INFO"
	.sectionflags	@""
	.align	4


	//----- nvinfo : EIATTR_CUDA_API_VERSION
	.align		4
        /*0000*/ 	.byte	0x04, 0x37
        /*0002*/ 	.short	(.L_53 - .L_52)
.L_52:
        /*0004*/ 	.word	0x00000082


	//----- nvinfo : EIATTR_KPARAM_INFO
	.align		4
.L_53:
        /*0008*/ 	.byte	0x04, 0x17
        /*000a*/ 	.short	(.L_55 - .L_54)
.L_54:
        /*000c*/ 	.word	0x00000000
        /*0010*/ 	.short	0x0001
        /*0012*/ 	.short	0x0008
        /*0014*/ 	.byte	0x00, 0xf5, 0x21, 0x00


	//----- nvinfo : EIATTR_KPARAM_INFO
	.align		4
.L_55:
        /*0018*/ 	.byte	0x04, 0x17
        /*001a*/ 	.short	(.L_57 - .L_56)
.L_56:
        /*001c*/ 	.word	0x00000000
        /*0020*/ 	.short	0x0000
        /*0022*/ 	.short	0x0000
        /*0024*/ 	.byte	0x00, 0xf5, 0x21, 0x00


	//----- nvinfo : EIATTR_SPARSE_MMA_MASK
	.align		4
.L_57:
        /*0028*/ 	.byte	0x03, 0x50
        /*002a*/ 	.short	0x0000


	//----- nvinfo : EIATTR_MAXREG_COUNT
	.align		4
        /*002c*/ 	.byte	0x03, 0x1b
        /*002e*/ 	.short	0x00ff


	//----- nvinfo : EIATTR_MERCURY_ISA_VERSION
	.align		4
        /*0030*/ 	.byte	0x03, 0x5f
        /*0032*/ 	.short	0x0101


	//----- nvinfo : EIATTR_VRC_CTA_INIT_COUNT
	.align		4
        /*0034*/ 	.byte	0x02, 0x4a
	.zero		1
	.zero		1


	//----- nvinfo : EIATTR_EXIT_INSTR_OFFSETS
	.align		4
        /*0038*/ 	.byte	0x04, 0x1c
        /*003a*/ 	.short	(.L_59 - .L_58)


	//   ....[0]....
.L_58:
        /*003c*/ 	.word	0x00000080


	//   ....[1]....
        /*0040*/ 	.word	0x000042f0


	//----- nvinfo : EIATTR_CBANK_PARAM_SIZE
	.align		4
.L_59:
        /*0044*/ 	.byte	0x03, 0x19
        /*0046*/ 	.short	0x0010


	//----- nvinfo : EIATTR_PARAM_CBANK
	.align		4
        /*0048*/ 	.byte	0x04, 0x0a
        /*004a*/ 	.short	(.L_61 - .L_60)
	.align		4
.L_60:
        /*004c*/ 	.word	index@(.nv.constant0.gpu_hash_calculator_demo)
        /*0050*/ 	.short	0x0380
        /*0052*/ 	.short	0x0010


	//----- nvinfo : EIATTR_SW_WAR
	.align		4
.L_61:
        /*0054*/ 	.byte	0x04, 0x36
        /*0056*/ 	.short	(.L_63 - .L_62)
.L_62:
        /*0058*/ 	.word	0x00000008
.L_63:


//--------------------- .nv.info.verify_gpu_execution --------------------------
	.section	.nv.info.verify_gpu_execution,"",@"SHT_CUDA_INFO"
	.sectionflags	@""
	.align	4


	//----- nvinfo : EIATTR_CUDA_API_VERSION
	.align		4
        /*0000*/ 	.byte	0x04, 0x37
        /*0002*/ 	.short	(.L_65 - .L_64)
.L_64:
        /*0004*/ 	.word	0x00000082


	//----- nvinfo : EIATTR_KPARAM_INFO
	.align		4
.L_65:
        /*0008*/ 	.byte	0x04, 0x17
        /*000a*/ 	.short	(.L_67 - .L_66)
.L_66:
        /*000c*/ 	.word	0x00000000
        /*0010*/ 	.short	0x0000
        /*0012*/ 	.short	0x0000
        /*0014*/ 	.byte	0x00, 0xf5, 0x21, 0x00


	//----- nvinfo : EIATTR_SPARSE_MMA_MASK
	.align		4
.L_67:
        /*0018*/ 	.byte	0x03, 0x50
        /*001a*/ 	.short	0x0000


	//----- nvinfo : EIATTR_MAXREG_COUNT
	.align		4
        /*001c*/ 	.byte	0x03, 0x1b
        /*001e*/ 	.short	0x00ff


	//----- nvinfo : EIATTR_MERCURY_ISA_VERSION
	.align		4
        /*0020*/ 	.byte	0x03, 0x5f
        /*0022*/ 	.short	0x0101


	//----- nvinfo : EIATTR_VRC_CTA_INIT_COUNT
	.align		4
        /*0024*/ 	.byte	0x02, 0x4a
	.zero		1
	.zero		1


	//----- nvinfo : EIATTR_EXIT_INSTR_OFFSETS
	.align		4
        /*0028*/ 	.byte	0x04, 0x1c
        /*002a*/ 	.short	(.L_69 - .L_68)


	//   ....[0]....
.L_68:
        /*002c*/ 	.word	0x00000040


	//   ....[1]....
        /*0030*/ 	.word	0x00000090


	//----- nvinfo : EIATTR_CBANK_PARAM_SIZE
	.align		4
.L_69:
        /*0034*/ 	.byte	0x03, 0x19
        /*0036*/ 	.short	0x0008


	//----- nvinfo : EIATTR_PARAM_CBANK
	.align		4
        /*0038*/ 	.byte	0x04, 0x0a
        /*003a*/ 	.short	(.L_71 - .L_70)
	.align		4
.L_70:
        /*003c*/ 	.word	index@(.nv.constant0.verify_gpu_execution)
        /*0040*/ 	.short	0x0380
        /*0042*/ 	.short	0x0008


	//----- nvinfo : EIATTR_SW_WAR
	.align		4
.L_71:
        /*0044*/ 	.byte	0x04, 0x36
        /*0046*/ 	.short	(.L_73 - .L_72)
.L_72:
        /*0048*/ 	.word	0x00000008
.L_73:


//--------------------- .nv.callgraph             --------------------------
	.section	.nv.callgraph,"",@"SHT_CUDA_CALLGRAPH"
	.align	4
	.sectionentsize	8
	.align		4
        /*0000*/ 	.word	0x00000000
	.align		4
        /*0004*/ 	.word	0xffffffff
	.align		4
        /*0008*/ 	.word	0x00000000
	.align		4
        /*000c*/ 	.word	0xfffffffe
	.align		4
        /*0010*/ 	.word	0x00000000
	.align		4
        /*0014*/ 	.word	0xfffffffd
	.align		4
        /*0018*/ 	.word	0x00000000
	.align		4
        /*001c*/ 	.word	0xfffffffc


//--------------------- .nv.constant3             --------------------------
	.section	.nv.constant3,"a",@progbits
	.align	4
.nv.constant3:
	.type		K256,@object
	.size		K256,(KMD5 - K256)
K256:
        /*0000*/ 	.byte	0x98, 0x2f, 0x8a, 0x42, 0x91, 0x44, 0x37, 0x71, 0xcf, 0xfb, 0xc0, 0xb5, 0xa5, 0xdb, 0xb5, 0xe9
        /* <DEDUP_REMOVED lines=15> */
	.type		KMD5,@object
	.size		KMD5,(.L_1 - KMD5)
KMD5:
        /* <DEDUP_REMOVED lines=16> */
.L_1:


//--------------------- .text.gpu_brute_force_kernel --------------------------
	.section	.text.gpu_brute_force_kernel,"ax",@progbits
	.align	128
        .global         gpu_brute_force_kernel
        .type           gpu_brute_force_kernel,@function
        .size           gpu_brute_force_kernel,(.L_x_136 - gpu_brute_force_kernel)
        .other          gpu_brute_force_kernel,@"STO_CUDA_ENTRY STV_DEFAULT"
gpu_brute_force_kernel:
.text.gpu_brute_force_kernel:
[----:B------:R-:W0:Y:S08]  /*0000*/  LDC R1, c[0x0][0x37c] ;  /* 0x0000df00ff017b82 */ /* 0x000e300000000800 */
[----:B------:R-:W1:Y:S01]  /*0010*/  LDC.64 R4, c[0x0][0x3b0] ;  /* 0x0000ec00ff047b82 */ /* 0x000e620000000a00 */
[----:B------:R-:W1:Y:S01]  /*0020*/  LDCU.64 UR10, c[0x0][0x358] ;  /* 0x00006b00ff0a77ac */ /* 0x000e620008000a00 */
[----:B0-----:R-:W-:Y:S01]  /*0030*/  VIADD R1, R1, 0xfffffd70 ;  /* 0xfffffd7001017836 */ /* 0x001fe20000000000 */
[----:B-1----:R-:W2:Y:S05]  /*0040*/  LDG.E R4, desc[UR10][R4.64] ;  /* 0x0000000a04047981 */ /* 0x002eaa000c1e1900 */
[----:B------:R-:W0:Y:S01]  /*0050*/  LDC R13, c[0x0][0x360] ;  /* 0x0000d800ff0d7b82 */ /* 0x000e220000000800 */
[----:B------:R-:W1:Y:S07]  /*0060*/  S2R R2, SR_TID.X ;  /* 0x0000000000027919 */ /* 0x000e6e0000002100 */
[----:B------:R-:W3:Y:S01]  /*0070*/  S2UR UR4, SR_CTAID.X ;  /* 0x00000000000479c3 */ /* 0x000ee20000002500 */
[----:B--2---:R-:W-:-:S13]  /*0080*/  ISETP.NE.AND P0, PT, R4, RZ, PT ;  /* 0x000000ff0400720c */ /* 0x004fda0003f05270 */
[----:B01-3--:R-:W-:Y:S05]  /*0090*/  @P0 EXIT ;  /* 0x000000000000094d */ /* 0x00bfea0003800000 */
[----:B------:R-:W0:Y:S01]  /*00a0*/  LDCU UR5, c[0x0][0x38c] ;  /* 0x00007180ff0577ac */ /* 0x000e220008000800 */
[----:B------:R-:W-:Y:S02]  /*00b0*/  IMAD.MOV.U32 R3, RZ, RZ, RZ ;  /* 0x000000ffff037224 */ /* 0x000fe400078e00ff */
[----:B------:R-:W-:-:S04]  /*00c0*/  IMAD.WIDE.U32 R12, R13, UR4, R2 ;  /* 0x000000040d0c7c25 */ /* 0x000fc8000f8e0002 */
[C---:B------:R-:W-:Y:S02]  /*00d0*/  VIADD R3, R1.reuse, 0x110 ;  /* 0x0000011001037836 */ /* 0x040fe40000000000 */
[----:B------:R-:W-:Y:S01]  /*00e0*/  VIADD R2, R1, 0x90 ;  /* 0x0000009001027836 */ /* 0x000fe20000000000 */
[----:B0-----:R-:W-:-:S09]  /*00f0*/  UISETP.GE.AND UP0, UPT, UR5, 0x1, UPT ;  /* 0x000000010500788c */ /* 0x001fd2000bf06270 */
[----:B------:R-:W-:Y:S05]  /*0100*/  BRA.U !UP0, `(.L_x_0) ;  /* 0x0000002d08d47547 */ /* 0x000fea000b800000 */
[----:B------:R-:W0:Y:S01]  /*0110*/  LDCU UR4, c[0x0][0x388] ;  /* 0x00007100ff0477ac */ /* 0x000e220008000800 */
[----:B------:R-:W-:Y:S01]  /*0120*/  IMAD.MOV.U32 R14, RZ, RZ, R12 ;  /* 0x000000ffff0e7224 */ /* 0x000fe200078e000c */
[----:B------:R-:W-:Y:S01]  /*0130*/  UISETP.GE.U32.AND UP0, UPT, UR5, 0x8, UPT ;  /* 0x000000080500788c */ /* 0x000fe2000bf06070 */
[----:B------:R-:W1:Y:S01]  /*0140*/  LDCU UR8, c[0x0][0x388] ;  /* 0x00007100ff0877ac */ /* 0x000e620008000800 */
[----:B------:R-:W-:Y:S01]  /*0150*/  ULOP3.LUT UR6, UR5, 0x7, URZ, 0xc0, !UPT ;  /* 0x0000000705067892 */ /* 0x000fe2000f8ec0ff */
[----:B0-----:R-:W-:Y:S01]  /*0160*/  IMAD.U32 R7, RZ, RZ, UR4 ;  /* 0x00000004ff077e24 */ /* 0x001fe2000f8e00ff */
[----:B------:R-:W-:-:S04]  /*0170*/  UMOV UR4, URZ ;  /* 0x000000ff00047c82 */ /* 0x000fc80008000000 */
[----:B------:R-:W-:Y:S01]  /*0180*/  SHF.R.S32.HI R5, RZ, 0x1f, R7 ;  /* 0x0000001fff057819 */ /* 0x000fe20000011407 */
[----:B-1----:R-:W-:Y:S06]  /*0190*/  BRA.U !UP0, `(.L_x_1) ;  /* 0x00000019082c7547 */ /* 0x002fec000b800000 */
[----:B------:R-:W-:Y:S02]  /*01a0*/  ULOP3.LUT UR4, UR5, 0x7ffffff8, URZ, 0xc0, !UPT ;  /* 0x7ffffff805047892 */ /* 0x000fe4000f8ec0ff */
[----:B------:R-:W-:Y:S01]  /*01b0*/  UIADD3 UR5, UPT, UPT, UR5, -0x1, URZ ;  /* 0xffffffff05057890 */ /* 0x000fe2000fffe0ff */
[----:B------:R-:W0:Y:S05]  /*01c0*/  LDCU UR9, c[0x0][0x388] ;  /* 0x00007100ff0977ac */ /* 0x000e2a0008000800 */
[----:B------:R-:W-:Y:S01]  /*01d0*/  IMAD.U32 R0, RZ, RZ, UR5 ;  /* 0x00000005ff007e24 */ /* 0x000fe2000f8e00ff */
[----:B------:R-:W1:Y:S01]  /*01e0*/  LDCU.64 UR12, c[0x0][0x380] ;  /* 0x00007000ff0c77ac */ /* 0x000e620008000a00 */
[----:B------:R-:W-:-:S12]  /*01f0*/  UIADD3 UR7, UPT, UPT, -UR4, URZ, URZ ;  /* 0x000000ff04077290 */ /* 0x000fd8000fffe1ff */
.L_x_26:
[----:B------:R-:W-:Y:S01]  /*0200*/  LOP3.LUT R4, R13, R5, RZ, 0xfc, !PT ;  /* 0x000000050d047212 */ /* 0x000fe200078efcff */
[----:B------:R-:W-:Y:S01]  /*0210*/  UIADD3 UR7, UPT, UPT, UR7, 0x8, URZ ;  /* 0x0000000807077890 */ /* 0x000fe2000fffe0ff */
[----:B------:R-:W-:Y:S02]  /*0220*/  BSSY.RECONVERGENT B0, `(.L_x_2) ;  /* 0x000002b000007945 */ /* 0x000fe40003800200 */
[----:B------:R-:W-:Y:S01]  /*0230*/  ISETP.NE.U32.AND P0, PT, R4, RZ, PT ;  /* 0x000000ff0400720c */ /* 0x000fe20003f05070 */
[----:B------:R-:W-:-:S12]  /*0240*/  UISETP.NE.AND UP0, UPT, UR7, URZ, UPT ;  /* 0x000000ff0700728c */ /* 0x000fd8000bf05270 */
[----:B--2---:R-:W-:Y:S05]  /*0250*/  @P0 BRA `(.L_x_3) ;  /* 0x0000000000640947 */ /* 0x004fea0003800000 */
[----:B0-----:R-:W-:Y:S02]  /*0260*/  IMAD.U32 R7, RZ, RZ, UR9 ;  /* 0x00000009ff077e24 */ /* 0x001fe4000f8e00ff */
[----:B------:R-:W-:Y:S02]  /*0270*/  IMAD.MOV.U32 R15, RZ, RZ, RZ ;  /* 0x000000ffff0f7224 */ /* 0x000fe400078e00ff */
[----:B------:R-:W0:Y:S01]  /*0280*/  I2F.U32.RP R4, R7 ;  /* 0x0000000700047306 */ /* 0x000e220000209000 */
[----:B------:R-:W-:-:S07]  /*0290*/  ISETP.NE.U32.AND P2, PT, R7, RZ, PT ;  /* 0x000000ff0700720c */ /* 0x000fce0003f45070 */
[----:B0-----:R-:W0:Y:S02]  /*02a0*/  MUFU.RCP R4, R4 ;  /* 0x0000000400047308 */ /* 0x001e240000001000 */
[----:B0-----:R-:W-:-:S06]  /*02b0*/  VIADD R8, R4, 0xffffffe ;  /* 0x0ffffffe04087836 */ /* 0x001fcc0000000000 */
[----:B------:R0:W2:Y:S02]  /*02c0*/  F2I.FTZ.U32.TRUNC.NTZ R9, R8 ;  /* 0x0000000800097305 */ /* 0x0000a4000021f000 */
[----:B0-----:R-:W-:Y:S02]  /*02d0*/  IMAD.MOV.U32 R8, RZ, RZ, RZ ;  /* 0x000000ffff087224 */ /* 0x001fe400078e00ff */
[----:B--2---:R-:W-:-:S04]  /*02e0*/  IMAD R6, R9, R7, RZ ;  /* 0x0000000709067224 */ /* 0x004fc800078e02ff */
[----:B------:R-:W-:-:S04]  /*02f0*/  IMAD.MOV R11, RZ, RZ, -R6 ;  /* 0x000000ffff0b7224 */ /* 0x000fc800078e0a06 */
[----:B------:R-:W-:-:S06]  /*0300*/  IMAD.HI.U32 R9, R9, R11, R8 ;  /* 0x0000000b09097227 */ /* 0x000fcc00078e0008 */
[----:B------:R-:W-:-:S04]  /*0310*/  IMAD.HI.U32 R9, R9, R14, RZ ;  /* 0x0000000e09097227 */ /* 0x000fc800078e00ff */
[----:B------:R-:W-:-:S04]  /*0320*/  IMAD.MOV R6, RZ, RZ, -R9 ;  /* 0x000000ffff067224 */ /* 0x000fc800078e0a09 */
[----:B------:R-:W-:-:S05]  /*0330*/  IMAD R6, R7, R6, R14 ;  /* 0x0000000607067224 */ /* 0x000fca00078e020e */
[----:B------:R-:W-:-:S13]  /*0340*/  ISETP.GE.U32.AND P0, PT, R6, R7, PT ;  /* 0x000000070600720c */ /* 0x000fda0003f06070 */
[----:B------:R-:W-:Y:S02]  /*0350*/  @P0 IMAD.IADD R6, R6, 0x1, -R7 ;  /* 0x0000000106060824 */ /* 0x000fe400078e0a07 */
[----:B------:R-:W-:-:S03]  /*0360*/  @P0 VIADD R9, R9, 0x1 ;  /* 0x0000000109090836 */ /* 0x000fc60000000000 */
[----:B------:R-:W-:Y:S01]  /*0370*/  ISETP.GE.U32.AND P1, PT, R6, R7, PT ;  /* 0x000000070600720c */ /* 0x000fe20003f26070 */
[----:B------:R-:W-:-:S12]  /*0380*/  IMAD.MOV.U32 R6, RZ, RZ, RZ ;  /* 0x000000ffff067224 */ /* 0x000fd800078e00ff */
[----:B------:R-:W-:Y:S01]  /*0390*/  @P1 VIADD R9, R9, 0x1 ;  /* 0x0000000109091836 */ /* 0x000fe20000000000 */
[----:B------:R-:W-:-:S05]  /*03a0*/  @!P2 LOP3.LUT R9, RZ, R7, RZ, 0x33, !PT ;  /* 0x00000007ff09a212 */ /* 0x000fca00078e33ff */
[----:B------:R-:W-:-:S04]  /*03b0*/  IMAD.MOV R10, RZ, RZ, -R9 ;  /* 0x000000ffff0a7224 */ /* 0x000fc800078e0a09 */
[----:B------:R-:W-:Y:S02]  /*03c0*/  IMAD R10, R7, R10, R14 ;  /* 0x0000000a070a7224 */ /* 0x000fe400078e020e */
[----:B------:R-:W-:Y:S01]  /*03d0*/  IMAD.MOV.U32 R14, RZ, RZ, R9 ;  /* 0x000000ffff0e7224 */ /* 0x000fe200078e0009 */
[----:B------:R-:W-:Y:S06]  /*03e0*/  BRA `(.L_x_4) ;  /* 0x0000000000387947 */ /* 0x000fec0003800000 */
.L_x_3:
[----:B------:R-:W-:Y:S01]  /*03f0*/  IMAD.MOV.U32 R4, RZ, RZ, R14 ;  /* 0x000000ffff047224 */ /* 0x000fe200078e000e */
[----:B------:R-:W-:Y:S01]  /*0400*/  MOV R6, 0x430 ;  /* 0x0000043000067802 */ /* 0x000fe20000000f00 */
[----:B------:R-:W-:-:S07]  /*0410*/  IMAD.MOV.U32 R7, RZ, RZ, R13 ;  /* 0x000000ffff077224 */ /* 0x000fce00078e000d */
[----:B01----:R-:W-:Y:S05]  /*0420*/  CALL.REL.NOINC `($__internal_0_$__cuda_sm20_div_u64) ;  /* 0x0000013c00ec7944 */ /* 0x003fea0003c00000 */
[----:B------:R-:W-:Y:S01]  /*0430*/  IADD3 R8, P0, PT, RZ, -R9, RZ ;  /* 0x80000009ff087210 */ /* 0x000fe20007f1e0ff */
[----:B------:R-:W-:Y:S02]  /*0440*/  IMAD.U32 R7, RZ, RZ, UR9 ;  /* 0x00000009ff077e24 */ /* 0x000fe4000f8e00ff */
[----:B------:R-:W-:Y:S02]  /*0450*/  IMAD.MOV.U32 R12, RZ, RZ, R14 ;  /* 0x000000ffff0c7224 */ /* 0x000fe400078e000e */
[----:B------:R-:W-:Y:S02]  /*0460*/  IMAD.X R6, RZ, RZ, ~R4, P0 ;  /* 0x000000ffff067224 */ /* 0x000fe400000e0e04 */
[----:B------:R-:W-:-:S04]  /*0470*/  IMAD.WIDE.U32 R10, R8, R7, R12 ;  /* 0x00000007080a7225 */ /* 0x000fc800078e000c */
[----:B------:R-:W-:Y:S02]  /*0480*/  IMAD R6, R6, R7, RZ ;  /* 0x0000000706067224 */ /* 0x000fe400078e02ff */
[----:B------:R-:W-:Y:S02]  /*0490*/  IMAD.MOV.U32 R14, RZ, RZ, R9 ;  /* 0x000000ffff0e7224 */ /* 0x000fe400078e0009 */
[----:B------:R-:W-:Y:S02]  /*04a0*/  IMAD R13, R5, R8, R6 ;  /* 0x00000008050d7224 */ /* 0x000fe400078e0206 */
[----:B------:R-:W-:Y:S02]  /*04b0*/  IMAD.MOV.U32 R15, RZ, RZ, R4 ;  /* 0x000000ffff0f7224 */ /* 0x000fe400078e0004 */
[----:B------:R-:W-:-:S07]  /*04c0*/  IMAD.IADD R6, R11, 0x1, R13 ;  /* 0x000000010b067824 */ /* 0x000fce00078e020d */
.L_x_4:
[----:B-1----:R-:W-:Y:S05]  /*04d0*/  BSYNC.RECONVERGENT B0 ;  /* 0x0000000000007941 */ /* 0x002fea0003800200 */
.L_x_2:
[----:B------:R-:W-:-:S04]  /*04e0*/  IADD3 R8, P0, PT, R10, UR12, RZ ;  /* 0x0000000c0a087c10 */ /* 0x000fc8000ff1e0ff */
[----:B------:R-:W-:-:S06]  /*04f0*/  IADD3.X R9, PT, PT, R6, UR13, RZ, P0, !PT ;  /* 0x0000000d06097c10 */ /* 0x000fcc00087fe4ff */
[----:B------:R-:W2:Y:S01]  /*0500*/  LDG.E.U8 R9, desc[UR10][R8.64] ;  /* 0x0000000a08097981 */ /* 0x000ea2000c1e1100 */
[----:B------:R-:W-:Y:S01]  /*0510*/  IMAD.IADD R12, R1, 0x1, R0 ;  /* 0x00000001010c7824 */ /* 0x000fe200078e0200 */
[----:B------:R-:W-:Y:S01]  /*0520*/  LOP3.LUT R4, R15, R5, RZ, 0xfc, !PT ;  /* 0x000000050f047212 */ /* 0x000fe200078efcff */
[----:B------:R-:W-:Y:S03]  /*0530*/  BSSY.RECONVERGENT B0, `(.L_x_5) ;  /* 0x000002b000007945 */ /* 0x000fe60003800200 */
[----:B------:R-:W-:Y:S01]  /*0540*/  ISETP.NE.U32.AND P0, PT, R4, RZ, PT ;  /* 0x000000ff0400720c */ /* 0x000fe20003f05070 */
[----:B--2---:R0:W-:-:S12]  /*0550*/  STL.U8 [R12+0x90], R9 ;  /* 0x000090090c007387 */ /* 0x0041d80000100000 */
[----:B------:R-:W-:Y:S05]  /*0560*/  @P0 BRA `(.L_x_6) ;  /* 0x0000000000600947 */ /* 0x000fea0003800000 */
[----:B------:R-:W1:Y:S01]  /*0570*/  I2F.U32.RP R10, R7 ;  /* 0x00000007000a7306 */ /* 0x000e620000209000 */
[----:B------:R-:W-:Y:S01]  /*0580*/  ISETP.NE.U32.AND P2, PT, R7, RZ, PT ;  /* 0x000000ff0700720c */ /* 0x000fe20003f45070 */
[----:B------:R-:W-:-:S06]  /*0590*/  IMAD.MOV.U32 R15, RZ, RZ, RZ ;  /* 0x000000ffff0f7224 */ /* 0x000fcc00078e00ff */
[----:B-1----:R-:W1:Y:S02]  /*05a0*/  MUFU.RCP R10, R10 ;  /* 0x0000000a000a7308 */ /* 0x002e640000001000 */
[----:B-1----:R-:W-:-:S06]  /*05b0*/  VIADD R8, R10, 0xffffffe ;  /* 0x0ffffffe0a087836 */ /* 0x002fcc0000000000 */
[----:B0-----:R0:W1:Y:S02]  /*05c0*/  F2I.FTZ.U32.TRUNC.NTZ R9, R8 ;  /* 0x0000000800097305 */ /* 0x001064000021f000 */
[----:B0-----:R-:W-:Y:S02]  /*05d0*/  IMAD.MOV.U32 R8, RZ, RZ, RZ ;  /* 0x000000ffff087224 */ /* 0x001fe400078e00ff */
[----:B-1----:R-:W-:-:S04]  /*05e0*/  IMAD.MOV R4, RZ, RZ, -R9 ;  /* 0x000000ffff047224 */ /* 0x002fc800078e0a09 */
[----:B------:R-:W-:-:S04]  /*05f0*/  IMAD R11, R4, R7, RZ ;  /* 0x00000007040b7224 */ /* 0x000fc800078e02ff */
        /* <DEDUP_REMOVED lines=15> */
.L_x_6:
[----:B------:R-:W-:Y:S01]  /*06f0*/  IMAD.MOV.U32 R4, RZ, RZ, R14 ;  /* 0x000000ffff047224 */ /* 0x000fe200078e000e */
[----:B------:R-:W-:Y:S01]  /*0700*/  MOV R6, 0x730 ;  /* 0x0000073000067802 */ /* 0x000fe20000000f00 */
[----:B------:R-:W-:-:S07]  /*0710*/  IMAD.MOV.U32 R7, RZ, RZ, R15 ;  /* 0x000000ffff077224 */ /* 0x000fce00078e000f */
[----:B0-----:R-:W-:Y:S05]  /*0720*/  CALL.REL.NOINC `($__internal_0_$__cuda_sm20_div_u64) ;  /* 0x0000013c002c7944 */ /* 0x001fea0003c00000 */
[----:B------:R-:W-:Y:S01]  /*0730*/  IADD3 R6, P0, PT, RZ, -R9, RZ ;  /* 0x80000009ff067210 */ /* 0x000fe20007f1e0ff */
[----:B------:R-:W-:Y:S02]  /*0740*/  IMAD.U32 R7, RZ, RZ, UR9 ;  /* 0x00000009ff077e24 */ /* 0x000fe4000f8e00ff */
[----:B------:R-:W-:Y:S02]  /*0750*/  IMAD.MOV.U32 R10, RZ, RZ, R14 ;  /* 0x000000ffff0a7224 */ /* 0x000fe400078e000e */
[----:B------:R-:W-:Y:S02]  /*0760*/  IMAD.X R8, RZ, RZ, ~R4, P0 ;  /* 0x000000ffff087224 */ /* 0x000fe400000e0e04 */
[----:B------:R-:W-:Y:S02]  /*0770*/  IMAD.MOV.U32 R11, RZ, RZ, R15 ;  /* 0x000000ffff0b7224 */ /* 0x000fe400078e000f */
[-C--:B------:R-:W-:Y:S02]  /*0780*/  IMAD R8, R8, R7.reuse, RZ ;  /* 0x0000000708087224 */ /* 0x080fe400078e02ff */
[----:B------:R-:W-:-:S04]  /*0790*/  IMAD.WIDE.U32 R10, R6, R7, R10 ;  /* 0x00000007060a7225 */ /* 0x000fc800078e000a */
[----:B------:R-:W-:Y:S02]  /*07a0*/  IMAD R13, R5, R6, R8 ;  /* 0x00000006050d7224 */ /* 0x000fe400078e0208 */
[----:B------:R-:W-:Y:S02]  /*07b0*/  IMAD.MOV.U32 R14, RZ, RZ, R9 ;  /* 0x000000ffff0e7224 */ /* 0x000fe400078e0009 */
[----:B------:R-:W-:Y:S02]  /*07c0*/  IMAD.IADD R6, R13, 0x1, R11 ;  /* 0x000000010d067824 */ /* 0x000fe400078e020b */
[----:B------:R-:W-:-:S07]  /*07d0*/  IMAD.MOV.U32 R15, RZ, RZ, R4 ;  /* 0x000000ffff0f7224 */ /* 0x000fce00078e0004 */
.L_x_7:
[----:B------:R-:W-:Y:S05]  /*07e0*/  BSYNC.RECONVERGENT B0 ;  /* 0x0000000000007941 */ /* 0x000fea0003800200 */
.L_x_5:
[----:B------:R-:W-:-:S04]  /*07f0*/  IADD3 R8, P0, PT, R10, UR12, RZ ;  /* 0x0000000c0a087c10 */ /* 0x000fc8000ff1e0ff */
[----:B------:R-:W-:-:S06]  /*0800*/  IADD3.X R9, PT, PT, R6, UR13, RZ, P0, !PT ;  /* 0x0000000d06097c10 */ /* 0x000fcc00087fe4ff */
[----:B------:R-:W2:Y:S01]  /*0810*/  LDG.E.U8 R9, desc[UR10][R8.64] ;  /* 0x0000000a08097981 */ /* 0x000ea2000c1e1100 */
        /* <DEDUP_REMOVED lines=29> */
.L_x_9:
        /* <DEDUP_REMOVED lines=15> */
.L_x_10:
[----:B------:R-:W-:Y:S05]  /*0ae0*/  BSYNC.RECONVERGENT B0 ;  /* 0x0000000000007941 */ /* 0x000fea0003800200 */
.L_x_8:
        /* <DEDUP_REMOVED lines=32> */
.L_x_12:
        /* <DEDUP_REMOVED lines=15> */
.L_x_13:
[----:B------:R-:W-:Y:S05]  /*0de0*/  BSYNC.RECONVERGENT B0 ;  /* 0x0000000000007941 */ /* 0x000fea0003800200 */
.L_x_11:
        /* <DEDUP_REMOVED lines=32> */
.L_x_15:
        /* <DEDUP_REMOVED lines=15> */
.L_x_16:
[----:B------:R-:W-:Y:S05]  /*10e0*/  BSYNC.RECONVERGENT B0 ;  /* 0x0000000000007941 */ /* 0x000fea0003800200 */
.L_x_14:
        /* <DEDUP_REMOVED lines=32> */
.L_x_18:
        /* <DEDUP_REMOVED lines=15> */
.L_x_19:
[----:B------:R-:W-:Y:S05]  /*13e0*/  BSYNC.RECONVERGENT B0 ;  /* 0x0000000000007941 */ /* 0x000fea0003800200 */
.L_x_17:
        /* <DEDUP_REMOVED lines=32> */
.L_x_21:
        /* <DEDUP_REMOVED lines=15> */
.L_x_22:
[----:B------:R-:W-:Y:S05]  /*16e0*/  BSYNC.RECONVERGENT B0 ;  /* 0x0000000000007941 */ /* 0x000fea0003800200 */
.L_x_20:
        /* <DEDUP_REMOVED lines=32> */
.L_x_24:
        /* <DEDUP_REMOVED lines=15> */
.L_x_25:
[----:B------:R-:W-:Y:S05]  /*19e0*/  BSYNC.RECONVERGENT B0 ;  /* 0x0000000000007941 */ /* 0x000fea0003800200 */
.L_x_23:
[----:B------:R-:W-:-:S04]  /*19f0*/  IADD3 R8, P0, PT, R10, UR12, RZ ;  /* 0x0000000c0a087c10 */ /* 0x000fc8000ff1e0ff */
[----:B------:R-:W-:-:S06]  /*1a00*/  IADD3.X R9, PT, PT, R6, UR13, RZ, P0, !PT ;  /* 0x0000000d06097c10 */ /* 0x000fcc00087fe4ff */
[----:B------:R-:W2:Y:S01]  /*1a10*/  LDG.E.U8 R9, desc[UR10][R8.64] ;  /* 0x0000000a08097981 */ /* 0x000ea2000c1e1100 */
[----:B------:R-:W-:-:S03]  /*1a20*/  VIADD R0, R0, 0xfffffff8 ;  /* 0xfffffff800007836 */ /* 0x000fc60000000000 */
[----:B--2---:R2:W-:Y:S01]  /*1a30*/  STL.U8 [R12+0x89], R9 ;  /* 0x000089090c007387 */ /* 0x0045e20000100000 */
[----:B------:R-:W-:Y:S05]  /*1a40*/  BRA.U UP0, `(.L_x_26) ;  /* 0xffffffe500ec7547 */ /* 0x000fea000b83ffff */
.L_x_1:
[----:B------:R-:W-:-:S09]  /*1a50*/  UISETP.NE.AND UP0, UPT, UR6, URZ, UPT ;  /* 0x000000ff0600728c */ /* 0x000fd2000bf05270 */
[----:B------:R-:W-:Y:S05]  /*1a60*/  BRA.U !UP0, `(.L_x_0) ;  /* 0x00000015087c7547 */ /* 0x000fea000b800000 */
[----:B------:R-:W0:Y:S01]  /*1a70*/  LDCU UR5, c[0x0][0x38c] ;  /* 0x00007180ff0577ac */ /* 0x000e220008000800 */
[----:B------:R-:W-:Y:S02]  /*1a80*/  UISETP.GE.U32.AND UP0, UPT, UR6, 0x4, UPT ;  /* 0x000000040600788c */ /* 0x000fe4000bf06070 */
[----:B0-----:R-:W-:-:S07]  /*1a90*/  ULOP3.LUT UR5, UR5, 0x3, URZ, 0xc0, !UPT ;  /* 0x0000000305057892 */ /* 0x001fce000f8ec0ff */
[----:B------:R-:W-:Y:S05]  /*1aa0*/  BRA.U !UP0, `(.L_x_27) ;  /* 0x0000000d08247547 */ /* 0x000fea000b800000 */
[----:B------:R-:W-:Y:S01]  /*1ab0*/  LOP3.LUT R0, R13, R5, RZ, 0xfc, !PT ;  /* 0x000000050d007212 */ /* 0x000fe200078efcff */
[----:B------:R-:W-:Y:S03]  /*1ac0*/  BSSY.RECONVERGENT B0, `(.L_x_28) ;  /* 0x0000029000007945 */ /* 0x000fe60003800200 */
[----:B------:R-:W-:-:S13]  /*1ad0*/  ISETP.NE.U32.AND P0, PT, R0, RZ, PT ;  /* 0x000000ff0000720c */ /* 0x000fda0003f05070 */
[----:B------:R-:W-:Y:S05]  /*1ae0*/  @P0 BRA `(.L_x_29) ;  /* 0x00000000005c0947 */ /* 0x000fea0003800000 */
[----:B------:R-:W0:Y:S01]  /*1af0*/  I2F.U32.RP R4, R7 ;  /* 0x0000000700047306 */ /* 0x000e220000209000 */
[----:B------:R-:W-:Y:S01]  /*1b00*/  ISETP.NE.U32.AND P2, PT, R7, RZ, PT ;  /* 0x000000ff0700720c */ /* 0x000fe20003f45070 */
[----:B------:R-:W-:-:S06]  /*1b10*/  IMAD.MOV.U32 R13, RZ, RZ, RZ ;  /* 0x000000ffff0d7224 */ /* 0x000fcc00078e00ff */
[----:B0-----:R-:W0:Y:S02]  /*1b20*/  MUFU.RCP R4, R4 ;  /* 0x0000000400047308 */ /* 0x001e240000001000 */
[----:B0-----:R-:W-:-:S06]  /*1b30*/  VIADD R8, R4, 0xffffffe ;  /* 0x0ffffffe04087836 */ /* 0x001fcc0000000000 */
[----:B--2---:R0:W1:Y:S02]  /*1b40*/  F2I.FTZ.U32.TRUNC.NTZ R9, R8 ;  /* 0x0000000800097305 */ /* 0x004064000021f000 */
        /* <DEDUP_REMOVED lines=15> */
[----:B------:R-:W-:Y:S01]  /*1c40*/  IMAD R10, R7, R10, R14 ;  /* 0x0000000a070a7224 */ /* 0x000fe200078e020e */
[----:B------:R-:W-:Y:S06]  /*1c50*/  BRA `(.L_x_30) ;  /* 0x00000000003c7947 */ /* 0x000fec0003800000 */
.L_x_29:
[----:B------:R-:W-:Y:S01]  /*1c60*/  IMAD.MOV.U32 R4, RZ, RZ, R14 ;  /* 0x000000ffff047224 */ /* 0x000fe200078e000e */
[----:B------:R-:W-:Y:S01]  /*1c70*/  MOV R6, 0x1ca0 ;  /* 0x00001ca000067802 */ /* 0x000fe20000000f00 */
[----:B------:R-:W-:-:S07]  /*1c80*/  IMAD.MOV.U32 R7, RZ, RZ, R13 ;  /* 0x000000ffff077224 */ /* 0x000fce00078e000d */
[----:B--2---:R-:W-:Y:S05]  /*1c90*/  CALL.REL.NOINC `($__internal_0_$__cuda_sm20_div_u64) ;  /* 0x0000012400d07944 */ /* 0x004fea0003c00000 */
[----:B------:R-:W0:Y:S01]  /*1ca0*/  LDCU UR6, c[0x0][0x388] ;  /* 0x00007100ff0677ac */ /* 0x000e220008000800 */
[----:B------:R-:W-:Y:S01]  /*1cb0*/  IADD3 R0, P0, PT, RZ, -R9, RZ ;  /* 0x80000009ff007210 */ /* 0x000fe20007f1e0ff */
[----:B------:R-:W-:-:S04]  /*1cc0*/  IMAD.MOV.U32 R12, RZ, RZ, R14 ;  /* 0x000000ffff0c7224 */ /* 0x000fc800078e000e */
[----:B------:R-:W-:Y:S02]  /*1cd0*/  IMAD.X R6, RZ, RZ, ~R4, P0 ;  /* 0x000000ffff067224 */ /* 0x000fe400000e0e04 */
[----:B0-----:R-:W-:-:S04]  /*1ce0*/  IMAD.U32 R7, RZ, RZ, UR6 ;  /* 0x00000006ff077e24 */ /* 0x001fc8000f8e00ff */
[-C--:B------:R-:W-:Y:S02]  /*1cf0*/  IMAD R6, R6, R7.reuse, RZ ;  /* 0x0000000706067224 */ /* 0x080fe400078e02ff */
[----:B------:R-:W-:-:S04]  /*1d00*/  IMAD.WIDE.U32 R10, R0, R7, R12 ;  /* 0x00000007000a7225 */ /* 0x000fc800078e000c */
[----:B------:R-:W-:Y:S02]  /*1d10*/  IMAD R13, R5, R0, R6 ;  /* 0x00000000050d7224 */ /* 0x000fe400078e0206 */
[----:B------:R-:W-:Y:S02]  /*1d20*/  IMAD.MOV.U32 R12, RZ, RZ, R9 ;  /* 0x000000ffff0c7224 */ /* 0x000fe400078e0009 */
[----:B------:R-:W-:Y:S02]  /*1d30*/  IMAD.IADD R0, R13, 0x1, R11 ;  /* 0x000000010d007824 */ /* 0x000fe400078e020b */
[----:B------:R-:W-:-:S07]  /*1d40*/  IMAD.MOV.U32 R13, RZ, RZ, R4 ;  /* 0x000000ffff0d7224 */ /* 0x000fce00078e0004 */
.L_x_30:
[----:B------:R-:W-:Y:S05]  /*1d50*/  BSYNC.RECONVERGENT B0 ;  /* 0x0000000000007941 */ /* 0x000fea0003800200 */
.L_x_28:
[----:B------:R-:W0:Y:S02]  /*1d60*/  LDCU.64 UR6, c[0x0][0x380] ;  /* 0x00007000ff0677ac */ /* 0x000e240008000a00 */
[----:B0-----:R-:W-:-:S04]  /*1d70*/  IADD3 R8, P0, PT, R10, UR6, RZ ;  /* 0x000000060a087c10 */ /* 0x001fc8000ff1e0ff */
[----:B------:R-:W-:Y:S02]  /*1d80*/  IADD3.X R9, PT, PT, R0, UR7, RZ, P0, !PT ;  /* 0x0000000700097c10 */ /* 0x000fe400087fe4ff */
[----:B------:R-:W0:Y:S04]  /*1d90*/  LDC R0, c[0x0][0x38c] ;  /* 0x0000e300ff007b82 */ /* 0x000e280000000800 */
[----:B------:R-:W2:Y:S01]  /*1da0*/  LDG.E.U8 R9, desc[UR10][R8.64] ;  /* 0x0000000a08097981 */ /* 0x000ea2000c1e1100 */
[----:B------:R-:W-:Y:S01]  /*1db0*/  ULOP3.LUT UR6, URZ, UR4, URZ, 0x33, !UPT ;  /* 0x00000004ff067292 */ /* 0x000fe2000f8e33ff */
[----:B------:R-:W-:Y:S01]  /*1dc0*/  LOP3.LUT R4, R13, R5, RZ, 0xfc, !PT ;  /* 0x000000050d047212 */ /* 0x000fe200078efcff */
[----:B------:R-:W-:Y:S03]  /*1dd0*/  BSSY.RECONVERGENT B0, `(.L_x_31) ;  /* 0x000002d000007945 */ /* 0x000fe60003800200 */
[----:B------:R-:W-:-:S02]  /*1de0*/  ISETP.NE.U32.AND P0, PT, R4, RZ, PT ;  /* 0x000000ff0400720c */ /* 0x000fc40003f05070 */
[----:B0-----:R-:W-:-:S05]  /*1df0*/  IADD3 R0, PT, PT, R1, UR6, R0 ;  /* 0x0000000601007c10 */ /* 0x001fca000fffe000 */
[----:B--2---:R0:W-:Y:S06]  /*1e00*/  STL.U8 [R0+0x90], R9 ;  /* 0x0000900900007387 */ /* 0x0041ec0000100000 */
        /* <DEDUP_REMOVED lines=25> */
.L_x_32:
[----:B------:R-:W-:Y:S01]  /*1fa0*/  IMAD.MOV.U32 R4, RZ, RZ, R12 ;  /* 0x000000ffff047224 */ /* 0x000fe200078e000c */
[----:B------:R-:W-:Y:S01]  /*1fb0*/  MOV R6, 0x1fe0 ;  /* 0x00001fe000067802 */ /* 0x000fe20000000f00 */
[----:B------:R-:W-:-:S07]  /*1fc0*/  IMAD.MOV.U32 R7, RZ, RZ, R13 ;  /* 0x000000ffff077224 */ /* 0x000fce00078e000d */
[----:B0-----:R-:W-:Y:S05]  /*1fd0*/  CALL.REL.NOINC `($__internal_0_$__cuda_sm20_div_u64) ;  /* 0x0000012400007944 */ /* 0x001fea0003c00000 */
[----:B------:R-:W0:Y:S01]  /*1fe0*/  LDCU UR6, c[0x0][0x388] ;  /* 0x00007100ff0677ac */ /* 0x000e220008000800 */
[----:B------:R-:W-:Y:S01]  /*1ff0*/  IADD3 R6, P0, PT, RZ, -R9, RZ ;  /* 0x80000009ff067210 */ /* 0x000fe20007f1e0ff */
[----:B------:R-:W-:Y:S02]  /*2000*/  IMAD.MOV.U32 R10, RZ, RZ, R12 ;  /* 0x000000ffff0a7224 */ /* 0x000fe400078e000c */
[----:B------:R-:W-:Y:S02]  /*2010*/  IMAD.MOV.U32 R11, RZ, RZ, R13 ;  /* 0x000000ffff0b7224 */ /* 0x000fe400078e000d */
[----:B------:R-:W-:Y:S02]  /*2020*/  IMAD.X R8, RZ, RZ, ~R4, P0 ;  /* 0x000000ffff087224 */ /* 0x000fe400000e0e04 */
[----:B------:R-:W-:Y:S02]  /*2030*/  IMAD.MOV.U32 R12, RZ, RZ, R9 ;  /* 0x000000ffff0c7224 */ /* 0x000fe400078e0009 */
[----:B0-----:R-:W-:-:S04]  /*2040*/  IMAD.U32 R7, RZ, RZ, UR6 ;  /* 0x00000006ff077e24 */ /* 0x001fc8000f8e00ff */
[-C--:B------:R-:W-:Y:S02]  /*2050*/  IMAD R8, R8, R7.reuse, RZ ;  /* 0x0000000708087224 */ /* 0x080fe400078e02ff */
[----:B------:R-:W-:-:S04]  /*2060*/  IMAD.WIDE.U32 R10, R6, R7, R10 ;  /* 0x00000007060a7225 */ /* 0x000fc800078e000a */
[----:B------:R-:W-:-:S04]  /*2070*/  IMAD R13, R5, R6, R8 ;  /* 0x00000006050d7224 */ /* 0x000fc800078e0208 */
[----:B------:R-:W-:Y:S02]  /*2080*/  IMAD.IADD R6, R13, 0x1, R11 ;  /* 0x000000010d067824 */ /* 0x000fe400078e020b */
[----:B------:R-:W-:-:S07]  /*2090*/  IMAD.MOV.U32 R13, RZ, RZ, R4 ;  /* 0x000000ffff0d7224 */ /* 0x000fce00078e0004 */
.L_x_33:
[----:B------:R-:W-:Y:S05]  /*20a0*/  BSYNC.RECONVERGENT B0 ;  /* 0x0000000000007941 */ /* 0x000fea0003800200 */
.L_x_31:
[----:B------:R-:W0:Y:S02]  /*20b0*/  LDCU.64 UR6, c[0x0][0x380] ;  /* 0x00007000ff0677ac */ /* 0x000e240008000a00 */
[----:B0-----:R-:W-:-:S04]  /*20c0*/  IADD3 R8, P0, PT, R10, UR6, RZ ;  /* 0x000000060a087c10 */ /* 0x001fc8000ff1e0ff */
        /* <DEDUP_REMOVED lines=31> */
.L_x_35:
        /* <DEDUP_REMOVED lines=16> */
.L_x_36:
[----:B------:R-:W-:Y:S05]  /*23c0*/  BSYNC.RECONVERGENT B0 ;  /* 0x0000000000007941 */ /* 0x000fea0003800200 */
.L_x_34:
        /* <DEDUP_REMOVED lines=13> */
[----:B-1----:R-:W-:Y:S02]  /*24a0*/  VIADD R8, R6, 0xffffffe ;  /* 0x0ffffffe06087836 */ /* 0x002fe40000000000 */
[----:B------:R-:W-:-:S04]  /*24b0*/  IMAD.MOV.U32 R6, RZ, RZ, RZ ;  /* 0x000000ffff067224 */ /* 0x000fc800078e00ff */
        /* <DEDUP_REMOVED lines=11> */
[----:B------:R-:W-:-:S13]  /*2570*/  ISETP.GE.U32.AND P1, PT, R4, R7, PT ;  /* 0x000000070400720c */ /* 0x000fda0003f26070 */
[----:B------:R-:W-:Y:S01]  /*2580*/  @P1 VIADD R14, R14, 0x1 ;  /* 0x000000010e0e1836 */ /* 0x000fe20000000000 */
[----:B------:R-:W-:-:S05]  /*2590*/  @!P2 LOP3.LUT R14, RZ, R7, RZ, 0x33, !PT ;  /* 0x00000007ff0ea212 */ /* 0x000fca00078e33ff */
[----:B------:R-:W-:-:S04]  /*25a0*/  IMAD.MOV R10, RZ, RZ, -R14 ;  /* 0x000000ffff0a7224 */ /* 0x000fc800078e0a0e */
[----:B------:R-:W-:Y:S01]  /*25b0*/  IMAD R10, R7, R10, R12 ;  /* 0x0000000a070a7224 */ /* 0x000fe200078e020c */
[----:B------:R-:W-:Y:S06]  /*25c0*/  BRA `(.L_x_39) ;  /* 0x0000000000407947 */ /* 0x000fec0003800000 */
.L_x_38:
        /* <DEDUP_REMOVED lines=16> */
.L_x_39:
[----:B------:R-:W-:Y:S05]  /*26d0*/  BSYNC.RECONVERGENT B0 ;  /* 0x0000000000007941 */ /* 0x000fea0003800200 */
.L_x_37:
[----:B------:R-:W0:Y:S02]  /*26e0*/  LDCU.64 UR6, c[0x0][0x380] ;  /* 0x00007000ff0677ac */ /* 0x000e240008000a00 */
[----:B0-----:R-:W-:-:S04]  /*26f0*/  IADD3 R8, P0, PT, R10, UR6, RZ ;  /* 0x000000060a087c10 */ /* 0x001fc8000ff1e0ff */
[----:B------:R-:W-:-:S06]  /*2700*/  IADD3.X R9, PT, PT, R6, UR7, RZ, P0, !PT ;  /* 0x0000000706097c10 */ /* 0x000fcc00087fe4ff */
[----:B------:R-:W2:Y:S01]  /*2710*/  LDG.E.U8 R9, desc[UR10][R8.64] ;  /* 0x0000000a08097981 */ /* 0x000ea2000c1e1100 */
[----:B------:R-:W-:-:S03]  /*2720*/  UIADD3 UR4, UPT, UPT, UR4, 0x4, URZ ;  /* 0x0000000404047890 */ /* 0x000fc6000fffe0ff */
[----:B--2---:R0:W-:Y:S09]  /*2730*/  STL.U8 [R0+0x8d], R9 ;  /* 0x00008d0900007387 */ /* 0x0041f20000100000 */
.L_x_27:
[----:B------:R-:W-:-:S09]  /*2740*/  UISETP.NE.AND UP0, UPT, UR5, URZ, UPT ;  /* 0x000000ff0500728c */ /* 0x000fd2000bf05270 */
[----:B------:R-:W-:Y:S05]  /*2750*/  BRA.U !UP0, `(.L_x_0) ;  /* 0x0000000908407547 */ /* 0x000fea000b800000 */
[----:B------:R-:W-:-:S09]  /*2760*/  UISETP.NE.AND UP0, UPT, UR5, 0x1, UPT ;  /* 0x000000010500788c */ /* 0x000fd2000bf05270 */
[----:B------:R-:W-:Y:S05]  /*2770*/  BRA.U !UP0, `(.L_x_40) ;  /* 0x0000000508987547 */ /* 0x000fea000b800000 */
[----:B0-----:R-:W-:Y:S01]  /*2780*/  LOP3.LUT R0, R13, R5, RZ, 0xfc, !PT ;  /* 0x000000050d007212 */ /* 0x001fe200078efcff */
[----:B------:R-:W-:Y:S03]  /*2790*/  BSSY.RECONVERGENT B0, `(.L_x_41) ;  /* 0x000002a000007945 */ /* 0x000fe60003800200 */
[----:B------:R-:W-:-:S13]  /*27a0*/  ISETP.NE.U32.AND P0, PT, R0, RZ, PT ;  /* 0x000000ff0000720c */ /* 0x000fda0003f05070 */
[----:B------:R-:W-:Y:S05]  /*27b0*/  @P0 BRA `(.L_x_42) ;  /* 0x00000000005c0947 */ /* 0x000fea0003800000 */
[----:B------:R-:W0:Y:S01]  /*27c0*/  I2F.U32.RP R0, R7 ;  /* 0x0000000700007306 */ /* 0x000e220000209000 */
[----:B------:R-:W-:Y:S01]  /*27d0*/  ISETP.NE.U32.AND P2, PT, R7, RZ, PT ;  /* 0x000000ff0700720c */ /* 0x000fe20003f45070 */
[----:B------:R-:W-:-:S06]  /*27e0*/  IMAD.MOV.U32 R13, RZ, RZ, RZ ;  /* 0x000000ffff0d7224 */ /* 0x000fcc00078e00ff */
[----:B0-----:R-:W0:Y:S02]  /*27f0*/  MUFU.RCP R0, R0 ;  /* 0x0000000000007308 */ /* 0x001e240000001000 */
[----:B0-----:R-:W-:Y:S02]  /*2800*/  VIADD R8, R0, 0xffffffe ;  /* 0x0ffffffe00087836 */ /* 0x001fe40000000000 */
[----:B------:R-:W-:-:S04]  /*2810*/  IMAD.MOV.U32 R0, RZ, RZ, RZ ;  /* 0x000000ffff007224 */ /* 0x000fc800078e00ff */
        /* <DEDUP_REMOVED lines=17> */
.L_x_42:
        /* <DEDUP_REMOVED lines=14> */
[----:B------:R-:W-:Y:S02]  /*2a10*/  IMAD.MOV.U32 R12, RZ, RZ, R9 ;  /* 0x000000ffff0c7224 */ /* 0x000fe400078e0009 */
[----:B------:R-:W-:-:S07]  /*2a20*/  IMAD.MOV.U32 R13, RZ, RZ, R4 ;  /* 0x000000ffff0d7224 */ /* 0x000fce00078e0004 */
.L_x_43:
[----:B------:R-:W-:Y:S05]  /*2a30*/  BSYNC.RECONVERGENT B0 ;  /* 0x0000000000007941 */ /* 0x000fea0003800200 */
.L_x_41:
        /* <DEDUP_REMOVED lines=35> */
.L_x_45:
        /* <DEDUP_REMOVED lines=16> */
.L_x_46:
[----:B------:R-:W-:Y:S05]  /*2d70*/  BSYNC.RECONVERGENT B0 ;  /* 0x0000000000007941 */ /* 0x000fea0003800200 */
.L_x_44:
[----:B------:R-:W0:Y:S02]  /*2d80*/  LDCU.64 UR6, c[0x0][0x380] ;  /* 0x00007000ff0677ac */ /* 0x000e240008000a00 */
[----:B0-----:R-:W-:-:S04]  /*2d90*/  IADD3 R8, P0, PT, R10, UR6, RZ ;  /* 0x000000060a087c10 */ /* 0x001fc8000ff1e0ff */
[----:B------:R-:W-:-:S06]  /*2da0*/  IADD3.X R9, PT, PT, R6, UR7, RZ, P0, !PT ;  /* 0x0000000706097c10 */ /* 0x000fcc00087fe4ff */
[----:B------:R-:W2:Y:S01]  /*2db0*/  LDG.E.U8 R9, desc[UR10][R8.64] ;  /* 0x0000000a08097981 */ /* 0x000ea2000c1e1100 */
[----:B------:R-:W-:-:S03]  /*2dc0*/  UIADD3 UR4, UPT, UPT, UR4, 0x2, URZ ;  /* 0x0000000204047890 */ /* 0x000fc6000fffe0ff */
[----:B--2---:R1:W-:Y:S09]  /*2dd0*/  STL.U8 [R0+0x8f], R9 ;  /* 0x00008f0900007387 */ /* 0x0043f20000100000 */
.L_x_40:
[----:B------:R-:W3:Y:S02]  /*2de0*/  LDCU UR5, c[0x0][0x38c] ;  /* 0x00007180ff0577ac */ /* 0x000ee40008000800 */
[----:B---3--:R-:W-:-:S04]  /*2df0*/  ULOP3.LUT UR5, UR5, 0x1, URZ, 0xc0, !UPT ;  /* 0x0000000105057892 */ /* 0x008fc8000f8ec0ff */
[----:B------:R-:W-:-:S09]  /*2e00*/  UISETP.NE.U32.AND UP0, UPT, UR5, 0x1, UPT ;  /* 0x000000010500788c */ /* 0x000fd2000bf05070 */
[----:B------:R-:W-:Y:S05]  /*2e10*/  BRA.U UP0, `(.L_x_0) ;  /* 0x0000000100907547 */ /* 0x000fea000b800000 */
[----:B01----:R-:W-:Y:S01]  /*2e20*/  LOP3.LUT R0, R13, R5, RZ, 0xfc, !PT ;  /* 0x000000050d007212 */ /* 0x003fe200078efcff */
[----:B------:R-:W-:Y:S03]  /*2e30*/  BSSY.RECONVERGENT B0, `(.L_x_47) ;  /* 0x000001a000007945 */ /* 0x000fe60003800200 */
[----:B------:R-:W-:-:S13]  /*2e40*/  ISETP.NE.U32.AND P0, PT, R0, RZ, PT ;  /* 0x000000ff0000720c */ /* 0x000fda0003f05070 */
[----:B------:R-:W-:Y:S05]  /*2e50*/  @P0 BRA `(.L_x_48) ;  /* 0x00000000004c0947 */ /* 0x000fea0003800000 */
[----:B------:R-:W0:Y:S01]  /*2e60*/  I2F.U32.RP R6, R7 ;  /* 0x0000000700067306 */ /* 0x000e220000209000 */
[----:B------:R-:W-:Y:S01]  /*2e70*/  IMAD.MOV.U32 R4, RZ, RZ, RZ ;  /* 0x000000ffff047224 */ /* 0x000fe200078e00ff */
[----:B------:R-:W-:-:S06]  /*2e80*/  ISETP.NE.U32.AND P1, PT, R7, RZ, PT ;  /* 0x000000ff0700720c */ /* 0x000fcc0003f25070 */
[----:B0-----:R-:W0:Y:S02]  /*2e90*/  MUFU.RCP R6, R6 ;  /* 0x0000000600067308 */ /* 0x001e240000001000 */
[----:B0-----:R-:W-:-:S06]  /*2ea0*/  VIADD R5, R6, 0xffffffe ;  /* 0x0ffffffe06057836 */ /* 0x001fcc0000000000 */
[----:B------:R-:W0:Y:S02]  /*2eb0*/  F2I.FTZ.U32.TRUNC.NTZ R5, R5 ;  /* 0x0000000500057305 */ /* 0x000e24000021f000 */
[----:B0-----:R-:W-:-:S04]  /*2ec0*/  IMAD.MOV R0, RZ, RZ, -R5 ;  /* 0x000000ffff007224 */ /* 0x001fc800078e0a05 */
[----:B--2---:R-:W-:-:S04]  /*2ed0*/  IMAD R9, R0, R7, RZ ;  /* 0x0000000700097224 */ /* 0x004fc800078e02ff */
[----:B------:R-:W-:-:S04]  /*2ee0*/  IMAD.HI.U32 R9, R5, R9, R4 ;  /* 0x0000000905097227 */ /* 0x000fc800078e0004 */
[----:B------:R-:W-:Y:S02]  /*2ef0*/  IMAD.MOV.U32 R5, RZ, RZ, RZ ;  /* 0x000000ffff057224 */ /* 0x000fe400078e00ff */
[----:B------:R-:W-:-:S04]  /*2f00*/  IMAD.HI.U32 R0, R9, R14, RZ ;  /* 0x0000000e09007227 */ /* 0x000fc800078e00ff */
[----:B------:R-:W-:-:S04]  /*2f10*/  IMAD.MOV R0, RZ, RZ, -R0 ;  /* 0x000000ffff007224 */ /* 0x000fc800078e0a00 */
[----:B------:R-:W-:-:S05]  /*2f20*/  IMAD R4, R7, R0, R14 ;  /* 0x0000000007047224 */ /* 0x000fca00078e020e */
[----:B------:R-:W-:-:S13]  /*2f30*/  ISETP.GE.U32.AND P0, PT, R4, R7, PT ;  /* 0x000000070400720c */ /* 0x000fda0003f06070 */
[----:B------:R-:W-:-:S05]  /*2f40*/  @P0 IMAD.IADD R4, R4, 0x1, -R7 ;  /* 0x0000000104040824 */ /* 0x000fca00078e0a07 */
[----:B------:R-:W-:-:S13]  /*2f50*/  ISETP.GE.U32.AND P0, PT, R4, R7, PT ;  /* 0x000000070400720c */ /* 0x000fda0003f06070 */
[----:B------:R-:W-:Y:S01]  /*2f60*/  @P0 IMAD.IADD R4, R4, 0x1, -R7 ;  /* 0x0000000104040824 */ /* 0x000fe200078e0a07 */
[----:B------:R-:W-:Y:S01]  /*2f70*/  @!P1 LOP3.LUT R4, RZ, R7, RZ, 0x33, !PT ;  /* 0x00000007ff049212 */ /* 0x000fe200078e33ff */
[----:B------:R-:W-:Y:S06]  /*2f80*/  BRA `(.L_x_49) ;  /* 0x0000000000107947 */ /* 0x000fec0003800000 */
.L_x_48:
[----:B------:R-:W-:-:S07]  /*2f90*/  MOV R0, 0x2fb0 ;  /* 0x00002fb000007802 */ /* 0x000fce0000000f00 */
[----:B--2---:R-:W-:Y:S05]  /*2fa0*/  CALL.REL.NOINC `($__internal_1_$__cuda_sm20_rem_u64) ;  /* 0x0000011800207944 */ /* 0x004fea0003c00000 */
[----:B------:R-:W-:Y:S02]  /*2fb0*/  IMAD.MOV.U32 R4, RZ, RZ, R6 ;  /* 0x000000ffff047224 */ /* 0x000fe400078e0006 */
[----:B------:R-:W-:-:S07]  /*2fc0*/  IMAD.MOV.U32 R5, RZ, RZ, R7 ;  /* 0x000000ffff057224 */ /* 0x000fce00078e0007 */
.L_x_49:
[----:B------:R-:W-:Y:S05]  /*2fd0*/  BSYNC.RECONVERGENT B0 ;  /* 0x0000000000007941 */ /* 0x000fea0003800200 */
.L_x_47:
[----:B------:R-:W0:Y:S01]  /*2fe0*/  LDCU.64 UR6, c[0x0][0x380] ;  /* 0x00007000ff0677ac */ /* 0x000e220008000a00 */
[----:B------:R-:W1:Y:S01]  /*2ff0*/  LDC R0, c[0x0][0x38c] ;  /* 0x0000e300ff007b82 */ /* 0x000e620000000800 */
[----:B0-----:R-:W-:-:S04]  /*3000*/  IADD3 R4, P0, PT, R4, UR6, RZ ;  /* 0x0000000604047c10 */ /* 0x001fc8000ff1e0ff */
[----:B------:R-:W-:-:S05]  /*3010*/  IADD3.X R5, PT, PT, R5, UR7, RZ, P0, !PT ;  /* 0x0000000705057c10 */ /* 0x000fca00087fe4ff */
[----:B------:R-:W2:Y:S01]  /*3020*/  LDG.E.U8 R4, desc[UR10][R4.64] ;  /* 0x0000000a04047981 */ /* 0x000ea2000c1e1100 */
[----:B------:R-:W-:-:S06]  /*3030*/  ULOP3.LUT UR4, URZ, UR4, URZ, 0x33, !UPT ;  /* 0x00000004ff047292 */ /* 0x000fcc000f8e33ff */
[----:B-1----:R-:W-:-:S05]  /*3040*/  IADD3 R7, PT, PT, R1, UR4, R0 ;  /* 0x0000000401077c10 */ /* 0x002fca000fffe000 */
[----:B--2---:R3:W-:Y:S02]  /*3050*/  STL.U8 [R7+0x90], R4 ;  /* 0x0000900407007387 */ /* 0x0047e40000100000 */
.L_x_0:
[----:B------:R-:W4:Y:S01]  /*3060*/  LDCU UR8, c[0x0][0x3a8] ;  /* 0x00007500ff0877ac */ /* 0x000f220008000800 */
[----:B------:R-:W0:Y:S01]  /*3070*/  LDCU UR12, c[0x0][0x38c] ;  /* 0x00007180ff0c77ac */ /* 0x000e220008000800 */
[----:B----4-:R-:W-:Y:S01]  /*3080*/  UISETP.GE.AND UP0, UPT, UR8, 0x1, UPT ;  /* 0x000000010800788c */ /* 0x010fe2000bf06270 */
[----:B01----:R-:W-:-:S08]  /*3090*/  IMAD.U32 R0, RZ, RZ, UR12 ;  /* 0x0000000cff007e24 */ /* 0x003fd0000f8e00ff */
[----:B------:R-:W-:Y:S05]  /*30a0*/  BRA.U !UP0, `(.L_x_50) ;  /* 0x0000000508ec7547 */ /* 0x000fea000b800000 */
[----:B------:R-:W-:Y:S02]  /*30b0*/  UISETP.GE.U32.AND UP1, UPT, UR8, 0x10, UPT ;  /* 0x000000100800788c */ /* 0x000fe4000bf26070 */
[----:B------:R-:W-:Y:S01]  /*30c0*/  ULOP3.LUT UR9, UR8, 0xf, URZ, 0xc0, !UPT ;  /* 0x0000000f08097892 */ /* 0x000fe2000f8ec0ff */
[----:B------:R-:W-:-:S03]  /*30d0*/  UMOV UR4, URZ ;  /* 0x000000ff00047c82 */ /* 0x000fc60008000000 */
[----:B------:R-:W-:-:S03]  /*30e0*/  UISETP.NE.AND UP0, UPT, UR9, URZ, UPT ;  /* 0x000000ff0900728c */ /* 0x000fc6000bf05270 */
[----:B------:R-:W-:Y:S08]  /*30f0*/  BRA.U !UP1, `(.L_x_51) ;  /* 0x0000000109bc7547 */ /* 0x000ff0000b800000 */
[----:B------:R-:W0:Y:S01]  /*3100*/  LDCU.64 UR6, c[0x0][0x3a0] ;  /* 0x00007400ff0677ac */ /* 0x000e220008000a00 */
[----:B------:R-:W-:Y:S01]  /*3110*/  IMAD.U32 R0, RZ, RZ, UR12 ;  /* 0x0000000cff007e24 */ /* 0x000fe2000f8e00ff */
[----:B------:R-:W-:Y:S02]  /*3120*/  ULOP3.LUT UR4, UR8, 0x7ffffff0, URZ, 0xc0, !UPT ;  /* 0x7ffffff008047892 */ /* 0x000fe4000f8ec0ff */
[----:B0-----:R-:W-:-:S04]  /*3130*/  UIADD3 UR5, UP1, UPT, UR6, 0x7, URZ ;  /* 0x0000000706057890 */ /* 0x001fc8000ff3e0ff */
[----:B------:R-:W-:Y:S02]  /*3140*/  UIADD3.X UR6, UPT, UPT, URZ, UR7, URZ, UP1, !UPT ;  /* 0x00000007ff067290 */ /* 0x000fe40008ffe4ff */
[----:B---3--:R-:W-:Y:S01]  /*3150*/  IMAD.U32 R4, RZ, RZ, UR5 ;  /* 0x00000005ff047e24 */ /* 0x008fe2000f8e00ff */
[----:B------:R-:W-:-:S03]  /*3160*/  UIADD3 UR7, UPT, UPT, -UR4, URZ, URZ ;  /* 0x000000ff04077290 */ /* 0x000fc6000fffe1ff */
[----:B------:R-:W-:-:S09]  /*3170*/  IMAD.U32 R5, RZ, RZ, UR6 ;  /* 0x00000006ff057e24 */ /* 0x000fd2000f8e00ff */
.L_x_52:
[----:B0-----:R-:W3:Y:S04]  /*3180*/  LDG.E.U8 R6, desc[UR10][R4.64+-0x7] ;  /* 0xfffff90a04067981 */ /* 0x001ee8000c1e1100 */
[----:B------:R-:W4:Y:S04]  /*3190*/  LDG.E.U8 R7, desc[UR10][R4.64+-0x6] ;  /* 0xfffffa0a04077981 */ /* 0x000f28000c1e1100 */
[----:B------:R-:W5:Y:S04]  /*31a0*/  LDG.E.U8 R8, desc[UR10][R4.64+-0x5] ;  /* 0xfffffb0a04087981 */ /* 0x000f68000c1e1100 */
[----:B--2---:R-:W2:Y:S04]  /*31b0*/  LDG.E.U8 R9, desc[UR10][R4.64+-0x4] ;  /* 0xfffffc0a04097981 */ /* 0x004ea8000c1e1100 */
[----:B------:R-:W2:Y:S04]  /*31c0*/  LDG.E.U8 R10, desc[UR10][R4.64+-0x3] ;  /* 0xfffffd0a040a7981 */ /* 0x000ea8000c1e1100 */
        /* <DEDUP_REMOVED lines=10> */
[----:B------:R0:W2:Y:S01]  /*3270*/  LDG.E.U8 R21, desc[UR10][R4.64+0x8] ;  /* 0x0000080a04157981 */ /* 0x0000a2000c1e1100 */
[----:B------:R-:W-:Y:S01]  /*3280*/  IMAD.IADD R22, R1, 0x1, R0 ;  /* 0x0000000101167824 */ /* 0x000fe200078e0200 */
[----:B------:R-:W-:Y:S01]  /*3290*/  UIADD3 UR7, UPT, UPT, UR7, 0x10, URZ ;  /* 0x0000001007077890 */ /* 0x000fe2000fffe0ff */
[----:B------:R-:W-:-:S03]  /*32a0*/  VIADD R0, R0, 0x10 ;  /* 0x0000001000007836 */ /* 0x000fc60000000000 */
[----:B------:R-:W-:Y:S01]  /*32b0*/  UISETP.NE.AND UP1, UPT, UR7, URZ, UPT ;  /* 0x000000ff0700728c */ /* 0x000fe2000bf25270 */
[----:B0-----:R-:W-:-:S05]  /*32c0*/  IADD3 R4, P0, PT, R4, 0x10, RZ ;  /* 0x0000001004047810 */ /* 0x001fca0007f1e0ff */
[----:B------:R-:W-:Y:S01]  /*32d0*/  IMAD.X R5, RZ, RZ, R5, P0 ;  /* 0x000000ffff057224 */ /* 0x000fe200000e0605 */
[----:B---3--:R0:W-:Y:S04]  /*32e0*/  STL.U8 [R22+0x90], R6 ;  /* 0x0000900616007387 */ /* 0x0081e80000100000 */
[----:B----4-:R0:W-:Y:S04]  /*32f0*/  STL.U8 [R22+0x91], R7 ;  /* 0x0000910716007387 */ /* 0x0101e80000100000 */
[----:B-----5:R0:W-:Y:S04]  /*3300*/  STL.U8 [R22+0x92], R8 ;  /* 0x0000920816007387 */ /* 0x0201e80000100000 */
[----:B--2---:R0:W-:Y:S04]  /*3310*/  STL.U8 [R22+0x93], R9 ;  /* 0x0000930916007387 */ /* 0x0041e80000100000 */
[----:B------:R0:W-:Y:S04]  /*3320*/  STL.U8 [R22+0x94], R10 ;  /* 0x0000940a16007387 */ /* 0x0001e80000100000 */
        /* <DEDUP_REMOVED lines=10> */
[----:B------:R0:W-:Y:S01]  /*33d0*/  STL.U8 [R22+0x9f], R21 ;  /* 0x00009f1516007387 */ /* 0x0001e20000100000 */
[----:B------:R-:W-:Y:S05]  /*33e0*/  BRA.U UP1, `(.L_x_52) ;  /* 0xfffffffd01647547 */ /* 0x000fea000b83ffff */
.L_x_51:
[----:B------:R-:W-:Y:S05]  /*33f0*/  BRA.U !UP0, `(.L_x_53) ;  /* 0x0000000508107547 */ /* 0x000fea000b800000 */
[----:B------:R-:W-:Y:S02]  /*3400*/  UISETP.GE.U32.AND UP1, UPT, UR9, 0x8, UPT ;  /* 0x000000080900788c */ /* 0x000fe4000bf26070 */
[----:B------:R-:W-:-:S04]  /*3410*/  ULOP3.LUT UR12, UR8, 0x7, URZ, 0xc0, !UPT ;  /* 0x00000007080c7892 */ /* 0x000fc8000f8ec0ff */
[----:B------:R-:W-:-:S03]  /*3420*/  UISETP.NE.AND UP0, UPT, UR12, URZ, UPT ;  /* 0x000000ff0c00728c */ /* 0x000fc6000bf05270 */
[----:B------:R-:W-:Y:S08]  /*3430*/  BRA.U !UP1, `(.L_x_54) ;  /* 0x0000000109607547 */ /* 0x000ff0000b800000 */
[----:B------:R-:W1:Y:S01]  /*3440*/  LDCU.64 UR6, c[0x0][0x3a0] ;  /* 0x00007400ff0677ac */ /* 0x000e620008000a00 */
[----:B------:R-:W4:Y:S01]  /*3450*/  LDC R0, c[0x0][0x38c] ;  /* 0x0000e300ff007b82 */ /* 0x000f220000000800 */
[----:B-1----:R-:W-:-:S04]  /*3460*/  UIADD3 UR5, UP1, UPT, UR4, UR6, URZ ;  /* 0x0000000604057290 */ /* 0x002fc8000ff3e0ff */
[----:B------:R-:W-:Y:S02]  /*3470*/  UIADD3.X UR6, UPT, UPT, URZ, UR7, URZ, UP1, !UPT ;  /* 0x00000007ff067290 */ /* 0x000fe40008ffe4ff */
[----:B---3--:R-:W-:-:S04]  /*3480*/  IMAD.U32 R4, RZ, RZ, UR5 ;  /* 0x00000005ff047e24 */ /* 0x008fc8000f8e00ff */
[----:B------:R-:W-:-:S05]  /*3490*/  IMAD.U32 R5, RZ, RZ, UR6 ;  /* 0x00000006ff057e24 */ /* 0x000fca000f8e00ff */
[----:B0-----:R-:W3:Y:S04]  /*34a0*/  LDG.E.U8 R6, desc[UR10][R4.64] ;  /* 0x0000000a04067981 */ /* 0x001ee8000c1e1100 */
[----:B------:R-:W5:Y:S04]  /*34b0*/  LDG.E.U8 R7, desc[UR10][R4.64+0x1] ;  /* 0x0000010a04077981 */ /* 0x000f68000c1e1100 */
[----:B------:R-:W5:Y:S04]  /*34c0*/  LDG.E.U8 R8, desc[UR10][R4.64+0x2] ;  /* 0x0000020a04087981 */ /* 0x000f68000c1e1100 */
[----:B--2---:R-:W2:Y:S04]  /*34d0*/  LDG.E.U8 R9, desc[UR10][R4.64+0x3] ;  /* 0x0000030a04097981 */ /* 0x004ea8000c1e1100 */
[----:B------:R-:W2:Y:S04]  /*34e0*/  LDG.E.U8 R10, desc[UR10][R4.64+0x4] ;  /* 0x0000040a040a7981 */ /* 0x000ea8000c1e1100 */
[----:B------:R-:W2:Y:S04]  /*34f0*/  LDG.E.U8 R11, desc[UR10][R4.64+0x5] ;  /* 0x0000050a040b7981 */ /* 0x000ea8000c1e1100 */
[----:B------:R-:W2:Y:S04]  /*3500*/  LDG.E.U8 R12, desc[UR10][R4.64+0x6] ;  /* 0x0000060a040c7981 */ /* 0x000ea8000c1e1100 */
[----:B------:R-:W2:Y:S01]  /*3510*/  LDG.E.U8 R13, desc[UR10][R4.64+0x7] ;  /* 0x0000070a040d7981 */ /* 0x000ea2000c1e1100 */
[----:B----4-:R-:W-:Y:S01]  /*3520*/  IADD3 R0, PT, PT, R1, UR4, R0 ;  /* 0x0000000401007c10 */ /* 0x010fe2000fffe000 */
[----:B------:R-:W-:-:S04]  /*3530*/  UIADD3 UR4, UPT, UPT, UR4, 0x8, URZ ;  /* 0x0000000804047890 */ /* 0x000fc8000fffe0ff */
[----:B---3--:R1:W-:Y:S04]  /*3540*/  STL.U8 [R0+0x90], R6 ;  /* 0x0000900600007387 */ /* 0x0083e80000100000 */
[----:B-----5:R1:W-:Y:S04]  /*3550*/  STL.U8 [R0+0x91], R7 ;  /* 0x0000910700007387 */ /* 0x0203e80000100000 */
[----:B------:R1:W-:Y:S04]  /*3560*/  STL.U8 [R0+0x92], R8 ;  /* 0x0000920800007387 */ /* 0x0003e80000100000 */
[----:B--2---:R1:W-:Y:S04]  /*3570*/  STL.U8 [R0+0x93], R9 ;  /* 0x0000930900007387 */ /* 0x0043e80000100000 */
[----:B------:R1:W-:Y:S04]  /*3580*/  STL.U8 [R0+0x94], R10 ;  /* 0x0000940a00007387 */ /* 0x0003e80000100000 */
[----:B------:R1:W-:Y:S04]  /*3590*/  STL.U8 [R0+0x95], R11 ;  /* 0x0000950b00007387 */ /* 0x0003e80000100000 */
[----:B------:R1:W-:Y:S04]  /*35a0*/  STL.U8 [R0+0x96], R12 ;  /* 0x0000960c00007387 */ /* 0x0003e80000100000 */
[----:B------:R1:W-:Y:S02]  /*35b0*/  STL.U8 [R0+0x97], R13 ;  /* 0x0000970d00007387 */ /* 0x0003e40000100000 */
.L_x_54:
[----:B------:R-:W-:Y:S05]  /*35c0*/  BRA.U !UP0, `(.L_x_53) ;  /* 0x00000001089c7547 */ /* 0x000fea000b800000 */
[----:B------:R-:W-:Y:S02]  /*35d0*/  UISETP.GE.U32.AND UP1, UPT, UR12, 0x4, UPT ;  /* 0x000000040c00788c */ /* 0x000fe4000bf26070 */
[----:B------:R-:W-:-:S04]  /*35e0*/  ULOP3.LUT UR5, UR8, 0x3, URZ, 0xc0, !UPT ;  /* 0x0000000308057892 */ /* 0x000fc8000f8ec0ff */
[----:B------:R-:W-:-:S03]  /*35f0*/  UISETP.NE.AND UP0, UPT, UR5, URZ, UPT ;  /* 0x000000ff0500728c */ /* 0x000fc6000bf05270 */
[----:B------:R-:W-:Y:S08]  /*3600*/  BRA.U !UP1, `(.L_x_55) ;  /* 0x0000000109407547 */ /* 0x000ff0000b800000 */
[----:B------:R-:W4:Y:S01]  /*3610*/  LDCU.64 UR6, c[0x0][0x3a0] ;  /* 0x00007400ff0677ac */ /* 0x000f220008000a00 */
[----:B-1----:R-:W1:Y:S01]  /*3620*/  LDC R0, c[0x0][0x38c] ;  /* 0x0000e300ff007b82 */ /* 0x002e620000000800 */
[----:B----4-:R-:W-:-:S04]  /*3630*/  UIADD3 UR6, UP1, UPT, UR4, UR6, URZ ;  /* 0x0000000604067290 */ /* 0x010fc8000ff3e0ff */
[----:B------:R-:W-:Y:S02]  /*3640*/  UIADD3.X UR7, UPT, UPT, URZ, UR7, URZ, UP1, !UPT ;  /* 0x00000007ff077290 */ /* 0x000fe40008ffe4ff */
[----:B---3--:R-:W-:-:S04]  /*3650*/  IMAD.U32 R4, RZ, RZ, UR6 ;  /* 0x00000006ff047e24 */ /* 0x008fc8000f8e00ff */
[----:B------:R-:W-:-:S05]  /*3660*/  IMAD.U32 R5, RZ, RZ, UR7 ;  /* 0x00000007ff057e24 */ /* 0x000fca000f8e00ff */
[----:B0-----:R-:W3:Y:S04]  /*3670*/  LDG.E.U8 R6, desc[UR10][R4.64] ;  /* 0x0000000a04067981 */ /* 0x001ee8000c1e1100 */
[----:B------:R-:W4:Y:S04]  /*3680*/  LDG.E.U8 R8, desc[UR10][R4.64+0x1] ;  /* 0x0000010a04087981 */ /* 0x000f28000c1e1100 */
[----:B------:R-:W5:Y:S04]  /*3690*/  LDG.E.U8 R10, desc[UR10][R4.64+0x2] ;  /* 0x0000020a040a7981 */ /* 0x000f68000c1e1100 */
[----:B--2---:R-:W2:Y:S01]  /*36a0*/  LDG.E.U8 R12, desc[UR10][R4.64+0x3] ;  /* 0x0000030a040c7981 */ /* 0x004ea2000c1e1100 */
[----:B-1----:R-:W-:Y:S01]  /*36b0*/  IADD3 R7, PT, PT, R1, UR4, R0 ;  /* 0x0000000401077c10 */ /* 0x002fe2000fffe000 */
[----:B------:R-:W-:-:S04]  /*36c0*/  UIADD3 UR4, UPT, UPT, UR4, 0x4, URZ ;  /* 0x0000000404047890 */ /* 0x000fc8000fffe0ff */
[----:B---3--:R0:W-:Y:S04]  /*36d0*/  STL.U8 [R7+0x90], R6 ;  /* 0x0000900607007387 */ /* 0x0081e80000100000 */
[----:B----4-:R0:W-:Y:S04]  /*36e0*/  STL.U8 [R7+0x91], R8 ;  /* 0x0000910807007387 */ /* 0x0101e80000100000 */
[----:B-----5:R0:W-:Y:S04]  /*36f0*/  STL.U8 [R7+0x92], R10 ;  /* 0x0000920a07007387 */ /* 0x0201e80000100000 */
[----:B--2---:R0:W-:Y:S02]  /*3700*/  STL.U8 [R7+0x93], R12 ;  /* 0x0000930c07007387 */ /* 0x0041e40000100000 */
.L_x_55:
[----:B------:R-:W-:Y:S05]  /*3710*/  BRA.U !UP0, `(.L_x_53) ;  /* 0x0000000108487547 */ /* 0x000fea000b800000 */
[----:B------:R-:W4:Y:S01]  /*3720*/  LDCU.64 UR12, c[0x0][0x3a0] ;  /* 0x00007400ff0c77ac */ /* 0x000f220008000a00 */
[----:B------:R-:W5:Y:S01]  /*3730*/  LDCU UR7, c[0x0][0x38c] ;  /* 0x00007180ff0777ac */ /* 0x000f620008000800 */
[----:B------:R-:W-:Y:S02]  /*3740*/  UIADD3 UR5, UPT, UPT, -UR5, URZ, URZ ;  /* 0x000000ff05057290 */ /* 0x000fe4000fffe1ff */
[----:B----4-:R-:W-:Y:S02]  /*3750*/  UIADD3 UR6, UP0, UPT, UR4, UR12, URZ ;  /* 0x0000000c04067290 */ /* 0x010fe4000ff1e0ff */
[----:B-----5:R-:W-:Y:S02]  /*3760*/  UIADD3 UR4, UPT, UPT, UR4, UR7, URZ ;  /* 0x0000000704047290 */ /* 0x020fe4000fffe0ff */
[----:B------:R-:W-:-:S04]  /*3770*/  UIADD3.X UR7, UPT, UPT, URZ, UR13, URZ, UP0, !UPT ;  /* 0x0000000dff077290 */ /* 0x000fc800087fe4ff */
[----:B-1----:R-:W-:-:S08]  /*3780*/  IMAD.U32 R0, RZ, RZ, UR4 ;  /* 0x00000004ff007e24 */ /* 0x002fd0000f8e00ff */
.L_x_56:
[----:B---34-:R-:W-:Y:S02]  /*3790*/  IMAD.U32 R4, RZ, RZ, UR6 ;  /* 0x00000006ff047e24 */ /* 0x018fe4000f8e00ff */
[----:B------:R-:W-:-:S05]  /*37a0*/  IMAD.U32 R5, RZ, RZ, UR7 ;  /* 0x00000007ff057e24 */ /* 0x000fca000f8e00ff */
[----:B------:R-:W3:Y:S01]  /*37b0*/  LDG.E.U8 R4, desc[UR10][R4.64] ;  /* 0x0000000a04047981 */ /* 0x000ee2000c1e1100 */
[----:B0-----:R-:W-:Y:S01]  /*37c0*/  IMAD.IADD R7, R1, 0x1, R0 ;  /* 0x0000000101077824 */ /* 0x001fe200078e0200 */
[----:B------:R-:W-:Y:S01]  /*37d0*/  UIADD3 UR6, UP0, UPT, UR6, 0x1, URZ ;  /* 0x0000000106067890 */ /* 0x000fe2000ff1e0ff */
[----:B------:R-:W-:Y:S01]  /*37e0*/  VIADD R0, R0, 0x1 ;  /* 0x0000000100007836 */ /* 0x000fe20000000000 */
[----:B------:R-:W-:Y:S02]  /*37f0*/  UIADD3 UR5, UPT, UPT, UR5, 0x1, URZ ;  /* 0x0000000105057890 */ /* 0x000fe4000fffe0ff */
[----:B------:R-:W-:Y:S02]  /*3800*/  UIADD3.X UR7, UPT, UPT, URZ, UR7, URZ, UP0, !UPT ;  /* 0x00000007ff077290 */ /* 0x000fe400087fe4ff */
[----:B------:R-:W-:Y:S01]  /*3810*/  UISETP.NE.AND UP0, UPT, UR5, URZ, UPT ;  /* 0x000000ff0500728c */ /* 0x000fe2000bf05270 */
[----:B---3--:R4:W-:Y:S08]  /*3820*/  STL.U8 [R7+0x90], R4 ;  /* 0x0000900407007387 */ /* 0x0089f00000100000 */
[----:B------:R-:W-:Y:S05]  /*3830*/  BRA.U UP0, `(.L_x_56) ;  /* 0xfffffffd00d47547 */ /* 0x000fea000b83ffff */
.L_x_53:
[----:B-1----:R-:W1:Y:S02]  /*3840*/  LDC R0, c[0x0][0x38c] ;  /* 0x0000e300ff007b82 */ /* 0x002e640000000800 */
[----:B-1----:R-:W-:-:S07]  /*3850*/  VIADD R0, R0, UR8 ;  /* 0x0000000800007c36 */ /* 0x002fce0008000000 */
.L_x_50:
[----:B------:R-:W1:Y:S01]  /*3860*/  LDCU UR4, c[0x0][0x398] ;  /* 0x00007300ff0477ac */ /* 0x000e620008000800 */
[--C-:B---34-:R-:W-:Y:S01]  /*3870*/  IMAD.IADD R4, R1, 0x1, R0.reuse ;  /* 0x0000000101047824 */ /* 0x118fe200078e0200 */
[----:B------:R-:W-:-:S04]  /*3880*/  SHF.R.S32.HI R5, RZ, 0x1f, R0 ;  /* 0x0000001fff057819 */ /* 0x000fc80000011400 */
[----:B------:R3:W-:Y:S01]  /*3890*/  STL.U8 [R4+0x90], RZ ;  /* 0x000090ff04007387 */ /* 0x0007e20000100000 */
[----:B-1----:R-:W-:-:S09]  /*38a0*/  UISETP.NE.AND UP0, UPT, UR4, 0x1, UPT ;  /* 0x000000010400788c */ /* 0x002fd2000bf05270 */
[----:B---3--:R-:W-:Y:S05]  /*38b0*/  BRA.U !UP0, `(.L_x_57) ;  /* 0x000000b108a07547 */ /* 0x008fea000b800000 */
[----:B------:R-:W-:-:S09]  /*38c0*/  UISETP.NE.AND UP0, UPT, UR4, URZ, UPT ;  /* 0x000000ff0400728c */ /* 0x000fd2000bf05270 */
[----:B------:R-:W-:Y:S05]  /*38d0*/  BRA.U UP0, `(.L_x_58) ;  /* 0x0000006500607547 */ /* 0x000fea000b800000 */
[----:B------:R1:W-:Y:S01]  /*38e0*/  STL.U8 [R1], RZ ;  /* 0x000000ff01007387 */ /* 0x0003e20000100000 */
[----:B------:R-:W-:-:S03]  /*38f0*/  ISETP.GE.AND P0, PT, R0, 0x1, PT ;  /* 0x000000010000780c */ /* 0x000fc60003f06270 */
[----:B------:R1:W-:Y:S04]  /*3900*/  STL.U8 [R1+0x1], RZ ;  /* 0x000001ff01007387 */ /* 0x0003e80000100000 */
        /* <DEDUP_REMOVED lines=125> */
[----:B------:R1:W-:Y:S01]  /*40e0*/  STL.U8 [R1+0x7f], RZ ;  /* 0x00007fff01007387 */ /* 0x0003e20000100000 */
[----:B------:R-:W-:Y:S05]  /*40f0*/  @!P0 BRA `(.L_x_59) ;  /* 0x0000000400cc8947 */ /* 0x000fea0003800000 */
[----:B------:R-:W3:Y:S01]  /*4100*/  LDCU UR5, c[0x0][0x38c] ;  /* 0x00007180ff0577ac */ /* 0x000ee20008000800 */
[----:B------:R-:W-:-:S04]  /*4110*/  UISETP.LT.AND UP0, UPT, URZ, UR8, UPT ;  /* 0x00000008ff00728c */ /* 0x000fc8000bf01270 */
[----:B------:R-:W-:-:S04]  /*4120*/  USEL UR4, URZ, UR8, !UP0 ;  /* 0x00000008ff047287 */ /* 0x000fc8000c000000 */
[----:B---3--:R-:W-:-:S04]  /*4130*/  UIADD3 UR4, UPT, UPT, UR4, -0x1, UR5 ;  /* 0xffffffff04047890 */ /* 0x008fc8000fffe005 */
[----:B------:R-:W-:-:S04]  /*4140*/  UISETP.LT.U32.AND UP0, UPT, UR4, 0x77, UPT ;  /* 0x000000770400788c */ /* 0x000fc8000bf01070 */
[----:B------:R-:W-:Y:S02]  /*4150*/  USEL UR5, UR4, 0x77, UP0 ;  /* 0x0000007704057887 */ /* 0x000fe40008000000 */
[----:B------:R-:W-:Y:S02]  /*4160*/  UISETP.GE.U32.AND UP0, UPT, UR4, 0x3, UPT ;  /* 0x000000030400788c */ /* 0x000fe4000bf06070 */
[----:B------:R-:W-:Y:S01]  /*4170*/  UIADD3 UR5, UPT, UPT, UR5, 0x1, URZ ;  /* 0x0000000105057890 */ /* 0x000fe2000fffe0ff */
[----:B------:R-:W-:-:S03]  /*4180*/  UMOV UR4, URZ ;  /* 0x000000ff00047c82 */ /* 0x000fc60008000000 */
[----:B------:R-:W-:-:S03]  /*4190*/  ULOP3.LUT UR6, UR5, 0x3, URZ, 0xc0, !UPT ;  /* 0x0000000305067892 */ /* 0x000fc6000f8ec0ff */
[----:B------:R-:W-:Y:S09]  /*41a0*/  BRA.U !UP0, `(.L_x_60) ;  /* 0x0000000508707547 */ /* 0x000ff2000b800000 */
[----:B------:R-:W-:Y:S01]  /*41b0*/  ULOP3.LUT UR4, UR5, 0xfc, URZ, 0xc0, !UPT ;  /* 0x000000fc05047892 */ /* 0x000fe2000f8ec0ff */
[----:B0-----:R-:W-:Y:S02]  /*41c0*/  VIADD R14, R1, 0x1 ;  /* 0x00000001010e7836 */ /* 0x001fe40000000000 */
[----:B------:R-:W-:Y:S01]  /*41d0*/  IMAD.MOV.U32 R13, RZ, RZ, R2 ;  /* 0x000000ffff0d7224 */ /* 0x000fe200078e0002 */
[----:B------:R-:W-:-:S04]  /*41e0*/  UIADD3 UR5, UPT, UPT, -UR4, URZ, URZ ;  /* 0x000000ff04057290 */ /* 0x000fc8000fffe1ff */
[----:B------:R-:W-:-:S09]  /*41f0*/  UISETP.GE.AND UP0, UPT, UR5, URZ, UPT ;  /* 0x000000ff0500728c */ /* 0x000fd2000bf06270 */
[----:B------:R-:W-:Y:S05]  /*4200*/  BRA.U UP0, `(.L_x_61) ;  /* 0x0000000500207547 */ /* 0x000fea000b800000 */
[----:B------:R-:W-:Y:S02]  /*4210*/  UISETP.GT.AND UP1, UPT, UR4, 0xc, UPT ;  /* 0x0000000c0400788c */ /* 0x000fe4000bf24270 */
[----:B------:R-:W-:-:S07]  /*4220*/  UPLOP3.LUT UP0, UPT, UPT, UPT, UPT, 0x80, 0x8 ;  /* 0x000000000008789c */ /* 0x000fce0003f0f070 */
[----:B------:R-:W-:Y:S05]  /*4230*/  BRA.U !UP1, `(.L_x_62) ;  /* 0x0000000109a87547 */ /* 0x000fea000b800000 */
[----:B------:R-:W-:-:S11]  /*4240*/  UPLOP3.LUT UP0, UPT, UPT, UPT, UPT, 0x40, 0x4 ;  /* 0x000000000004789c */ /* 0x000fd60003f0e870 */
.L_x_63:
[----:B------:R-:W3:Y:S02]  /*4250*/  LDL R3, [R13] ;  /* 0x000000000d037983 */ /* 0x000ee40000100800 */
[C---:B---3--:R-:W-:Y:S02]  /*4260*/  PRMT R6, R3.reuse, 0x7770, RZ ;  /* 0x0000777003067816 */ /* 0x048fe400000000ff */
[C---:B------:R-:W-:Y:S02]  /*4270*/  PRMT R7, R3.reuse, 0x7771, RZ ;  /* 0x0000777103077816 */ /* 0x040fe400000000ff */
[C---:B------:R-:W-:Y:S01]  /*4280*/  PRMT R8, R3.reuse, 0x7772, RZ ;  /* 0x0000777203087816 */ /* 0x040fe200000000ff */
[----:B------:R0:W-:Y:S01]  /*4290*/  STL.U8 [R14+-0x1], R6 ;  /* 0xffffff060e007387 */ /* 0x0001e20000100000 */
[----:B------:R-:W-:-:S03]  /*42a0*/  PRMT R3, R3, 0x7773, RZ ;  /* 0x0000777303037816 */ /* 0x000fc600000000ff */
[----:B------:R-:W-:Y:S04]  /*42b0*/  STL.U8 [R14], R7 ;  /* 0x000000070e007387 */ /* 0x000fe80000100000 */
[----:B------:R-:W-:Y:S04]  /*42c0*/  STL.U8 [R14+0x1], R8 ;  /* 0x000001080e007387 */ /* 0x000fe80000100000 */
[----:B------:R3:W-:Y:S04]  /*42d0*/  STL.U8 [R14+0x2], R3 ;  /* 0x000002030e007387 */ /* 0x0007e80000100000 */
[----:B--2---:R-:W2:Y:S02]  /*42e0*/  LDL R9, [R13+0x4] ;  /* 0x000004000d097983 */ /* 0x004ea40000100800 */
[----:B--2---:R-:W-:-:S02]  /*42f0*/  PRMT R10, R9, 0x7770, RZ ;  /* 0x00007770090a7816 */ /* 0x004fc400000000ff */
[C---:B------:R-:W-:Y:S02]  /*4300*/  PRMT R11, R9.reuse, 0x7771, RZ ;  /* 0x00007771090b7816 */ /* 0x040fe400000000ff */
[C---:B------:R-:W-:Y:S01]  /*4310*/  PRMT R12, R9.reuse, 0x7772, RZ ;  /* 0x00007772090c7816 */ /* 0x040fe200000000ff */
[----:B------:R2:W-:Y:S01]  /*4320*/  STL.U8 [R14+0x3], R10 ;  /* 0x0000030a0e007387 */ /* 0x0005e20000100000 */
[----:B------:R-:W-:-:S03]  /*4330*/  PRMT R9, R9, 0x7773, RZ ;  /* 0x0000777309097816 */ /* 0x000fc600000000ff */
[----:B------:R-:W-:Y:S04]  /*4340*/  STL.U8 [R14+0x4], R11 ;  /* 0x0000040b0e007387 */ /* 0x000fe80000100000 */
[----:B------:R-:W-:Y:S04]  /*4350*/  STL.U8 [R14+0x5], R12 ;  /* 0x0000050c0e007387 */ /* 0x000fe80000100000 */
[----:B------:R4:W-:Y:S04]  /*4360*/  STL.U8 [R14+0x6], R9 ;  /* 0x000006090e007387 */ /* 0x0009e80000100000 */
[----:B0-----:R-:W3:Y:S01]  /*4370*/  LDL R6, [R13+0x8] ;  /* 0x000008000d067983 */ /* 0x001ee20000100800 */
[----:B------:R-:W-:Y:S01]  /*4380*/  UIADD3 UR5, UPT, UPT, UR5, 0x10, URZ ;  /* 0x0000001005057890 */ /* 0x000fe2000fffe0ff */
[----:B---3--:R-:W-:-:S02]  /*4390*/  PRMT R3, R6, 0x7770, RZ ;  /* 0x0000777006037816 */ /* 0x008fc400000000ff */
[C---:B------:R-:W-:Y:S02]  /*43a0*/  PRMT R7, R6.reuse, 0x7771, RZ ;  /* 0x0000777106077816 */ /* 0x040fe400000000ff */
[C---:B------:R-:W-:Y:S01]  /*43b0*/  PRMT R8, R6.reuse, 0x7772, RZ ;  /* 0x0000777206087816 */ /* 0x040fe200000000ff */
[----:B------:R-:W-:Y:S01]  /*43c0*/  STL.U8 [R14+0x7], R3 ;  /* 0x000007030e007387 */ /* 0x000fe20000100000 */
[----:B------:R-:W-:-:S03]  /*43d0*/  PRMT R6, R6, 0x7773, RZ ;  /* 0x0000777306067816 */ /* 0x000fc600000000ff */
[----:B------:R-:W-:Y:S04]  /*43e0*/  STL.U8 [R14+0x8], R7 ;  /* 0x000008070e007387 */ /* 0x000fe80000100000 */
[----:B------:R-:W-:Y:S04]  /*43f0*/  STL.U8 [R14+0x9], R8 ;  /* 0x000009080e007387 */ /* 0x000fe80000100000 */
[----:B------:R-:W-:Y:S04]  /*4400*/  STL.U8 [R14+0xa], R6 ;  /* 0x00000a060e007387 */ /* 0x000fe80000100000 */
[----:B--2---:R0:W4:Y:S01]  /*4410*/  LDL R10, [R13+0xc] ;  /* 0x00000c000d0a7983 */ /* 0x0041220000100800 */
[----:B------:R-:W-:Y:S01]  /*4420*/  UISETP.GE.AND UP1, UPT, UR5, -0xc, UPT ;  /* 0xfffffff40500788c */ /* 0x000fe2000bf26270 */
[----:B0-----:R-:W-:Y:S01]  /*4430*/  VIADD R13, R13, 0x10 ;  /* 0x000000100d0d7836 */ /* 0x001fe20000000000 */
[----:B----4-:R-:W-:-:S02]  /*4440*/  PRMT R9, R10, 0x7770, RZ ;  /* 0x000077700a097816 */ /* 0x010fc400000000ff */
[C---:B------:R-:W-:Y:S02]  /*4450*/  PRMT R11, R10.reuse, 0x7771, RZ ;  /* 0x000077710a0b7816 */ /* 0x040fe400000000ff */
[C---:B------:R-:W-:Y:S01]  /*4460*/  PRMT R12, R10.reuse, 0x7772, RZ ;  /* 0x000077720a0c7816 */ /* 0x040fe200000000ff */
[----:B------:R-:W-:Y:S01]  /*4470*/  STL.U8 [R14+0xb], R9 ;  /* 0x00000b090e007387 */ /* 0x000fe20000100000 */
[----:B------:R-:W-:-:S03]  /*4480*/  PRMT R10, R10, 0x7773, RZ ;  /* 0x000077730a0a7816 */ /* 0x000fc600000000ff */
[----:B------:R-:W-:Y:S04]  /*4490*/  STL.U8 [R14+0xc], R11 ;  /* 0x00000c0b0e007387 */ /* 0x000fe80000100000 */
[----:B------:R-:W-:Y:S04]  /*44a0*/  STL.U8 [R14+0xd], R12 ;  /* 0x00000d0c0e007387 */ /* 0x000fe80000100000 */
[----:B------:R0:W-:Y:S02]  /*44b0*/  STL.U8 [R14+0xe], R10 ;  /* 0x00000e0a0e007387 */ /* 0x0001e40000100000 */
[----:B0-----:R-:W-:Y:S01]  /*44c0*/  VIADD R14, R14, 0x10 ;  /* 0x000000100e0e7836 */ /* 0x001fe20000000000 */
[----:B------:R-:W-:Y:S06]  /*44d0*/  BRA.U !UP1, `(.L_x_63) ;  /* 0xfffffffd095c7547 */ /* 0x000fec000b83ffff */
.L_x_62:
[----:B------:R-:W-:-:S04]  /*44e0*/  UIADD3 UR7, UPT, UPT, -UR5, URZ, URZ ;  /* 0x000000ff05077290 */ /* 0x000fc8000fffe1ff */
[----:B------:R-:W-:-:S09]  /*44f0*/  UISETP.GT.AND UP1, UPT, UR7, 0x4, UPT ;  /* 0x000000040700788c */ /* 0x000fd2000bf24270 */
[----:B------:R-:W-:Y:S05]  /*4500*/  BRA.U !UP1, `(.L_x_64) ;  /* 0x0000000109587547 */ /* 0x000fea000b800000 */
[----:B------:R-:W3:Y:S02]  /*4510*/  LDL R3, [R13] ;  /* 0x000000000d037983 */ /* 0x000ee40000100800 */
[C---:B---3--:R-:W-:Y:S02]  /*4520*/  PRMT R6, R3.reuse, 0x7770, RZ ;  /* 0x0000777003067816 */ /* 0x048fe400000000ff */
[C---:B------:R-:W-:Y:S02]  /*4530*/  PRMT R7, R3.reuse, 0x7771, RZ ;  /* 0x0000777103077816 */ /* 0x040fe400000000ff */
[C---:B------:R-:W-:Y:S01]  /*4540*/  PRMT R8, R3.reuse, 0x7772, RZ ;  /* 0x0000777203087816 */ /* 0x040fe200000000ff */
[----:B------:R-:W-:Y:S01]  /*4550*/  STL.U8 [R14+-0x1], R6 ;  /* 0xffffff060e007387 */ /* 0x000fe20000100000 */
[----:B------:R-:W-:-:S03]  /*4560*/  PRMT R3, R3, 0x7773, RZ ;  /* 0x0000777303037816 */ /* 0x000fc600000000ff */
[----:B------:R-:W-:Y:S04]  /*4570*/  STL.U8 [R14], R7 ;  /* 0x000000070e007387 */ /* 0x000fe80000100000 */
[----:B------:R-:W-:Y:S04]  /*4580*/  STL.U8 [R14+0x1], R8 ;  /* 0x000001080e007387 */ /* 0x000fe80000100000 */
[----:B------:R-:W-:Y:S04]  /*4590*/  STL.U8 [R14+0x2], R3 ;  /* 0x000002030e007387 */ /* 0x000fe80000100000 */
[----:B--2---:R0:W2:Y:S01]  /*45a0*/  LDL R9, [R13+0x4] ;  /* 0x000004000d097983 */ /* 0x0040a20000100800 */
[----:B------:R-:W-:-:S02]  /*45b0*/  UIADD3 UR5, UPT, UPT, UR5, 0x8, URZ ;  /* 0x0000000805057890 */ /* 0x000fc4000fffe0ff */
[----:B------:R-:W-:Y:S01]  /*45c0*/  UPLOP3.LUT UP0, UPT, UPT, UPT, UPT, 0x40, 0x4 ;  /* 0x000000000004789c */ /* 0x000fe20003f0e870 */
[----:B0-----:R-:W-:Y:S01]  /*45d0*/  VIADD R13, R13, 0x8 ;  /* 0x000000080d0d7836 */ /* 0x001fe20000000000 */
[C---:B--2---:R-:W-:Y:S02]  /*45e0*/  PRMT R10, R9.reuse, 0x7770, RZ ;  /* 0x00007770090a7816 */ /* 0x044fe400000000ff */
[C---:B------:R-:W-:Y:S02]  /*45f0*/  PRMT R11, R9.reuse, 0x7771, RZ ;  /* 0x00007771090b7816 */ /* 0x040fe400000000ff */
[C---:B------:R-:W-:Y:S01]  /*4600*/  PRMT R12, R9.reuse, 0x7772, RZ ;  /* 0x00007772090c7816 */ /* 0x040fe200000000ff */
[----:B------:R-:W-:Y:S01]  /*4610*/  STL.U8 [R14+0x3], R10 ;  /* 0x0000030a0e007387 */ /* 0x000fe20000100000 */
[----:B------:R-:W-:-:S03]  /*4620*/  PRMT R9, R9, 0x7773, RZ ;  /* 0x0000777309097816 */ /* 0x000fc600000000ff */
[----:B------:R-:W-:Y:S04]  /*4630*/  STL.U8 [R14+0x4], R11 ;  /* 0x0000040b0e007387 */ /* 0x000fe80000100000 */
[----:B------:R-:W-:Y:S04]  /*4640*/  STL.U8 [R14+0x5], R12 ;  /* 0x0000050c0e007387 */ /* 0x000fe80000100000 */
[----:B------:R0:W-:Y:S02]  /*4650*/  STL.U8 [R14+0x6], R9 ;  /* 0x000006090e007387 */ /* 0x0001e40000100000 */
[----:B0-----:R-:W-:-:S07]  /*4660*/  VIADD R14, R14, 0x8 ;  /* 0x000000080e0e7836 */ /* 0x001fce0000000000 */
.L_x_64:
[----:B------:R-:W-:-:S09]  /*4670*/  UISETP.NE.OR UP0, UPT, UR5, URZ, UP0 ;  /* 0x000000ff0500728c */ /* 0x000fd20008705670 */
[----:B------:R-:W-:Y:S05]  /*4680*/  BRA.U !UP0, `(.L_x_60) ;  /* 0x0000000108387547 */ /* 0x000fea000b800000 */
.L_x_61:
[----:B------:R0:W3:Y:S01]  /*4690*/  LDL R3, [R13] ;  /* 0x000000000d037983 */ /* 0x0000e20000100800 */
[----:B------:R-:W-:-:S04]  /*46a0*/  UIADD3 UR5, UPT, UPT, UR5, 0x4, URZ ;  /* 0x0000000405057890 */ /* 0x000fc8000fffe0ff */
[----:B------:R-:W-:Y:S01]  /*46b0*/  UISETP.NE.AND UP0, UPT, UR5, URZ, UPT ;  /* 0x000000ff0500728c */ /* 0x000fe2000bf05270 */
[----:B0-----:R-:W-:Y:S01]  /*46c0*/  VIADD R13, R13, 0x4 ;  /* 0x000000040d0d7836 */ /* 0x001fe20000000000 */
[C---:B---3--:R-:W-:Y:S02]  /*46d0*/  PRMT R6, R3.reuse, 0x7770, RZ ;  /* 0x0000777003067816 */ /* 0x048fe400000000ff */
[C---:B------:R-:W-:Y:S02]  /*46e0*/  PRMT R7, R3.reuse, 0x7771, RZ ;  /* 0x0000777103077816 */ /* 0x040fe400000000ff */
[C---:B------:R-:W-:Y:S01]  /*46f0*/  PRMT R8, R3.reuse, 0x7772, RZ ;  /* 0x0000777203087816 */ /* 0x040fe200000000ff */
[----:B------:R-:W-:Y:S01]  /*4700*/  STL.U8 [R14+-0x1], R6 ;  /* 0xffffff060e007387 */ /* 0x000fe20000100000 */
[----:B------:R-:W-:-:S03]  /*4710*/  PRMT R3, R3, 0x7773, RZ ;  /* 0x0000777303037816 */ /* 0x000fc600000000ff */
[----:B------:R-:W-:Y:S04]  /*4720*/  STL.U8 [R14], R7 ;  /* 0x000000070e007387 */ /* 0x000fe80000100000 */
[----:B------:R-:W-:Y:S04]  /*4730*/  STL.U8 [R14+0x1], R8 ;  /* 0x000001080e007387 */ /* 0x000fe80000100000 */
[----:B------:R0:W-:Y:S02]  /*4740*/  STL.U8 [R14+0x2], R3 ;  /* 0x000002030e007387 */ /* 0x0001e40000100000 */
[----:B0-----:R-:W-:Y:S01]  /*4750*/  VIADD R14, R14, 0x4 ;  /* 0x000000040e0e7836 */ /* 0x001fe20000000000 */
[----:B------:R-:W-:Y:S06]  /*4760*/  BRA.U UP0, `(.L_x_61) ;  /* 0xfffffffd00c87547 */ /* 0x000fec000b83ffff */
.L_x_60:
[----:B------:R-:W-:-:S09]  /*4770*/  UISETP.NE.AND UP0, UPT, UR6, URZ, UPT ;  /* 0x000000ff0600728c */ /* 0x000fd2000bf05270 */
[----:B------:R-:W-:Y:S05]  /*4780*/  BRA.U !UP0, `(.L_x_59) ;  /* 0x0000000108287547 */ /* 0x000fea000b800000 */
[----:B------:R-:W-:Y:S01]  /*4790*/  VIADD R3, R2, UR4 ;  /* 0x0000000402037c36 */ /* 0x000fe20008000000 */
[----:B------:R-:W-:Y:S01]  /*47a0*/  UIADD3 UR6, UPT, UPT, -UR6, URZ, URZ ;  /* 0x000000ff06067290 */ /* 0x000fe2000fffe1ff */
[----:B0-----:R-:W-:-:S11]  /*47b0*/  VIADD R7, R1, UR4 ;  /* 0x0000000401077c36 */ /* 0x001fd60008000000 */
.L_x_65:
[----:B------:R0:W3:Y:S01]  /*47c0*/  LDL.U8 R2, [R3] ;  /* 0x0000000003027983 */ /* 0x0000e20000100000 */
[----:B------:R-:W-:-:S04]  /*47d0*/  UIADD3 UR6, UPT, UPT, UR6, 0x1, URZ ;  /* 0x0000000106067890 */ /* 0x000fc8000fffe0ff */
[----:B------:R-:W-:Y:S01]  /*47e0*/  UISETP.NE.AND UP0, UPT, UR6, URZ, UPT ;  /* 0x000000ff0600728c */ /* 0x000fe2000bf05270 */
[----:B0-----:R-:W-:Y:S01]  /*47f0*/  VIADD R3, R3, 0x1 ;  /* 0x0000000103037836 */ /* 0x001fe20000000000 */
[----:B---3--:R0:W-:Y:S02]  /*4800*/  STL.U8 [R7], R2 ;  /* 0x0000000207007387 */ /* 0x0081e40000100000 */
[----:B0-----:R-:W-:-:S05]  /*4810*/  VIADD R7, R7, 0x1 ;  /* 0x0000000107077836 */ /* 0x001fca0000000000 */
[----:B------:R-:W-:Y:S05]  /*4820*/  BRA.U UP0, `(.L_x_65) ;  /* 0xfffffffd00e47547 */ /* 0x000fea000b83ffff */
.L_x_59:
[----:B------:R-:W-:Y:S01]  /*4830*/  IMAD.MOV.U32 R2, RZ, RZ, 0x78 ;  /* 0x00000078ff027424 */ /* 0x000fe200078e00ff */
[C---:B------:R-:W-:Y:S01]  /*4840*/  ISETP.GT.AND P0, PT, R0.reuse, 0x37, PT ;  /* 0x000000370000780c */ /* 0x040fe20003f04270 */
[----:B0-2---:R-:W-:Y:S01]  /*4850*/  IMAD.MOV.U32 R12, RZ, RZ, 0x80 ;  /* 0x00000080ff0c7424 */ /* 0x005fe200078e00ff */
[C-C-:B------:R-:W-:Y:S01]  /*4860*/  SHF.R.U64 R10, R0.reuse, 0x5, R5.reuse ;  /* 0x00000005000a7819 */ /* 0x140fe20000001205 */
[----:B------:R-:W-:Y:S01]  /*4870*/  IMAD.SHL.U32 R3, R0, 0x8, RZ ;  /* 0x0000000800037824 */ /* 0x000fe200078e00ff */
[----:B------:R-:W-:Y:S01]  /*4880*/  SEL R2, R2, 0x38, P0 ;  /* 0x0000003802027807 */ /* 0x000fe20000000000 */
[----:B------:R-:W0:Y:S01]  /*4890*/  LDCU.128 UR4, c[0x3][0x110] ;  /* 0x00c02200ff0477ac */ /* 0x000e220008000c00 */
[C-C-:B------:R-:W-:Y:S01]  /*48a0*/  SHF.R.U64 R9, R0.reuse, 0xd, R5.reuse ;  /* 0x0000000d00097819 */ /* 0x140fe20000001205 */
[----:B------:R2:W-:Y:S01]  /*48b0*/  STL.U8 [R4], R12 ;  /* 0x0000000c04007387 */ /* 0x0005e20000100000 */
[C-C-:B------:R-:W-:Y:S01]  /*48c0*/  SHF.R.U64 R8, R0.reuse, 0x15, R5.reuse ;  /* 0x0000001500087819 */ /* 0x140fe20000001205 */
[----:B------:R-:W-:Y:S01]  /*48d0*/  IMAD.IADD R11, R1, 0x1, R2 ;  /* 0x00000001010b7824 */ /* 0x000fe200078e0202 */
[----:B------:R-:W-:-:S02]  /*48e0*/  SHF.R.U64 R7, R0, 0x1d, R5 ;  /* 0x0000001d00077819 */ /* 0x000fc40000001205 */
[--C-:B------:R-:W-:Y:S01]  /*48f0*/  SHF.R.U32.HI R6, RZ, 0x5, R5.reuse ;  /* 0x00000005ff067819 */ /* 0x100fe20000011605 */
[----:B------:R-:W-:Y:S01]  /*4900*/  UMOV UR8, 0x6 ;  /* 0x0000000600087882 */ /* 0x000fe20000000000 */
[--C-:B------:R-:W-:Y:S01]  /*4910*/  SHF.R.U32.HI R2, RZ, 0xd, R5.reuse ;  /* 0x0000000dff027819 */ /* 0x100fe20000011605 */
[----:B------:R-:W-:Y:S01]  /*4920*/  STL.U8 [R11], R3 ;  /* 0x000000030b007387 */ /* 0x000fe20000100000 */
[----:B------:R-:W-:Y:S01]  /*4930*/  SHF.R.U32.HI R5, RZ, 0x15, R5 ;  /* 0x00000015ff057819 */ /* 0x000fe20000011605 */
[----:B------:R-:W-:Y:S01]  /*4940*/  UMOV UR9, 0xa ;  /* 0x0000000a00097882 */ /* 0x000fe20000000000 */
[----:B------:R-:W-:Y:S01]  /*4950*/  UMOV UR16, 0xf ;  /* 0x0000000f00107882 */ /* 0x000fe20000000000 */
[----:B------:R-:W-:Y:S01]  /*4960*/  STL.U8 [R11+0x1], R10 ;  /* 0x0000010a0b007387 */ /* 0x000fe20000100000 */
[----:B------:R-:W-:Y:S01]  /*4970*/  UMOV UR17, 0x15 ;  /* 0x0000001500117882 */ /* 0x000fe20000000000 */
[----:B------:R-:W3:Y:S02]  /*4980*/  LDCU.128 UR12, c[0x3][0x1d0] ;  /* 0x00c03a00ff0c77ac */ /* 0x000ee40008000c00 */
[----:B------:R-:W-:Y:S04]  /*4990*/  STL.U8 [R11+0x2], R9 ;  /* 0x000002090b007387 */ /* 0x000fe80000100000 */
[----:B------:R-:W-:Y:S04]  /*49a0*/  STL.U8 [R11+0x3], R8 ;  /* 0x000003080b007387 */ /* 0x000fe80000100000 */
[----:B------:R-:W-:Y:S04]  /*49b0*/  STL.U8 [R11+0x4], R7 ;  /* 0x000004070b007387 */ /* 0x000fe80000100000 */
[----:B------:R-:W-:Y:S04]  /*49c0*/  STL.U8 [R11+0x5], R6 ;  /* 0x000005060b007387 */ /* 0x000fe80000100000 */
[----:B------:R-:W-:Y:S04]  /*49d0*/  STL.U8 [R11+0x6], R2 ;  /* 0x000006020b007387 */ /* 0x000fe80000100000 */
[----:B------:R4:W-:Y:S04]  /*49e0*/  STL.U8 [R11+0x7], R5 ;  /* 0x000007050b007387 */ /* 0x0009e80000100000 */
[----:B------:R-:W5:Y:S04]  /*49f0*/  LDL.U8 R40, [R1] ;  /* 0x0000000001287983 */ /* 0x000f680000100000 */
[----:B------:R-:W5:Y:S04]  /*4a00*/  LDL.U8 R27, [R1+0x1] ;  /* 0x00000100011b7983 */ /* 0x000f680000100000 */
[----:B------:R-:W3:Y:S04]  /*4a10*/  LDL.U8 R33, [R1+0xc] ;  /* 0x00000c0001217983 */ /* 0x000ee80000100000 */
        /* <DEDUP_REMOVED lines=16> */
[----:B--2---:R-:W2:Y:S04]  /*4b20*/  LDL.U8 R4, [R1+0x3] ;  /* 0x0000030001047983 */ /* 0x004ea80000100000 */
[----:B----4-:R-:W4:Y:S04]  /*4b30*/  LDL.U8 R5, [R1+0x7] ;  /* 0x0000070001057983 */ /* 0x010f280000100000 */
[----:B------:R-:W4:Y:S04]  /*4b40*/  LDL.U8 R6, [R1+0xb] ;  /* 0x00000b0001067983 */ /* 0x000f280000100000 */
        /* <DEDUP_REMOVED lines=25> */
[----:B------:R-:W4:Y:S01]  /*4ce0*/  LDL.U8 R37, [R1+0x3f] ;  /* 0x00003f0001257983 */ /* 0x000f220000100000 */
[----:B-----5:R-:W-:-:S03]  /*4cf0*/  IMAD R27, R27, 0x100, R40 ;  /* 0x000001001b1b7824 */ /* 0x020fc600078e0228 */
[----:B------:R-:W5:Y:S01]  /*4d00*/  LDL.U8 R40, [R1+0x27] ;  /* 0x0000270001287983 */ /* 0x000f620000100000 */
[----:B---3--:R-:W-:-:S03]  /*4d10*/  IMAD R33, R38, 0x100, R33 ;  /* 0x0000010026217824 */ /* 0x008fc600078e0221 */
[----:B------:R-:W3:Y:S01]  /*4d20*/  LDL.U8 R38, [R1+0x2f] ;  /* 0x00002f0001267983 */ /* 0x000ee20000100000 */
[----:B------:R-:W-:-:S03]  /*4d30*/  IMAD R29, R30, 0x100, R29 ;  /* 0x000001001e1d7824 */ /* 0x000fc600078e021d */
[----:B------:R-:W3:Y:S01]  /*4d40*/  LDL.U8 R30, [R1+0x32] ;  /* 0x00003200011e7983 */ /* 0x000ee20000100000 */
[----:B------:R-:W-:-:S03]  /*4d50*/  IMAD R31, R34, 0x100, R31 ;  /* 0x00000100221f7824 */ /* 0x000fc600078e021f */
[----:B------:R-:W3:Y:S01]  /*4d60*/  LDL.U8 R34, [R1+0x33] ;  /* 0x0000330001227983 */ /* 0x000ee20000100000 */
[----:B------:R-:W-:Y:S02]  /*4d70*/  IMAD R27, R28, 0x10000, R27 ;  /* 0x000100001c1b7824 */ /* 0x000fe400078e021b */
[----:B------:R-:W-:Y:S02]  /*4d80*/  IMAD R28, R32, 0x10000, R29 ;  /* 0x00010000201c7824 */ /* 0x000fe400078e021d */
[----:B------:R-:W3:Y:S01]  /*4d90*/  LDL.U8 R32, [R1+0x3a] ;  /* 0x00003a0001207983 */ /* 0x000ee20000100000 */
[----:B------:R-:W-:-:S03]  /*4da0*/  IMAD R29, R36, 0x10000, R31 ;  /* 0x00010000241d7824 */ /* 0x000fc600078e021f */
[----:B------:R-:W3:Y:S01]  /*4db0*/  LDL.U8 R31, [R1+0x36] ;  /* 0x00003600011f7983 */ /* 0x000ee20000100000 */
[----:B------:R-:W-:-:S03]  /*4dc0*/  IMAD R26, R26, 0x10000, R33 ;  /* 0x000100001a1a7824 */ /* 0x000fc600078e0221 */
[----:B------:R-:W3:Y:S04]  /*4dd0*/  LDL.U8 R33, [R1+0x3e] ;  /* 0x00003e0001217983 */ /* 0x000ee80000100000 */
[----:B------:R-:W3:Y:S01]  /*4de0*/  LDL.U8 R36, [R1+0x3b] ;  /* 0x00003b0001247983 */ /* 0x000ee20000100000 */
[----:B------:R-:W-:Y:S02]  /*4df0*/  IMAD R21, R22, 0x100, R21 ;  /* 0x0000010016157824 */ /* 0x000fe400078e0215 */
[----:B------:R-:W-:Y:S02]  /*4e00*/  IMAD R24, R24, 0x100, R23 ;  /* 0x0000010018187824 */ /* 0x000fe400078e0217 */
[----:B------:R-:W-:Y:S02]  /*4e10*/  IMAD R20, R20, 0x100, R19 ;  /* 0x0000010014147824 */ /* 0x000fe400078e0213 */
[----:B------:R-:W-:-:S02]  /*4e20*/  IMAD R18, R18, 0x10000, R21 ;  /* 0x0001000012127824 */ /* 0x000fc400078e0215 */
[----:B--2---:R-:W-:Y:S02]  /*4e30*/  IMAD R4, R4, 0x1000000, R27 ;  /* 0x0100000004047824 */ /* 0x004fe400078e021b */
[----:B------:R-:W2:Y:S01]  /*4e40*/  LDL.U8 R27, [R1+0x39] ;  /* 0x00003900011b7983 */ /* 0x000ea20000100000 */
[----:B----4-:R-:W-:-:S03]  /*4e50*/  IMAD R5, R5, 0x1000000, R28 ;  /* 0x0100000005057824 */ /* 0x010fc600078e021c */
[----:B------:R-:W4:Y:S01]  /*4e60*/  LDL.U8 R28, [R1+0x3c] ;  /* 0x00003c00011c7983 */ /* 0x000f220000100000 */
[----:B------:R-:W-:-:S03]  /*4e70*/  IMAD R6, R6, 0x1000000, R29 ;  /* 0x0100000006067824 */ /* 0x000fc600078e021d */
[----:B------:R-:W4:Y:S01]  /*4e80*/  LDL.U8 R29, [R1+0x3d] ;  /* 0x00003d00011d7983 */ /* 0x000f220000100000 */
[----:B------:R-:W-:-:S03]  /*4e90*/  IMAD R7, R7, 0x1000000, R26 ;  /* 0x0100000007077824 */ /* 0x000fc600078e021a */
[----:B------:R-:W2:Y:S01]  /*4ea0*/  LDL.U8 R26, [R1+0x38] ;  /* 0x00003800011a7983 */ /* 0x000ea20000100000 */
[----:B------:R-:W-:-:S03]  /*4eb0*/  IMAD R19, R25, 0x10000, R20 ;  /* 0x0001000019137824 */ /* 0x000fc600078e0214 */
[----:B------:R-:W2:Y:S01]  /*4ec0*/  LDL.U8 R25, [R1+0x35] ;  /* 0x0000350001197983 */ /* 0x000ea20000100000 */
[----:B------:R-:W-:-:S03]  /*4ed0*/  IMAD R17, R17, 0x10000, R24 ;  /* 0x0001000011117824 */ /* 0x000fc600078e0218 */
[----:B------:R-:W2:Y:S01]  /*4ee0*/  LDL.U8 R24, [R1+0x34] ;  /* 0x0000340001187983 */ /* 0x000ea20000100000 */
[----:B------:R-:W-:-:S03]  /*4ef0*/  IMAD R21, R3, 0x100, R2 ;  /* 0x0000010003157824 */ /* 0x000fc600078e0202 */
[----:B------:R-:W2:Y:S04]  /*4f00*/  LDL.U8 R2, [R1+0x30] ;  /* 0x0000300001027983 */ /* 0x000ea80000100000 */
[----:B------:R-:W2:Y:S01]  /*4f10*/  LDL.U8 R3, [R1+0x31] ;  /* 0x0000310001037983 */ /* 0x000ea20000100000 */
[----:B------:R-:W-:-:S03]  /*4f20*/  IMAD.MOV.U32 R20, RZ, RZ, 0x7 ;  /* 0x00000007ff147424 */ /* 0x000fc600078e00ff */
[----:B------:R1:W-:Y:S01]  /*4f30*/  STL.128 [R1+0x250], R4 ;  /* 0x0002500401007387 */ /* 0x0003e20000100c00 */
[----:B------:R-:W-:Y:S02]  /*4f40*/  IMAD.MOV.U32 R22, RZ, RZ, 0x11 ;  /* 0x00000011ff167424 */ /* 0x000fe400078e00ff */
[----:B------:R-:W-:Y:S02]  /*4f50*/  IMAD.MOV.U32 R23, RZ, RZ, 0x16 ;  /* 0x00000016ff177424 */ /* 0x000fe400078e00ff */
[----:B------:R-:W-:Y:S02]  /*4f60*/  IMAD R9, R9, 0x1000000, R18 ;  /* 0x0100000009097824 */ /* 0x000fe400078e0212 */
[----:B------:R-:W-:Y:S02]  /*4f70*/  IMAD R10, R10, 0x1000000, R17 ;  /* 0x010000000a0a7824 */ /* 0x000fe400078e0211 */
[----:B-1----:R-:W-:Y:S02]  /*4f80*/  IMAD R4, R8, 0x10000, R21 ;  /* 0x0001000008047824 */ /* 0x002fe400078e0215 */
[----:B------:R-:W-:-:S02]  /*4f90*/  IMAD.MOV.U32 R21, RZ, RZ, 0xc ;  /* 0x0000000cff157424 */ /* 0x000fc400078e00ff */
[----:B------:R-:W-:Y:S02]  /*4fa0*/  IMAD R11, R11, 0x1000000, R4 ;  /* 0x010000000b0b7824 */ /* 0x000fe400078e0204 */
[----:B------:R-:W-:Y:S01]  /*4fb0*/  IMAD R8, R16, 0x1000000, R19 ;  /* 0x0100000010087824 */ /* 0x000fe200078e0213 */
[----:B------:R-:W-:Y:S04]  /*4fc0*/  STL.128 [R1+0x110], R20 ;  /* 0x0001101401007387 */ /* 0x000fe80000100c00 */
[----:B------:R-:W2:Y:S04]  /*4fd0*/  LDL.128 R4, [R1+0x250] ;  /* 0x0002500001047983 */ /* 0x000ea80000100c00 */
[----:B------:R-:W2:Y:S01]  /*4fe0*/  LDL.128 R16, [R1+0x110] ;  /* 0x0001100001107983 */ /* 0x000ea20000100c00 */
[----:B------:R-:W-:-:S02]  /*4ff0*/  IMAD R48, R48, 0x100, R49 ;  /* 0x0000010030307824 */ /* 0x000fc400078e0231 */
[----:B------:R-:W-:Y:S01]  /*5000*/  IMAD R50, R14, 0x100, R15 ;  /* 0x000001000e327824 */ /* 0x000fe200078e020f */
[----:B------:R1:W-:Y:S01]  /*5010*/  STL.128 [R1+0x260], R8 ;  /* 0x0002600801007387 */ /* 0x0003e20000100c00 */
[----:B------:R-:W-:-:S03]  /*5020*/  IMAD R49, R12, 0x100, R13 ;  /* 0x000001000c317824 */ /* 0x000fc600078e020d */
[----:B------:R-:W2:Y:S01]  /*5030*/  LDL.128 R12, [R1+0x260] ;  /* 0x00026000010c7983 */ /* 0x000ea20000100c00 */
[----:B------:R-:W-:Y:S02]  /*5040*/  IMAD R42, R42, 0x100, R45 ;  /* 0x000001002a2a7824 */ /* 0x000fe400078e022d */
[----:B------:R-:W-:Y:S02]  /*5050*/  IMAD R47, R47, 0x10000, R48 ;  /* 0x000100002f2f7824 */ /* 0x000fe400078e0230 */
[----:B------:R-:W-:Y:S02]  /*5060*/  IMAD R43, R43, 0x10000, R50 ;  /* 0x000100002b2b7824 */ /* 0x000fe400078e0232 */
[----:B------:R-:W-:Y:S02]  /*5070*/  IMAD R44, R44, 0x10000, R49 ;  /* 0x000100002c2c7824 */ /* 0x000fe400078e0231 */
[----:B-1----:R-:W-:Y:S02]  /*5080*/  IMAD R11, R41, 0x10000, R42 ;  /* 0x00010000290b7824 */ /* 0x002fe400078e022a */
[----:B------:R-:W-:-:S02]  /*5090*/  IMAD R8, R46, 0x1000000, R47 ;  /* 0x010000002e087824 */ /* 0x000fc400078e022f */
[----:B------:R-:W-:Y:S02]  /*50a0*/  IMAD R10, R39, 0x1000000, R44 ;  /* 0x01000000270a7824 */ /* 0x000fe400078e022c */
[----:B-----5:R-:W-:Y:S02]  /*50b0*/  IMAD R9, R40, 0x1000000, R43 ;  /* 0x0100000028097824 */ /* 0x020fe400078e022b */
[----:B---3--:R-:W-:-:S05]  /*50c0*/  IMAD R11, R38, 0x1000000, R11 ;  /* 0x01000000260b7824 */ /* 0x008fca00078e020b */
[----:B------:R1:W-:Y:S04]  /*50d0*/  STL.128 [R1+0x270], R8 ;  /* 0x0002700801007387 */ /* 0x0003e80000100c00 */
[----:B------:R-:W3:Y:S01]  /*50e0*/  LDL.128 R20, [R1+0x270] ;  /* 0x0002700001147983 */ /* 0x000ee20000100c00 */
[----:B-1----:R-:W1:Y:S01]  /*50f0*/  LDC.64 R8, c[0x3][0x100] ;  /* 0x00c04000ff087b82 */ /* 0x002e620000000a00 */
[----:B----4-:R-:W-:Y:S02]  /*5100*/  IMAD R28, R29, 0x100, R28 ;  /* 0x000001001d1c7824 */ /* 0x010fe400078e021c */
[----:B--2---:R-:W-:-:S04]  /*5110*/  IMAD R27, R27, 0x100, R26 ;  /* 0x000001001b1b7824 */ /* 0x004fc800078e021a */
[----:B------:R-:W-:Y:S02]  /*5120*/  IMAD R27, R32, 0x10000, R27 ;  /* 0x00010000201b7824 */ /* 0x000fe400078e021b */
[----:B------:R-:W-:-:S04]  /*5130*/  IMAD R24, R25, 0x100, R24 ;  /* 0x0000010019187824 */ /* 0x000fc800078e0218 */
[----:B------:R-:W-:Y:S02]  /*5140*/  IMAD R24, R31, 0x10000, R24 ;  /* 0x000100001f187824 */ /* 0x000fe400078e0218 */
[----:B------:R-:W-:Y:S02]  /*5150*/  IMAD R3, R3, 0x100, R2 ;  /* 0x0000010003037824 */ /* 0x000fe400078e0202 */
[----:B------:R-:W-:Y:S02]  /*5160*/  IMAD R2, R33, 0x10000, R28 ;  /* 0x0001000021027824 */ /* 0x000fe400078e021c */
[----:B------:R-:W-:Y:S02]  /*5170*/  IMAD R3, R30, 0x10000, R3 ;  /* 0x000100001e037824 */ /* 0x000fe400078e0203 */
[----:B------:R-:W-:Y:S02]  /*5180*/  IMAD R29, R35, 0x1000000, R24 ;  /* 0x01000000231d7824 */ /* 0x000fe400078e0218 */
[----:B------:R-:W-:-:S02]  /*5190*/  IMAD R28, R34, 0x1000000, R3 ;  /* 0x01000000221c7824 */ /* 0x000fc400078e0203 */
[----:B------:R-:W-:Y:S01]  /*51a0*/  IMAD R30, R36, 0x1000000, R27 ;  /* 0x01000000241e7824 */ /* 0x000fe200078e021b */
[----:B------:R-:W2:Y:S01]  /*51b0*/  LDC.64 R34, c[0x3][0x108] ;  /* 0x00c04200ff227b82 */ /* 0x000ea20000000a00 */
[----:B------:R-:W-:-:S05]  /*51c0*/  IMAD R31, R37, 0x1000000, R2 ;  /* 0x01000000251f7824 */ /* 0x000fca00078e0202 */
[----:B------:R4:W-:Y:S04]  /*51d0*/  STL.128 [R1+0x280], R28 ;  /* 0x0002801c01007387 */ /* 0x0009e80000100c00 */
[----:B------:R-:W5:Y:S01]  /*51e0*/  LDL.128 R24, [R1+0x280] ;  /* 0x0002800001187983 */ /* 0x000f620000100c00 */
[----:B-1----:R-:W-:Y:S02]  /*51f0*/  IADD3 R3, PT, PT, R4, -0x1, R8 ;  /* 0xffffffff04037810 */ /* 0x002fe40007ffe008 */
[----:B------:R-:W-:Y:S02]  /*5200*/  IADD3 R2, PT, PT, -R16, 0x20, RZ ;  /* 0x0000002010027810 */ /* 0x000fe40007ffe1ff */
[----:B------:R-:W-:Y:S02]  /*5210*/  SHF.L.U32 R8, R3, R16, RZ ;  /* 0x0000001003087219 */ /* 0x000fe400000006ff */
[----:B------:R-:W-:-:S04]  /*5220*/  SHF.R.U32.HI R3, RZ, R2, R3 ;  /* 0x00000002ff037219 */ /* 0x000fc80000011603 */
[----:B------:R-:W-:-:S04]  /*5230*/  IADD3 R3, PT, PT, R3, -0x10325477, R8 ;  /* 0xefcdab8903037810 */ /* 0x000fc80007ffe008 */
[----:B------:R-:W-:-:S04]  /*5240*/  LOP3.LUT R8, R3, 0xefcdab89, RZ, 0xc0, !PT ;  /* 0xefcdab8903087812 */ /* 0x000fc800078ec0ff */
[----:B------:R-:W-:-:S05]  /*5250*/  LOP3.LUT R8, R8, 0x98badcfe, R3, 0xf4, !PT ;  /* 0x98badcfe08087812 */ /* 0x000fca00078ef403 */
[----:B------:R-:W-:Y:S01]  /*5260*/  VIADD R8, R8, 0x10325476 ;  /* 0x1032547608087836 */ /* 0x000fe20000000000 */
[----:B------:R-:W-:-:S04]  /*5270*/  IADD3 R37, PT, PT, -R17, 0x20, RZ ;  /* 0x0000002011257810 */ /* 0x000fc80007ffe1ff */
[----:B------:R-:W-:-:S04]  /*5280*/  IADD3 R8, PT, PT, R5, R9, R8 ;  /* 0x0000000905087210 */ /* 0x000fc80007ffe008 */
[----:B------:R-:W-:Y:S02]  /*5290*/  SHF.L.U32 R38, R8, R17, RZ ;  /* 0x0000001108267219 */ /* 0x000fe400000006ff */
[----:B------:R-:W-:-:S04]  /*52a0*/  SHF.R.U32.HI R8, RZ, R37, R8 ;  /* 0x00000025ff087219 */ /* 0x000fc80000011608 */
[----:B------:R-:W-:-:S04]  /*52b0*/  IADD3 R38, PT, PT, R8, R38, R3 ;  /* 0x0000002608267210 */ /* 0x000fc80007ffe003 */
[----:B------:R-:W-:-:S05]  /*52c0*/  LOP3.LUT R33, R38, 0xefcdab89, R3, 0xac, !PT ;  /* 0xefcdab8926217812 */ /* 0x000fca00078eac03 */
[----:B------:R-:W-:Y:S01]  /*52d0*/  VIADD R33, R33, 0x98badcfe ;  /* 0x98badcfe21217836 */ /* 0x000fe20000000000 */
[----:B------:R-:W-:-:S04]  /*52e0*/  IADD3 R32, PT, PT, -R18, 0x20, RZ ;  /* 0x0000002012207810 */ /* 0x000fc80007ffe1ff */
[----:B--2---:R-:W-:-:S04]  /*52f0*/  IADD3 R33, PT, PT, R6, R34, R33 ;  /* 0x0000002206217210 */ /* 0x004fc80007ffe021 */
[----:B------:R-:W-:Y:S02]  /*5300*/  SHF.L.U32 R34, R33, R18, RZ ;  /* 0x0000001221227219 */ /* 0x000fe400000006ff */
[----:B------:R-:W-:-:S04]  /*5310*/  SHF.R.U32.HI R33, RZ, R32, R33 ;  /* 0x00000020ff217219 */ /* 0x000fc80000011621 */
[----:B------:R-:W-:Y:S01]  /*5320*/  IADD3 R34, PT, PT, R33, R34, R38 ;  /* 0x0000002221227210 */ /* 0x000fe20007ffe026 */
[----:B------:R-:W-:-:S03]  /*5330*/  IMAD.MOV.U32 R8, RZ, RZ, 0x5 ;  /* 0x00000005ff087424 */ /* 0x000fc600078e00ff */
[----:B------:R-:W-:Y:S01]  /*5340*/  LOP3.LUT R33, R3, R34, R38, 0xb8, !PT ;  /* 0x0000002203217212 */ /* 0x000fe200078eb826 */
[----:B------:R-:W-:Y:S02]  /*5350*/  IMAD.MOV.U32 R9, RZ, RZ, 0x9 ;  /* 0x00000009ff097424 */ /* 0x000fe400078e00ff */
[----:B------:R-:W-:Y:S02]  /*5360*/  IMAD.MOV.U32 R10, RZ, RZ, 0xe ;  /* 0x0000000eff0a7424 */ /* 0x000fe400078e00ff */
[----:B------:R-:W-:Y:S02]  /*5370*/  IMAD.MOV.U32 R11, RZ, RZ, 0x14 ;  /* 0x00000014ff0b7424 */ /* 0x000fe400078e00ff */
[----:B------:R-:W-:-:S03]  /*5380*/  VIADD R36, R33, 0xefcdab89 ;  /* 0xefcdab8921247836 */ /* 0x000fc60000000000 */
[----:B------:R1:W-:Y:S01]  /*5390*/  STL.128 [R1+0x120], R8 ;  /* 0x0001200801007387 */ /* 0x0003e20000100c00 */
[----:B------:R-:W-:-:S03]  /*53a0*/  IADD3 R33, PT, PT, -R19, 0x20, RZ ;  /* 0x0000002013217810 */ /* 0x000fc60007ffe1ff */
[----:B----4-:R-:W2:Y:S01]  /*53b0*/  LDL.128 R28, [R1+0x120] ;  /* 0x00012000011c7983 */ /* 0x010ea20000100c00 */
[----:B------:R-:W-:-:S04]  /*53c0*/  IADD3 R36, PT, PT, R7, R35, R36 ;  /* 0x0000002307247210 */ /* 0x000fc80007ffe024 */
[----:B------:R-:W-:Y:S02]  /*53d0*/  SHF.L.U32 R35, R36, R19, RZ ;  /* 0x0000001324237219 */ /* 0x000fe400000006ff */
[----:B------:R-:W-:-:S04]  /*53e0*/  SHF.R.U32.HI R36, RZ, R33, R36 ;  /* 0x00000021ff247219 */ /* 0x000fc80000011624 */
[----:B------:R-:W-:-:S04]  /*53f0*/  IADD3 R35, PT, PT, R36, R35, R34 ;  /* 0x0000002324237210 */ /* 0x000fc80007ffe022 */
[----:B------:R-:W-:-:S04]  /*5400*/  LOP3.LUT R36, R38, R35, R34, 0xb8, !PT ;  /* 0x0000002326247212 */ /* 0x000fc800078eb822 */
[----:B0-----:R-:W-:-:S05]  /*5410*/  IADD3 R3, PT, PT, R36, UR4, R3 ;  /* 0x0000000424037c10 */ /* 0x001fca000fffe003 */
[----:B------:R-:W-:-:S05]  /*5420*/  IMAD.IADD R3, R3, 0x1, R12 ;  /* 0x0000000103037824 */ /* 0x000fca00078e020c */
[----:B------:R-:W-:Y:S02]  /*5430*/  SHF.L.U32 R36, R3, R16, RZ ;  /* 0x0000001003247219 */ /* 0x000fe400000006ff */
[----:B------:R-:W-:-:S04]  /*5440*/  SHF.R.U32.HI R3, RZ, R2, R3 ;  /* 0x00000002ff037219 */ /* 0x000fc80000011603 */
[----:B------:R-:W-:-:S04]  /*5450*/  IADD3 R36, PT, PT, R3, R36, R35 ;  /* 0x0000002403247210 */ /* 0x000fc80007ffe023 */
[----:B------:R-:W-:-:S04]  /*5460*/  LOP3.LUT R3, R34, R36, R35, 0xb8, !PT ;  /* 0x0000002422037212 */ /* 0x000fc800078eb823 */
[----:B------:R-:W-:-:S05]  /*5470*/  IADD3 R38, PT, PT, R3, UR5, R38 ;  /* 0x0000000503267c10 */ /* 0x000fca000fffe026 */
        /* <DEDUP_REMOVED lines=11> */
[----:B------:R-:W-:Y:S01]  /*5530*/  IADD3 R38, PT, PT, R38, UR7, R35 ;  /* 0x0000000726267c10 */ /* 0x000fe2000fffe023 */
[----:B------:R-:W0:Y:S04]  /*5540*/  LDCU.128 UR4, c[0x3][0x120] ;  /* 0x00c02400ff0477ac */ /* 0x000e280008000c00 */
[----:B------:R-:W-:-:S05]  /*5550*/  IMAD.IADD R38, R38, 0x1, R15 ;  /* 0x0000000126267824 */ /* 0x000fca00078e020f */
[----:B------:R-:W-:Y:S02]  /*5560*/  SHF.L.U32 R35, R38, R19, RZ ;  /* 0x0000001326237219 */ /* 0x000fe400000006ff */
[----:B------:R-:W-:-:S04]  /*5570*/  SHF.R.U32.HI R38, RZ, R33, R38 ;  /* 0x00000021ff267219 */ /* 0x000fc80000011626 */
[----:B------:R-:W-:-:S04]  /*5580*/  IADD3 R35, PT, PT, R38, R35, R34 ;  /* 0x0000002326237210 */ /* 0x000fc80007ffe022 */
[----:B------:R-:W-:-:S04]  /*5590*/  LOP3.LUT R39, R3, R35, R34, 0xb8, !PT ;  /* 0x0000002303277212 */ /* 0x000fc800078eb822 */
[----:B0-----:R-:W-:-:S05]  /*55a0*/  IADD3 R39, PT, PT, R39, UR4, R36 ;  /* 0x0000000427277c10 */ /* 0x001fca000fffe024 */
[----:B---3--:R-:W-:-:S05]  /*55b0*/  IMAD.IADD R39, R39, 0x1, R20 ;  /* 0x0000000127277824 */ /* 0x008fca00078e0214 */
        /* <DEDUP_REMOVED lines=24> */
[----:B-----5:R-:W-:-:S05]  /*5740*/  IMAD.IADD R39, R39, 0x1, R24 ;  /* 0x0000000127277824 */ /* 0x020fca00078e0218 */
        /* <DEDUP_REMOVED lines=23> */
[----:B0-----:R-:W-:Y:S02]  /*58c0*/  IADD3 R2, PT, PT, R17, UR4, R2 ;  /* 0x0000000411027c10 */ /* 0x001fe4000fffe002 */
[----:B--2---:R-:W-:-:S03]  /*58d0*/  IADD3 R41, PT, PT, -R28, 0x20, RZ ;  /* 0x000000201c297810 */ /* 0x004fc60007ffe1ff */
[----:B------:R-:W-:-:S05]  /*58e0*/  IMAD.IADD R2, R2, 0x1, R5 ;  /* 0x0000000102027824 */ /* 0x000fca00078e0205 */
[----:B------:R-:W-:Y:S02]  /*58f0*/  SHF.L.U32 R38, R2, R28, RZ ;  /* 0x0000001c02267219 */ /* 0x000fe400000006ff */
[----:B------:R-:W-:-:S04]  /*5900*/  SHF.R.U32.HI R2, RZ, R41, R2 ;  /* 0x00000029ff027219 */ /* 0x000fc80000011602 */
[----:B------:R-:W-:-:S04]  /*5910*/  IADD3 R38, PT, PT, R2, R38, R37 ;  /* 0x0000002602267210 */ /* 0x000fc80007ffe025 */
[----:B------:R-:W-:-:S04]  /*5920*/  LOP3.LUT R17, R37, R3, R38, 0xb8, !PT ;  /* 0x0000000325117212 */ /* 0x000fc800078eb826 */
[----:B------:R-:W-:Y:S02]  /*5930*/  IADD3 R17, PT, PT, R17, UR5, R16 ;  /* 0x0000000511117c10 */ /* 0x000fe4000fffe010 */
[----:B------:R-:W-:-:S03]  /*5940*/  IADD3 R40, PT, PT, -R29, 0x20, RZ ;  /* 0x000000201d287810 */ /* 0x000fc60007ffe1ff */
[----:B------:R-:W-:-:S05]  /*5950*/  IMAD.IADD R17, R17, 0x1, R14 ;  /* 0x0000000111117824 */ /* 0x000fca00078e020e */
[----:B------:R-:W-:Y:S02]  /*5960*/  SHF.L.U32 R39, R17, R29, RZ ;  /* 0x0000001d11277219 */ /* 0x000fe400000006ff */
[----:B------:R-:W-:-:S04]  /*5970*/  SHF.R.U32.HI R2, RZ, R40, R17 ;  /* 0x00000028ff027219 */ /* 0x000fc80000011611 */
[----:B------:R-:W-:-:S04]  /*5980*/  IADD3 R39, PT, PT, R2, R39, R38 ;  /* 0x0000002702277210 */ /* 0x000fc80007ffe026 */
[----:B------:R-:W-:-:S04]  /*5990*/  LOP3.LUT R2, R38, R37, R39, 0xb8, !PT ;  /* 0x0000002526027212 */ /* 0x000fc800078eb827 */
[----:B------:R-:W-:-:S05]  /*59a0*/  IADD3 R2, PT, PT, R2, UR6, R3 ;  /* 0x0000000602027c10 */ /* 0x000fca000fffe003 */
[----:B------:R-:W-:Y:S01]  /*59b0*/  IMAD.IADD R3, R2, 0x1, R23 ;  /* 0x0000000102037824 */ /* 0x000fe200078e0217 */
[----:B------:R-:W-:-:S04]  /*59c0*/  IADD3 R2, PT, PT, -R30, 0x20, RZ ;  /* 0x000000201e027810 */ /* 0x000fc80007ffe1ff */
[----:B------:R-:W-:Y:S02]  /*59d0*/  SHF.L.U32 R36, R3, R30, RZ ;  /* 0x0000001e03247219 */ /* 0x000fe400000006ff */
[----:B------:R-:W-:-:S04]  /*59e0*/  SHF.R.U32.HI R3, RZ, R2, R3 ;  /* 0x00000002ff037219 */ /* 0x000fc80000011603 */
[----:B------:R-:W-:Y:S01]  /*59f0*/  IADD3 R3, PT, PT, R3, R36, R39 ;  /* 0x0000002403037210 */ /* 0x000fe20007ffe027 */
[----:B------:R-:W-:Y:S02]  /*5a00*/  IMAD.MOV.U32 R16, RZ, RZ, 0x4 ;  /* 0x00000004ff107424 */ /* 0x000fe400078e00ff */
[----:B------:R-:W-:Y:S01]  /*5a10*/  IMAD.MOV.U32 R17, RZ, RZ, 0xb ;  /* 0x0000000bff117424 */ /* 0x000fe200078e00ff */
[----:B------:R-:W-:Y:S01]  /*5a20*/  LOP3.LUT R36, R39, R38, R3, 0xb8, !PT ;  /* 0x0000002627247212 */ /* 0x000fe200078eb803 */
[----:B------:R-:W-:Y:S02]  /*5a30*/  IMAD.MOV.U32 R18, RZ, RZ, 0x10 ;  /* 0x00000010ff127424 */ /* 0x000fe400078e00ff */
[----:B------:R-:W-:Y:S01]  /*5a40*/  IMAD.MOV.U32 R19, RZ, RZ, 0x17 ;  /* 0x00000017ff137424 */ /* 0x000fe200078e00ff */
[----:B------:R-:W-:Y:S01]  /*5a50*/  IADD3 R37, PT, PT, R36, UR7, R37 ;  /* 0x0000000724257c10 */ /* 0x000fe2000fffe025 */
[----:B------:R-:W0:Y:S03]  /*5a60*/  LDCU.128 UR4, c[0x3][0x150] ;  /* 0x00c02a00ff0477ac */ /* 0x000e260008000c00 */
[----:B------:R1:W-:Y:S01]  /*5a70*/  STL.128 [R1+0x130], R16 ;  /* 0x0001301001007387 */ /* 0x0003e20000100c00 */
[----:B------:R-:W-:-:S03]  /*5a80*/  IMAD.IADD R36, R4, 0x1, R37 ;  /* 0x0000000104247824 */ /* 0x000fc600078e0225 */
[----:B------:R-:W2:Y:S01]  /*5a90*/  LDL.128 R32, [R1+0x130] ;  /* 0x0001300001207983 */ /* 0x000ea20000100c00 */
[----:B------:R-:W-:Y:S02]  /*5aa0*/  IADD3 R37, PT, PT, -R31, 0x20, RZ ;  /* 0x000000201f257810 */ /* 0x000fe40007ffe1ff */
        /* <DEDUP_REMOVED lines=80> */
[----:B------:R-:W-:Y:S01]  /*5fb0*/  IMAD.IADD R3, R2, 0x1, R13 ;  /* 0x0000000102037824 */ /* 0x000fe200078e020d */
[----:B--2---:R-:W-:-:S04]  /*5fc0*/  IADD3 R2, PT, PT, -R32, 0x20, RZ ;  /* 0x0000002020027810 */ /* 0x004fc80007ffe1ff */
        /* <DEDUP_REMOVED lines=18> */
[----:B------:R-:W-:Y:S01]  /*60f0*/  IADD3 R29, PT, PT, R29, UR7, R30 ;  /* 0x000000071d1d7c10 */ /* 0x000fe2000fffe01e */
[----:B------:R-:W0:Y:S04]  /*6100*/  LDCU.128 UR4, c[0x3][0x190] ;  /* 0x00c03200ff0477ac */ /* 0x000e280008000c00 */
[----:B------:R-:W-:Y:S01]  /*6110*/  IMAD.IADD R30, R29, 0x1, R26 ;  /* 0x000000011d1e7824 */ /* 0x000fe200078e021a */
[----:B------:R-:W-:-:S04]  /*6120*/  IADD3 R29, PT, PT, -R35, 0x20, RZ ;  /* 0x00000020231d7810 */ /* 0x000fc80007ffe1ff */
        /* <DEDUP_REMOVED lines=79> */
[----:B0-----:R-:W-:Y:S01]  /*6620*/  IADD3 R31, PT, PT, R30, UR4, R31 ;  /* 0x000000041e1f7c10 */ /* 0x001fe2000fffe01f */
[----:B------:R-:W-:-:S04]  /*6630*/  UIADD3 UR4, UPT, UPT, -UR8, 0x20, URZ ;  /* 0x0000002008047890 */ /* 0x000fc8000fffe1ff */
[----:B------:R-:W-:-:S05]  /*6640*/  IMAD.IADD R31, R4, 0x1, R31 ;  /* 0x00000001041f7824 */ /* 0x000fca00078e021f */
[----:B------:R-:W-:Y:S02]  /*6650*/  SHF.L.U32 R29, R31, UR8, RZ ;  /* 0x000000081f1d7c19 */ /* 0x000fe400080006ff */
[----:B------:R-:W-:-:S04]  /*6660*/  SHF.R.U32.HI R31, RZ, UR4, R31 ;  /* 0x00000004ff1f7c19 */ /* 0x000fc8000801161f */
[----:B------:R-:W-:-:S04]  /*6670*/  IADD3 R29, PT, PT, R31, R29, R28 ;  /* 0x0000001d1f1d7210 */ /* 0x000fc80007ffe01c */
[----:B------:R-:W-:-:S04]  /*6680*/  LOP3.LUT R31, R28, R29, R3, 0x2d, !PT ;  /* 0x0000001d1c1f7212 */ /* 0x000fc800078e2d03 */
[----:B------:R-:W-:Y:S01]  /*6690*/  IADD3 R2, PT, PT, R31, UR5, R2 ;  /* 0x000000051f027c10 */ /* 0x000fe2000fffe002 */
        /* <DEDUP_REMOVED lines=20> */
[----:B------:R-:W-:-:S05]  /*67e0*/  IADD3 R29, PT, PT, R26, UR12, R29 ;  /* 0x0000000c1a1d7c10 */ /* 0x000fca000fffe01d */
        /* <DEDUP_REMOVED lines=17> */
[----:B------:R-:W-:Y:S01]  /*6900*/  IADD3 R4, PT, PT, R7, UR15, R4 ;  /* 0x0000000f07047c10 */ /* 0x000fe2000fffe004 */
[----:B------:R-:W0:Y:S04]  /*6910*/  LDCU.128 UR12, c[0x3][0x1e0] ;  /* 0x00c03c00ff0c77ac */ /* 0x000e280008000c00 */
[----:B------:R-:W-:-:S05]  /*6920*/  IMAD.IADD R4, R4, 0x1, R5 ;  /* 0x0000000104047824 */ /* 0x000fca00078e0205 */
[----:B------:R-:W-:Y:S02]  /*6930*/  SHF.L.U32 R22, R4, UR17, RZ ;  /* 0x0000001104167c19 */ /* 0x000fe400080006ff */
[----:B------:R-:W-:-:S04]  /*6940*/  SHF.R.U32.HI R4, RZ, UR7, R4 ;  /* 0x00000007ff047c19 */ /* 0x000fc80008011604 */
[----:B------:R-:W-:-:S04]  /*6950*/  IADD3 R4, PT, PT, R4, R22, R3 ;  /* 0x0000001604047210 */ /* 0x000fc80007ffe003 */
[----:B------:R-:W-:-:S04]  /*6960*/  LOP3.LUT R22, R3, R4, R2, 0x2d, !PT ;  /* 0x0000000403167212 */ /* 0x000fc800078e2d02 */
[----:B0-----:R-:W-:-:S05]  /*6970*/  IADD3 R13, PT, PT, R22, UR12, R13 ;  /* 0x0000000c160d7c10 */ /* 0x001fca000fffe00d */
        /* <DEDUP_REMOVED lines=41> */
[----:B------:R-:W-:Y:S01]  /*6c10*/  LOP3.LUT R3, R12, R36, R13, 0x2d, !PT ;  /* 0x000000240c037212 */ /* 0x000fe200078e2d0d */
[----:B------:R-:W-:Y:S02]  /*6c20*/  IMAD.MOV.U32 R7, RZ, RZ, 0x15 ;  /* 0x00000015ff077424 */ /* 0x000fe400078e00ff */
[----:B------:R-:W-:Y:S01]  /*6c30*/  IMAD.MOV.U32 R5, RZ, RZ, 0xa ;  /* 0x0000000aff057424 */ /* 0x000fe200078e00ff */
[----:B------:R-:W-:Y:S01]  /*6c40*/  IADD3 R2, PT, PT, R3, UR15, R4 ;  /* 0x0000000f03027c10 */ /* 0x000fe2000fffe004 */
[----:B------:R-:W-:Y:S02]  /*6c50*/  IMAD.MOV.U32 R4, RZ, RZ, 0x6 ;  /* 0x00000006ff047424 */ /* 0x000fe400078e00ff */
[----:B------:R-:W-:-:S05]  /*6c60*/  IMAD.MOV.U32 R6, RZ, RZ, 0xf ;  /* 0x0000000fff067424 */ /* 0x000fca00078e00ff */
[----:B------:R1:W-:Y:S01]  /*6c70*/  STL.128 [R1+0x140], R4 ;  /* 0x0001400401007387 */ /* 0x0003e20000100c00 */
[----:B------:R-:W-:Y:S01]  /*6c80*/  IMAD.IADD R2, R2, 0x1, R21 ;  /* 0x0000000102027824 */ /* 0x000fe200078e0215 */
[----:B------:R-:W-:-:S04]  /*6c90*/  ISETP.GE.AND P0, PT, R0, 0x38, PT ;  /* 0x000000380000780c */ /* 0x000fc80003f06270 */
[----:B------:R-:W-:Y:S02]  /*6ca0*/  SHF.L.U32 R3, R2, UR17, RZ ;  /* 0x0000001102037c19 */ /* 0x000fe400080006ff */
[----:B------:R-:W-:-:S04]  /*6cb0*/  SHF.R.U32.HI R2, RZ, UR7, R2 ;  /* 0x00000007ff027c19 */ /* 0x000fc80008011602 */
[----:B------:R-:W-:Y:S01]  /*6cc0*/  IADD3 R3, PT, PT, R2, R3, R36 ;  /* 0x0000000302037210 */ /* 0x000fe20007ffe024 */
[----:B------:R-:W-:Y:S02]  /*6cd0*/  IMAD.MOV.U32 R0, RZ, RZ, 0x30 ;  /* 0x00000030ff007424 */ /* 0x000fe400078e00ff */
[----:B------:R-:W-:Y:S02]  /*6ce0*/  IMAD.MOV.U32 R2, RZ, RZ, 0x31 ;  /* 0x00000031ff027424 */ /* 0x000fe400078e00ff */
[----:B------:R-:W-:Y:S02]  /*6cf0*/  VIADD R38, R13, 0x67452301 ;  /* 0x674523010d267836 */ /* 0x000fe40000000000 */
[----:B------:R-:W-:Y:S02]  /*6d00*/  VIADD R37, R12, 0x10325476 ;  /* 0x103254760c257836 */ /* 0x000fe40000000000 */
[----:B------:R-:W-:Y:S02]  /*6d10*/  VIADD R36, R36, 0x98badcfe ;  /* 0x98badcfe24247836 */ /* 0x000fe40000000000 */
[----:B------:R-:W-:Y:S01]  /*6d20*/  VIADD R3, R3, 0xefcdab89 ;  /* 0xefcdab8903037836 */ /* 0x000fe20000000000 */
[----:B-1----:R-:W-:Y:S06]  /*6d30*/  @!P0 BRA `(.L_x_66) ;  /* 0x0000002000b48947 */ /* 0x002fec0003800000 */
[----:B------:R-:W2:Y:S01]  /*6d40*/  LDL.U8 R25, [R1+0x40] ;  /* 0x0000400001197983 */ /* 0x000ea20000100000 */
[----:B------:R-:W0:Y:S03]  /*6d50*/  LDCU.128 UR4, c[0x3][0x100] ;  /* 0x00c02000ff0477ac */ /* 0x000e260008000c00 */
[----:B------:R-:W2:Y:S04]  /*6d60*/  LDL.U8 R22, [R1+0x41] ;  /* 0x0000410001167983 */ /* 0x000ea80000100000 */
[----:B------:R-:W3:Y:S04]  /*6d70*/  LDL.U8 R23, [R1+0x44] ;  /* 0x0000440001177983 */ /* 0x000ee80000100000 */
[----:B------:R-:W3:Y:S04]  /*6d80*/  LDL.U8 R24, [R1+0x45] ;  /* 0x0000450001187983 */ /* 0x000ee80000100000 */
[----:B------:R-:W4:Y:S04]  /*6d90*/  LDL.U8 R31, [R1+0x42] ;  /* 0x00004200011f7983 */ /* 0x000f280000100000 */
[----:B------:R-:W5:Y:S04]  /*6da0*/  LDL.U8 R28, [R1+0x46] ;  /* 0x00004600011c7983 */ /* 0x000f680000100000 */
        /* <DEDUP_REMOVED lines=22> */
[----:B------:R-:W-:Y:S04]  /*6f10*/  STL.128 [R1+0x120], R8 ;  /* 0x0001200801007387 */ /* 0x000fe80000100c00 */
[----:B------:R-:W5:Y:S04]  /*6f20*/  LDL.U8 R46, [R1+0x67] ;  /* 0x00006700012e7983 */ /* 0x000f680000100000 */
[----:B------:R-:W5:Y:S04]  /*6f30*/  LDL.U8 R45, [R1+0x6b] ;  /* 0x00006b00012d7983 */ /* 0x000f680000100000 */
[----:B------:R-:W-:Y:S01]  /*6f40*/  STL.128 [R1+0x130], R16 ;  /* 0x0001301001007387 */ /* 0x000fe20000100c00 */
[----:B------:R-:W-:Y:S01]  /*6f50*/  UMOV UR8, 0x6 ;  /* 0x0000000600087882 */ /* 0x000fe20000000000 */
[----:B------:R-:W-:Y:S01]  /*6f60*/  UMOV UR9, 0xa ;  /* 0x0000000a00097882 */ /* 0x000fe20000000000 */
[----:B------:R-:W-:Y:S01]  /*6f70*/  UMOV UR12, 0xf ;  /* 0x0000000f000c7882 */ /* 0x000fe20000000000 */
[----:B------:R-:W-:Y:S01]  /*6f80*/  UMOV UR13, 0x15 ;  /* 0x00000015000d7882 */ /* 0x000fe20000000000 */
[----:B------:R-:W1:Y:S01]  /*6f90*/  LDCU.128 UR16, c[0x3][0x1d0] ;  /* 0x00c03a00ff1077ac */ /* 0x000e620008000c00 */
[----:B--2---:R-:W-:-:S02]  /*6fa0*/  IMAD R22, R22, 0x100, R25 ;  /* 0x0000010016167824 */ /* 0x004fc400078e0219 */
[----:B------:R-:W2:Y:S01]  /*6fb0*/  LDL.U8 R25, [R1+0x56] ;  /* 0x0000560001197983 */ /* 0x000ea20000100000 */
[----:B---3--:R-:W-:-:S03]  /*6fc0*/  IMAD R33, R24, 0x100, R23 ;  /* 0x0000010018217824 */ /* 0x008fc600078e0217 */
[----:B------:R-:W3:Y:S01]  /*6fd0*/  LDL.U8 R24, [R1+0x52] ;  /* 0x0000520001187983 */ /* 0x000ee20000100000 */
[----:B----4-:R-:W-:-:S03]  /*6fe0*/  IMAD R31, R31, 0x10000, R22 ;  /* 0x000100001f1f7824 */ /* 0x010fc600078e0216 */
[----:B------:R-:W4:Y:S01]  /*6ff0*/  LDL.U8 R22, [R1+0x5c] ;  /* 0x00005c0001167983 */ /* 0x000f220000100000 */
[----:B-----5:R-:W-:-:S03]  /*7000*/  IMAD R28, R28, 0x10000, R33 ;  /* 0x000100001c1c7824 */ /* 0x020fc600078e0221 */
[----:B------:R-:W4:Y:S01]  /*7010*/  LDL.U8 R23, [R1+0x5d] ;  /* 0x00005d0001177983 */ /* 0x000f220000100000 */
[----:B------:R-:W-:-:S03]  /*7020*/  IMAD R33, R21, 0x100, R20 ;  /* 0x0000010015217824 */ /* 0x000fc600078e0214 */
[----:B------:R-:W5:Y:S04]  /*7030*/  LDL.U8 R21, [R1+0x53] ;  /* 0x0000530001157983 */ /* 0x000f680000100000 */
[----:B------:R-:W5:Y:S01]  /*7040*/  LDL.U8 R20, [R1+0x57] ;  /* 0x0000570001147983 */ /* 0x000f620000100000 */
[----:B------:R-:W-:-:S03]  /*7050*/  IMAD R33, R30, 0x10000, R33 ;  /* 0x000100001e217824 */ /* 0x000fc600078e0221 */
        /* <DEDUP_REMOVED lines=13> */
[----:B------:R-:W-:Y:S02]  /*7130*/  IMAD R27, R27, 0x100, R26 ;  /* 0x000001001b1b7824 */ /* 0x000fe400078e021a */
[----:B------:R-:W-:Y:S02]  /*7140*/  IMAD R26, R40, 0x100, R39 ;  /* 0x00000100281a7824 */ /* 0x000fe400078e0227 */
[----:B------:R-:W5:Y:S01]  /*7150*/  LDL.U8 R40, [R1+0x6a] ;  /* 0x00006a0001287983 */ /* 0x000f620000100000 */
[----:B------:R-:W-:-:S03]  /*7160*/  IMAD R44, R44, 0x100, R41 ;  /* 0x000001002c2c7824 */ /* 0x000fc600078e0229 */
[----:B------:R2:W-:Y:S01]  /*7170*/  STL.128 [R1+0x250], R12 ;  /* 0x0002500c01007387 */ /* 0x0005e20000100c00 */
[----:B------:R-:W-:-:S03]  /*7180*/  IMAD R47, R47, 0x10000, R44 ;  /* 0x000100002f2f7824 */ /* 0x000fc600078e022c */
[----:B------:R-:W5:Y:S04]  /*7190*/  LDL.U8 R41, [R1+0x6e] ;  /* 0x00006e0001297983 */ /* 0x000f680000100000 */
[----:B------:R-:W5:Y:S04]  /*71a0*/  LDL.U8 R44, [R1+0x63] ;  /* 0x00006300012c7983 */ /* 0x000f680000100000 */
[----:B------:R-:W5:Y:S01]  /*71b0*/  LDL.U8 R39, [R1+0x66] ;  /* 0x0000660001277983 */ /* 0x000f620000100000 */
[----:B--2---:R-:W-:Y:S02]  /*71c0*/  IMAD R13, R25, 0x10000, R26 ;  /* 0x00010000190d7824 */ /* 0x004fe400078e021a */
[----:B------:R-:W-:-:S02]  /*71d0*/  IMAD.MOV.U32 R25, RZ, RZ, 0xc ;  /* 0x0000000cff197424 */ /* 0x000fc400078e00ff */
[----:B------:R-:W-:Y:S02]  /*71e0*/  IMAD.MOV.U32 R26, RZ, RZ, 0x11 ;  /* 0x00000011ff1a7424 */ /* 0x000fe400078e00ff */
[----:B---3--:R-:W-:Y:S02]  /*71f0*/  IMAD R12, R24, 0x10000, R27 ;  /* 0x00010000180c7824 */ /* 0x008fe400078e021b */
[----:B------:R-:W-:Y:S02]  /*7200*/  IMAD.MOV.U32 R24, RZ, RZ, 0x7 ;  /* 0x00000007ff187424 */ /* 0x000fe400078e00ff */
[----:B------:R-:W-:Y:S02]  /*7210*/  IMAD.MOV.U32 R27, RZ, RZ, 0x16 ;  /* 0x00000016ff1b7424 */ /* 0x000fe400078e00ff */
[----:B----4-:R-:W-:-:S03]  /*7220*/  IMAD R23, R23, 0x100, R22 ;  /* 0x0000010017177824 */ /* 0x010fc600078e0216 */
[----:B------:R2:W-:Y:S01]  /*7230*/  STL.128 [R1+0x110], R24 ;  /* 0x0001101801007387 */ /* 0x0005e20000100c00 */
[----:B------:R-:W-:Y:S02]  /*7240*/  IMAD R48, R48, 0x10000, R23 ;  /* 0x0001000030307824 */ /* 0x000fe400078e0217 */
[----:B-----5:R-:W-:Y:S02]  /*7250*/  IMAD R8, R21, 0x1000000, R12 ;  /* 0x0100000015087824 */ /* 0x020fe400078e020c */
[----:B------:R-:W-:Y:S02]  /*7260*/  IMAD R9, R20, 0x1000000, R13 ;  /* 0x0100000014097824 */ /* 0x000fe400078e020d */
[----:B------:R-:W3:Y:S04]  /*7270*/  LDL.128 R12, [R1+0x250] ;  /* 0x00025000010c7983 */ /* 0x000ee80000100c00 */
[----:B------:R-:W4:Y:S01]  /*7280*/  LDL.128 R20, [R1+0x110] ;  /* 0x0001100001147983 */ /* 0x000f220000100c00 */
[----:B------:R-:W-:-:S03]  /*7290*/  IMAD R10, R30, 0x1000000, R47 ;  /* 0x010000001e0a7824 */ /* 0x000fc600078e022f */
[----:B------:R-:W5:Y:S01]  /*72a0*/  LDL.U8 R30, [R1+0x6f] ;  /* 0x00006f00011e7983 */ /* 0x000f620000100000 */
[----:B------:R-:W-:-:S03]  /*72b0*/  IMAD R11, R29, 0x1000000, R48 ;  /* 0x010000001d0b7824 */ /* 0x000fc600078e0230 */
[----:B--2---:R-:W2:Y:S04]  /*72c0*/  LDL.U8 R24, [R1+0x70] ;  /* 0x0000700001187983 */ /* 0x004ea80000100000 */
[----:B------:R-:W2:Y:S01]  /*72d0*/  LDL.U8 R25, [R1+0x71] ;  /* 0x0000710001197983 */ /* 0x000ea20000100000 */
[----:B------:R-:W-:Y:S02]  /*72e0*/  IMAD R33, R33, 0x100, R32 ;  /* 0x0000010021217824 */ /* 0x000fe400078e0220 */
[----:B------:R-:W-:Y:S01]  /*72f0*/  IMAD R32, R35, 0x100, R34 ;  /* 0x0000010023207824 */ /* 0x000fe200078e0222 */
[----:B------:R-:W2:Y:S01]  /*7300*/  LDL.U8 R29, [R1+0x7d] ;  /* 0x00007d00011d7983 */ /* 0x000ea20000100000 */
[----:B------:R-:W-:-:S03]  /*7310*/  IMAD R50, R31, 0x100, R42 ;  /* 0x000001001f327824 */ /* 0x000fc600078e022a */
[----:B------:R-:W2:Y:S01]  /*7320*/  LDL.U8 R42, [R1+0x78] ;  /* 0x00007800012a7983 */ /* 0x000ea20000100000 */
[----:B------:R-:W-:-:S03]  /*7330*/  IMAD R48, R7, 0x100, R28 ;  /* 0x0000010007307824 */ /* 0x000fc600078e021c */
[----:B------:R-:W2:Y:S04]  /*7340*/  LDL.U8 R28, [R1+0x72] ;  /* 0x00007200011c7983 */ /* 0x000ea80000100000 */
[----:B------:R-:W2:Y:S04]  /*7350*/  LDL.U8 R31, [R1+0x79] ;  /* 0x00007900011f7983 */ /* 0x000ea80000100000 */
[----:B------:R-:W2:Y:S04]  /*7360*/  LDL.U8 R34, [R1+0x7c] ;  /* 0x00007c0001227983 */ /* 0x000ea80000100000 */
[----:B------:R0:W-:Y:S04]  /*7370*/  STL.128 [R1+0x260], R8 ;  /* 0x0002600801007387 */ /* 0x0001e80000100c00 */
[----:B------:R-:W2:Y:S04]  /*7380*/  LDL.U8 R26, [R1+0x74] ;  /* 0x00007400011a7983 */ /* 0x000ea80000100000 */
[----:B------:R-:W2:Y:S04]  /*7390*/  LDL.U8 R27, [R1+0x75] ;  /* 0x00007500011b7983 */ /* 0x000ea80000100000 */
[----:B------:R-:W2:Y:S01]  /*73a0*/  LDL.U8 R47, [R1+0x73] ;  /* 0x00007300012f7983 */ /* 0x000ea20000100000 */
[----:B0-----:R-:W-:-:S03]  /*73b0*/  IMAD R10, R40, 0x10000, R33 ;  /* 0x00010000280a7824 */ /* 0x001fc600078e0221 */
[----:B------:R-:W2:Y:S01]  /*73c0*/  LDL.U8 R33, [R1+0x7e] ;  /* 0x00007e0001217983 */ /* 0x000ea20000100000 */
[----:B------:R-:W-:Y:S02]  /*73d0*/  IMAD R7, R43, 0x10000, R48 ;  /* 0x000100002b077824 */ /* 0x000fe400078e0230 */
[----:B------:R-:W-:Y:S01]  /*73e0*/  IMAD R11, R41, 0x10000, R32 ;  /* 0x00010000290b7824 */ /* 0x000fe200078e0220 */
[----:B------:R-:W2:Y:S01]  /*73f0*/  LDL.U8 R43, [R1+0x76] ;  /* 0x00007600012b7983 */ /* 0x000ea20000100000 */
[----:B------:R-:W-:Y:S01]  /*7400*/  IMAD R8, R44, 0x1000000, R7 ;  /* 0x010000002c087824 */ /* 0x000fe200078e0207 */
[----:B------:R-:W-:Y:S02]  /*7410*/  LOP3.LUT R7, R37, R3, R36, 0xb8, !PT ;  /* 0x0000000325077212 */ /* 0x000fe400078eb824 */
[----:B------:R-:W2:Y:S02]  /*7420*/  LDL.U8 R41, [R1+0x7a] ;  /* 0x00007a0001297983 */ /* 0x000ea40000100000 */
[----:B------:R-:W-:Y:S01]  /*7430*/  IADD3 R7, PT, PT, R7, UR4, R38 ;  /* 0x0000000407077c10 */ /* 0x000fe2000fffe026 */
[----:B------:R-:W-:Y:S01]  /*7440*/  IMAD R9, R39, 0x10000, R50 ;  /* 0x0001000027097824 */ /* 0x000fe200078e0232 */
[----:B------:R-:W2:Y:S01]  /*7450*/  LDL.U8 R44, [R1+0x7f] ;  /* 0x00007f00012c7983 */ /* 0x000ea20000100000 */
[----:B------:R-:W-:-:S02]  /*7460*/  IMAD R10, R45, 0x1000000, R10 ;  /* 0x010000002d0a7824 */ /* 0x000fc400078e020a */
[----:B------:R-:W-:Y:S01]  /*7470*/  IMAD R9, R46, 0x1000000, R9 ;  /* 0x010000002e097824 */ /* 0x000fe200078e0209 */
[----:B------:R-:W2:Y:S04]  /*7480*/  LDL.U8 R45, [R1+0x7b] ;  /* 0x00007b00012d7983 */ /* 0x000ea80000100000 */
[----:B------:R-:W2:Y:S01]  /*7490*/  LDL.U8 R46, [R1+0x77] ;  /* 0x00007700012e7983 */ /* 0x000ea20000100000 */
[----:B---3--:R-:W-:Y:S01]  /*74a0*/  IMAD.IADD R32, R7, 0x1, R12 ;  /* 0x0000000107207824 */ /* 0x008fe200078e020c */
[----:B----4-:R-:W-:-:S04]  /*74b0*/  IADD3 R7, PT, PT, -R20, 0x20, RZ ;  /* 0x0000002014077810 */ /* 0x010fc80007ffe1ff */
[----:B------:R-:W-:Y:S02]  /*74c0*/  SHF.L.U32 R40, R32, R20, RZ ;  /* 0x0000001420287219 */ /* 0x000fe400000006ff */
[----:B------:R-:W-:Y:S01]  /*74d0*/  SHF.R.U32.HI R32, RZ, R7, R32 ;  /* 0x00000007ff207219 */ /* 0x000fe20000011620 */
[----:B-----5:R-:W-:-:S03]  /*74e0*/  IMAD R11, R30, 0x1000000, R11 ;  /* 0x010000001e0b7824 */ /* 0x020fc600078e020b */
[----:B------:R-:W-:-:S04]  /*74f0*/  IADD3 R32, PT, PT, R32, R40, R3 ;  /* 0x0000002820207210 */ /* 0x000fc80007ffe003 */
[----:B------:R-:W-:-:S04]  /*7500*/  LOP3.LUT R30, R36, R32, R3, 0xb8, !PT ;  /* 0x00000020241e7212 */ /* 0x000fc800078eb803 */
[----:B------:R-:W-:Y:S02]  /*7510*/  IADD3 R30, PT, PT, R30, UR5, R37 ;  /* 0x000000051e1e7c10 */ /* 0x000fe4000fffe025 */
[----:B------:R-:W-:-:S03]  /*7520*/  IADD3 R39, PT, PT, -R21, 0x20, RZ ;  /* 0x0000002015277810 */ /* 0x000fc60007ffe1ff */
[----:B------:R-:W-:Y:S02]  /*7530*/  IMAD.IADD R30, R30, 0x1, R13 ;  /* 0x000000011e1e7824 */ /* 0x000fe400078e020d */
[----:B--2---:R-:W-:-:S03]  /*7540*/  IMAD R25, R25, 0x100, R24 ;  /* 0x0000010019197824 */ /* 0x004fc600078e0218 */
[----:B------:R-:W-:Y:S02]  /*7550*/  SHF.L.U32 R35, R30, R21, RZ ;  /* 0x000000151e237219 */ /* 0x000fe400000006ff */
[----:B------:R-:W-:Y:S01]  /*7560*/  SHF.R.U32.HI R30, RZ, R39, R30 ;  /* 0x00000027ff1e7219 */ /* 0x000fe2000001161e */
[----:B------:R0:W-:Y:S01]  /*7570*/  STL.128 [R1+0x270], R8 ;  /* 0x0002700801007387 */ /* 0x0001e20000100c00 */
[----:B------:R-:W-:Y:S02]  /*7580*/  IMAD R24, R28, 0x10000, R25 ;  /* 0x000100001c187824 */ /* 0x000fe400078e0219 */
[----:B------:R-:W-:Y:S01]  /*7590*/  IADD3 R35, PT, PT, R30, R35, R32 ;  /* 0x000000231e237210 */ /* 0x000fe20007ffe020 */
[----:B------:R-:W-:Y:S02]  /*75a0*/  IMAD R42, R31, 0x100, R42 ;  /* 0x000001001f2a7824 */ /* 0x000fe400078e022a */
[----:B0-----:R-:W-:Y:S02]  /*75b0*/  IMAD R8, R29, 0x100, R34 ;  /* 0x000001001d087824 */ /* 0x001fe400078e0222 */
[----:B------:R-:W2:Y:S01]  /*75c0*/  LDL.128 R28, [R1+0x260] ;  /* 0x00026000011c7983 */ /* 0x000ea20000100c00 */
[----:B------:R-:W-:-:S04]  /*75d0*/  LOP3.LUT R9, R3, R35, R32, 0xb8, !PT ;  /* 0x0000002303097212 */ /* 0x000fc800078eb820 */
[----:B------:R-:W-:Y:S02]  /*75e0*/  IADD3 R9, PT, PT, R9, UR6, R36 ;  /* 0x0000000609097c10 */ /* 0x000fe4000fffe024 */
[----:B------:R-:W-:-:S03]  /*75f0*/  IADD3 R40, PT, PT, -R22, 0x20, RZ ;  /* 0x0000002016287810 */ /* 0x000fc60007ffe1ff */
[----:B------:R-:W-:-:S05]  /*7600*/  IMAD.IADD R9, R9, 0x1, R14 ;  /* 0x0000000109097824 */ /* 0x000fca00078e020e */
[----:B------:R-:W-:Y:S02]  /*7610*/  SHF.L.U32 R10, R9, R22, RZ ;  /* 0x00000016090a7219 */ /* 0x000fe400000006ff */
[----:B------:R-:W-:Y:S01]  /*7620*/  SHF.R.U32.HI R9, RZ, R40, R9 ;  /* 0x00000028ff097219 */ /* 0x000fe20000011609 */
[----:B------:R-:W-:Y:S02]  /*7630*/  IMAD R26, R27, 0x100, R26 ;  /* 0x000001001b1a7824 */ /* 0x000fe400078e021a */
[----:B------:R-:W-:Y:S01]  /*7640*/  IMAD R27, R33, 0x10000, R8 ;  /* 0x00010000211b7824 */ /* 0x000fe200078e0208 */
[--C-:B------:R-:W-:Y:S02]  /*7650*/  IADD3 R34, PT, PT, R9, R10, R35.reuse ;  /* 0x0000000a09227210 */ /* 0x100fe40007ffe023 */
[----:B------:R-:W3:Y:S01]  /*7660*/  LDL.128 R8, [R1+0x270] ;  /* 0x0002700001087983 */ /* 0x000ee20000100c00 */
[----:B------:R-:W-:Y:S02]  /*7670*/  IMAD R25, R43, 0x10000, R26 ;  /* 0x000100002b197824 */ /* 0x000fe400078e021a */
[----:B------:R-:W-:Y:S01]  /*7680*/  IMAD R26, R41, 0x10000, R42 ;  /* 0x00010000291a7824 */ /* 0x000fe200078e022a */
[----:B------:R-:W-:-:S04]  /*7690*/  LOP3.LUT R42, R32, R34, R35, 0xb8, !PT ;  /* 0x00000022202a7212 */ /* 0x000fc800078eb823 */
[----:B------:R-:W-:Y:S01]  /*76a0*/  IADD3 R42, PT, PT, R42, UR7, R3 ;  /* 0x000000072a2a7c10 */ /* 0x000fe2000fffe003 */
[----:B------:R-:W0:Y:S01]  /*76b0*/  LDCU.128 UR4, c[0x3][0x110] ;  /* 0x00c02200ff0477ac */ /* 0x000e220008000c00 */
[----:B------:R-:W-:-:S03]  /*76c0*/  IADD3 R41, PT, PT, -R23, 0x20, RZ ;  /* 0x0000002017297810 */ /* 0x000fc60007ffe1ff */
[----:B------:R-:W-:-:S05]  /*76d0*/  IMAD.IADD R42, R42, 0x1, R15 ;  /* 0x000000012a2a7824 */ /* 0x000fca00078e020f */
[----:B------:R-:W-:Y:S02]  /*76e0*/  SHF.L.U32 R33, R42, R23, RZ ;  /* 0x000000172a217219 */ /* 0x000fe400000006ff */
[----:B------:R-:W-:-:S04]  /*76f0*/  SHF.R.U32.HI R42, RZ, R41, R42 ;  /* 0x00000029ff2a7219 */ /* 0x000fc8000001162a */
[----:B------:R-:W-:-:S04]  /*7700*/  IADD3 R33, PT, PT, R42, R33, R34 ;  /* 0x000000212a217210 */ /* 0x000fc80007ffe022 */
[----:B------:R-:W-:-:S04]  /*7710*/  LOP3.LUT R43, R35, R33, R34, 0xb8, !PT ;  /* 0x00000021232b7212 */ /* 0x000fc800078eb822 */
[----:B0-----:R-:W-:Y:S01]  /*7720*/  IADD3 R43, PT, PT, R43, UR4, R32 ;  /* 0x000000042b2b7c10 */ /* 0x001fe2000fffe020 */
[----:B------:R-:W-:Y:S02]  /*7730*/  IMAD R24, R47, 0x1000000, R24 ;  /* 0x010000002f187824 */ /* 0x000fe400078e0218 */
[----:B------:R-:W-:Y:S02]  /*7740*/  IMAD R25, R46, 0x1000000, R25 ;  /* 0x010000002e197824 */ /* 0x000fe400078e0219 */
[----:B------:R-:W-:Y:S02]  /*7750*/  IMAD R26, R45, 0x1000000, R26 ;  /* 0x010000002d1a7824 */ /* 0x000fe400078e021a */
[----:B------:R-:W-:-:S05]  /*7760*/  IMAD R27, R44, 0x1000000, R27 ;  /* 0x010000002c1b7824 */ /* 0x000fca00078e021b */
[----:B------:R0:W-:Y:S01]  /*7770*/  STL.128 [R1+0x280], R24 ;  /* 0x0002801801007387 */ /* 0x0001e20000100c00 */
[----:B--2---:R-:W-:-:S05]  /*7780*/  IMAD.IADD R43, R43, 0x1, R28 ;  /* 0x000000012b2b7824 */ /* 0x004fca00078e021c */
[----:B------:R-:W-:Y:S02]  /*7790*/  SHF.L.U32 R32, R43, R20, RZ ;  /* 0x000000142b207219 */ /* 0x000fe400000006ff */
[----:B------:R-:W-:-:S04]  /*77a0*/  SHF.R.U32.HI R43, RZ, R7, R43 ;  /* 0x00000007ff2b7219 */ /* 0x000fc8000001162b */
[----:B------:R-:W-:-:S04]  /*77b0*/  IADD3 R32, PT, PT, R43, R32, R33 ;  /* 0x000000202b207210 */ /* 0x000fc80007ffe021 */
[----:B0-----:R-:W-:-:S04]  /*77c0*/  LOP3.LUT R24, R34, R32, R33, 0xb8, !PT ;  /* 0x0000002022187212 */ /* 0x001fc800078eb821 */
        /* <DEDUP_REMOVED lines=20> */
[----:B------:R-:W2:Y:S03]  /*7910*/  LDL.128 R24, [R1+0x280] ;  /* 0x0002800001187983 */ /* 0x000ea60000100c00 */
        /* <DEDUP_REMOVED lines=25> */
[----:B------:R-:W3:Y:S03]  /*7ab0*/  LDL.128 R32, [R1+0x120] ;  /* 0x0001200001207983 */ /* 0x000ee60000100c00 */
[----:B--2---:R-:W-:-:S05]  /*7ac0*/  IMAD.IADD R43, R43, 0x1, R24 ;  /* 0x000000012b2b7824 */ /* 0x004fca00078e0218 */
        /* <DEDUP_REMOVED lines=25> */
[----:B---3--:R-:W-:-:S04]  /*7c60*/  IADD3 R42, PT, PT, -R32, 0x20, RZ ;  /* 0x00000020202a7810 */ /* 0x008fc80007ffe1ff */
        /* <DEDUP_REMOVED lines=9> */
[----:B------:R-:W-:Y:S02]  /*7d00*/  IADD3 R44, PT, PT, R20, R44, R41 ;  /* 0x0000002c142c7210 */ /* 0x000fe40007ffe029 */
[----:B------:R-:W2:Y:S02]  /*7d10*/  LDL.128 R20, [R1+0x130] ;  /* 0x0001300001147983 */ /* 0x000ea40000100c00 */
        /* <DEDUP_REMOVED lines=223> */
[----:B-1----:R-:W-:-:S05]  /*8b10*/  IADD3 R7, PT, PT, R18, UR16, R7 ;  /* 0x0000001012077c10 */ /* 0x002fca000fffe007 */
        /* <DEDUP_REMOVED lines=64> */
[----:B------:R-:W-:Y:S01]  /*8f20*/  SHF.R.U32.HI R13, RZ, UR6, R13 ;  /* 0x00000006ff0d7c19 */ /* 0x000fe2000801160d */
[----:B------:R-:W-:-:S03]  /*8f30*/  IMAD.MOV.U32 R8, RZ, RZ, 0x15 ;  /* 0x00000015ff087424 */ /* 0x000fc600078e00ff */
[----:B------:R-:W-:Y:S01]  /*8f40*/  IADD3 R13, PT, PT, R13, R7, R12 ;  /* 0x000000070d0d7210 */ /* 0x000fe20007ffe00c */
[----:B------:R-:W-:-:S03]  /*8f50*/  IMAD.MOV.U32 R7, RZ, RZ, R8 ;  /* 0x000000ffff077224 */ /* 0x000fc600078e0008 */
[----:B------:R-:W-:Y:S02]  /*8f60*/  LOP3.LUT R11, R12, R13, R15, 0x2d, !PT ;  /* 0x0000000d0c0b7212 */ /* 0x000fe400078e2d0f */
[----:B------:R0:W-:Y:S02]  /*8f70*/  STL.128 [R1+0x140], R4 ;  /* 0x0001400401007387 */ /* 0x0001e40000100c00 */
[----:B------:R-:W-:-:S05]  /*8f80*/  IADD3 R8, PT, PT, R11, UR19, R10 ;  /* 0x000000130b087c10 */ /* 0x000fca000fffe00a */
[----:B------:R-:W-:-:S05]  /*8f90*/  IMAD.IADD R8, R8, 0x1, R9 ;  /* 0x0000000108087824 */ /* 0x000fca00078e0209 */
[----:B------:R-:W-:Y:S02]  /*8fa0*/  SHF.L.U32 R9, R8, UR13, RZ ;  /* 0x0000000d08097c19 */ /* 0x000fe400080006ff */
[----:B------:R-:W-:-:S04]  /*8fb0*/  SHF.R.U32.HI R8, RZ, UR7, R8 ;  /* 0x00000007ff087c19 */ /* 0x000fc80008011608 */
[----:B------:R-:W-:Y:S01]  /*8fc0*/  IADD3 R8, PT, PT, R8, R9, R13 ;  /* 0x0000000908087210 */ /* 0x000fe20007ffe00d */
[----:B------:R-:W-:Y:S02]  /*8fd0*/  IMAD.IADD R38, R38, 0x1, R15 ;  /* 0x0000000126267824 */ /* 0x000fe400078e020f */
[----:B------:R-:W-:Y:S02]  /*8fe0*/  IMAD.IADD R37, R37, 0x1, R12 ;  /* 0x0000000125257824 */ /* 0x000fe400078e020c */
[----:B------:R-:W-:Y:S02]  /*8ff0*/  IMAD.IADD R36, R36, 0x1, R13 ;  /* 0x0000000124247824 */ /* 0x000fe400078e020d */
[----:B0-----:R-:W-:-:S07]  /*9000*/  IMAD.IADD R3, R3, 0x1, R8 ;  /* 0x0000000103037824 */ /* 0x001fce00078e0208 */
.L_x_66:
[----:B------:R-:W-:Y:S01]  /*9010*/  SHF.R.U32.HI R18, RZ, 0x4, R38 ;  /* 0x00000004ff127819 */ /* 0x000fe20000011626 */
[----:B------:R-:W-:Y:S01]  /*9020*/  IMAD.MOV.U32 R16, RZ, RZ, 0x32 ;  /* 0x00000032ff107424 */ /* 0x000fe200078e00ff */
[----:B------:R-:W-:Y:S01]  /*9030*/  PRMT R17, R2, 0x7610, R17 ;  /* 0x0000761002117816 */ /* 0x000fe20000000011 */
[----:B------:R-:W-:Y:S01]  /*9040*/  IMAD.MOV.U32 R15, RZ, RZ, 0x33 ;  /* 0x00000033ff0f7424 */ /* 0x000fe200078e00ff */
[----:B------:R-:W-:Y:S01]  /*9050*/  LOP3.LUT R18, R18, 0xf, RZ, 0xc0, !PT ;  /* 0x0000000f12127812 */ /* 0x000fe200078ec0ff */
[----:B------:R-:W-:Y:S01]  /*9060*/  IMAD.MOV.U32 R14, RZ, RZ, 0x34 ;  /* 0x00000034ff0e7424 */ /* 0x000fe200078e00ff */
[----:B------:R-:W-:Y:S01]  /*9070*/  STL.U8 [R1+0x110], R0 ;  /* 0x0001100001007387 */ /* 0x000fe20000100000 */
[----:B------:R-:W-:Y:S02]  /*9080*/  IMAD.MOV.U32 R13, RZ, RZ, 0x35 ;  /* 0x00000035ff0d7424 */ /* 0x000fe400078e00ff */
[----:B------:R-:W-:Y:S01]  /*9090*/  IMAD.MOV.U32 R10, RZ, RZ, 0x36 ;  /* 0x00000036ff0a7424 */ /* 0x000fe200078e00ff */
[----:B------:R-:W-:Y:S01]  /*90a0*/  STL.U8 [R1+0x111], R17 ;  /* 0x0001111101007387 */ /* 0x000fe20000100000 */
[----:B------:R-:W-:-:S02]  /*90b0*/  IMAD.MOV.U32 R12, RZ, RZ, 0x37 ;  /* 0x00000037ff0c7424 */ /* 0x000fc400078e00ff */
[----:B------:R-:W-:Y:S01]  /*90c0*/  IMAD.MOV.U32 R11, RZ, RZ, 0x38 ;  /* 0x00000038ff0b7424 */ /* 0x000fe200078e00ff */
[----:B------:R-:W-:Y:S01]  /*90d0*/  STL.U8 [R1+0x112], R16 ;  /* 0x0001121001007387 */ /* 0x000fe20000100000 */
[----:B------:R-:W-:Y:S02]  /*90e0*/  IMAD.MOV.U32 R7, RZ, RZ, 0x39 ;  /* 0x00000039ff077424 */ /* 0x000fe400078e00ff */
        /* <DEDUP_REMOVED lines=9> */
[----:B------:R-:W-:Y:S01]  /*9180*/  IMAD.IADD R18, R1, 0x1, R18 ;  /* 0x0000000101127824 */ /* 0x000fe200078e0212 */
[----:B------:R-:W-:Y:S04]  /*9190*/  STL.U8 [R1+0x116], R10 ;  /* 0x0001160a01007387 */ /* 0x000fe80000100000 */
        /* <DEDUP_REMOVED lines=9> */
[----:B------:R-:W2:Y:S01]  /*9230*/  LDL.U8 R18, [R18+0x110] ;  /* 0x0001100012127983 */ /* 0x000ea20000100000 */
[----:B------:R-:W-:-:S05]  /*9240*/  LOP3.LUT R20, R38, 0xf, RZ, 0xc0, !PT ;  /* 0x0000000f26147812 */ /* 0x000fca00078ec0ff */
[----:B------:R-:W-:Y:S01]  /*9250*/  IMAD.IADD R20, R1, 0x1, R20 ;  /* 0x0000000101147824 */ /* 0x000fe200078e0214 */
[----:B------:R-:W-:Y:S01]  /*9260*/  SHF.R.U32.HI R19, RZ, 0xc, R38 ;  /* 0x0000000cff137819 */ /* 0x000fe20000011626 */
[----:B--2---:R0:W-:Y:S04]  /*9270*/  STL.U8 [R1], R18 ;  /* 0x0000001201007387 */ /* 0x0041e80000100000 */
[----:B------:R-:W2:Y:S01]  /*9280*/  LDL.U8 R20, [R20+0x110] ;  /* 0x0001100014147983 */ /* 0x000ea20000100000 */
[----:B------:R-:W-:-:S05]  /*9290*/  LOP3.LUT R22, R19, 0xf, RZ, 0xc0, !PT ;  /* 0x0000000f13167812 */ /* 0x000fca00078ec0ff */
[----:B------:R-:W-:Y:S01]  /*92a0*/  IMAD.IADD R22, R1, 0x1, R22 ;  /* 0x0000000101167824 */ /* 0x000fe200078e0216 */
[----:B------:R-:W-:Y:S01]  /*92b0*/  SHF.R.U32.HI R19, RZ, 0x8, R38 ;  /* 0x00000008ff137819 */ /* 0x000fe20000011626 */
[----:B--2---:R1:W-:Y:S04]  /*92c0*/  STL.U8 [R1+0x1], R20 ;  /* 0x0000011401007387 */ /* 0x0043e80000100000 */
[----:B------:R-:W2:Y:S01]  /*92d0*/  LDL.U8 R22, [R22+0x110] ;  /* 0x0001100016167983 */ /* 0x000ea20000100000 */
[----:B------:R-:W-:-:S05]  /*92e0*/  LOP3.LUT R24, R19, 0xf, RZ, 0xc0, !PT ;  /* 0x0000000f13187812 */ /* 0x000fca00078ec0ff */
[----:B------:R-:W-:Y:S01]  /*92f0*/  IMAD.IADD R25, R1, 0x1, R24 ;  /* 0x0000000101197824 */ /* 0x000fe200078e0218 */
[----:B------:R-:W-:Y:S01]  /*9300*/  SHF.R.U32.HI R19, RZ, 0x14, R38 ;  /* 0x00000014ff137819 */ /* 0x000fe20000011626 */
[----:B--2---:R2:W-:Y:S04]  /*9310*/  STL.U8 [R1+0x2], R22 ;  /* 0x0000021601007387 */ /* 0x0045e80000100000 */
[----:B0-----:R-:W3:Y:S01]  /*9320*/  LDL.U8 R18, [R25+0x110] ;  /* 0x0001100019127983 */ /* 0x001ee20000100000 */
[----:B------:R-:W-:-:S05]  /*9330*/  LOP3.LUT R24, R19, 0xf, RZ, 0xc0, !PT ;  /* 0x0000000f13187812 */ /* 0x000fca00078ec0ff */
[----:B------:R-:W-:Y:S01]  /*9340*/  IMAD.IADD R23, R1, 0x1, R24 ;  /* 0x0000000101177824 */ /* 0x000fe200078e0218 */
[----:B------:R-:W-:Y:S01]  /*9350*/  SHF.R.U32.HI R19, RZ, 0x10, R38 ;  /* 0x00000010ff137819 */ /* 0x000fe20000011626 */
[----:B---3--:R0:W-:Y:S04]  /*9360*/  STL.U8 [R1+0x3], R18 ;  /* 0x0000031201007387 */ /* 0x0081e80000100000 */
[----:B-1----:R-:W3:Y:S01]  /*9370*/  LDL.U8 R20, [R23+0x110] ;  /* 0x0001100017147983 */ /* 0x002ee20000100000 */
[----:B------:R-:W-:-:S05]  /*9380*/  LOP3.LUT R24, R19, 0xf, RZ, 0xc0, !PT ;  /* 0x0000000f13187812 */ /* 0x000fca00078ec0ff */
[----:B------:R-:W-:Y:S01]  /*9390*/  IMAD.IADD R21, R1, 0x1, R24 ;  /* 0x0000000101157824 */ /* 0x000fe200078e0218 */
[----:B---3--:R1:W-:Y:S04]  /*93a0*/  STL.U8 [R1+0x4], R20 ;  /* 0x0000041401007387 */ /* 0x0083e80000100000 */
[----:B--2---:R-:W2:Y:S01]  /*93b0*/  LDL.U8 R22, [R21+0x110] ;  /* 0x0001100015167983 */ /* 0x004ea20000100000 */
[----:B------:R-:W-:Y:S02]  /*93c0*/  LEA.HI R24, R38, R1, RZ, 0x4 ;  /* 0x0000000126187211 */ /* 0x000fe400078f20ff */
[----:B------:R-:W-:-:S04]  /*93d0*/  SHF.R.U32.HI R38, RZ, 0x18, R38 ;  /* 0x00000018ff267819 */ /* 0x000fc80000011626 */
[----:B------:R-:W-:Y:S01]  /*93e0*/  LOP3.LUT R38, R38, 0xf, RZ, 0xc0, !PT ;  /* 0x0000000f26267812 */ /* 0x000fe200078ec0ff */
[----:B--2---:R-:W-:Y:S04]  /*93f0*/  STL.U8 [R1+0x5], R22 ;  /* 0x0000051601007387 */ /* 0x004fe80000100000 */
[----:B------:R-:W2:Y:S01]  /*9400*/  LDL.U8 R24, [R24+0x110] ;  /* 0x0001100018187983 */ /* 0x000ea20000100000 */
[----:B0-----:R-:W-:Y:S01]  /*9410*/  IMAD.IADD R18, R1, 0x1, R38 ;  /* 0x0000000101127824 */ /* 0x001fe200078e0226 */
[----:B------:R-:W-:-:S04]  /*9420*/  SHF.R.U32.HI R19, RZ, 0x4, R3 ;  /* 0x00000004ff137819 */ /* 0x000fc80000011603 */
[----:B-1----:R-:W-:Y:S01]  /*9430*/  LOP3.LUT R20, R19, 0xf, RZ, 0xc0, !PT ;  /* 0x0000000f13147812 */ /* 0x002fe200078ec0ff */
[----:B--2---:R-:W-:Y:S04]  /*9440*/  STL.U8 [R1+0x6], R24 ;  /* 0x0000061801007387 */ /* 0x004fe80000100000 */
[----:B------:R-:W2:Y:S01]  /*9450*/  LDL.U8 R18, [R18+0x110] ;  /* 0x0001100012127983 */ /* 0x000ea20000100000 */
[----:B------:R-:W-:-:S03]  /*9460*/  IMAD.IADD R21, R1, 0x1, R20 ;  /* 0x0000000101157824 */ /* 0x000fc600078e0214 */
        /* <DEDUP_REMOVED lines=16> */
[----:B--2---:R0:W-:Y:S04]  /*9570*/  STL.U8 [R1+0x7], R18 ;  /* 0x0000071201007387 */ /* 0x0041e80000100000 */
[----:B0-----:R-:W2:Y:S01]  /*9580*/  LDL.U8 R18, [R21+0x110] ;  /* 0x0001100015127983 */ /* 0x001ea20000100000 */
        /* <DEDUP_REMOVED lines=26> */
[----:B0-----:R-:W-:Y:S01]  /*9730*/  LOP3.LUT R18, R3, 0xf, RZ, 0xc0, !PT ;  /* 0x0000000f03127812 */ /* 0x001fe200078ec0ff */
[----:B--2---:R-:W-:Y:S04]  /*9740*/  STL.U8 [R1+0xd], R22 ;  /* 0x00000d1601007387 */ /* 0x004fe80000100000 */
[----:B------:R-:W2:Y:S01]  /*9750*/  LDL.U8 R24, [R24+0x110] ;  /* 0x0001100018187983 */ /* 0x000ea20000100000 */
[----:B------:R-:W-:Y:S01]  /*9760*/  IMAD.IADD R18, R1, 0x1, R18 ;  /* 0x0000000101127824 */ /* 0x000fe200078e0212 */
        /* <DEDUP_REMOVED lines=45> */
[----:B---3--:R-:W-:Y:S04]  /*9a40*/  STL.U8 [R1+0x14], R20 ;  /* 0x0000141401007387 */ /* 0x008fe80000100000 */
[----:B--2---:R-:W2:Y:S01]  /*9a50*/  LDL.U8 R22, [R3+0x110] ;  /* 0x0001100003167983 */ /* 0x004ea20000100000 */
[----:B------:R-:W-:Y:S02]  /*9a60*/  LEA.HI R24, R36, R1, RZ, 0x4 ;  /* 0x0000000124187211 */ /* 0x000fe400078f20ff */
[----:B------:R-:W-:-:S04]  /*9a70*/  SHF.R.U32.HI R36, RZ, 0x18, R36 ;  /* 0x00000018ff247819 */ /* 0x000fc80000011624 */
[----:B------:R-:W-:Y:S01]  /*9a80*/  LOP3.LUT R36, R36, 0xf, RZ, 0xc0, !PT ;  /* 0x0000000f24247812 */ /* 0x000fe200078ec0ff */
[----:B--2---:R-:W-:Y:S04]  /*9a90*/  STL.U8 [R1+0x15], R22 ;  /* 0x0000151601007387 */ /* 0x004fe80000100000 */
[----:B------:R-:W2:Y:S01]  /*9aa0*/  LDL.U8 R24, [R24+0x110] ;  /* 0x0001100018187983 */ /* 0x000ea20000100000 */
[----:B0-----:R-:W-:Y:S01]  /*9ab0*/  IMAD.IADD R18, R1, 0x1, R36 ;  /* 0x0000000101127824 */ /* 0x001fe200078e0224 */
[----:B------:R-:W-:Y:S02]  /*9ac0*/  SHF.R.U32.HI R3, RZ, 0x4, R37 ;  /* 0x00000004ff037819 */ /* 0x000fe40000011625 */
[----:B--2---:R-:W-:Y:S04]  /*9ad0*/  STL.U8 [R1+0x16], R24 ;  /* 0x0000161801007387 */ /* 0x004fe80000100000 */
[----:B------:R-:W2:Y:S04]  /*9ae0*/  LDL.U8 R18, [R18+0x110] ;  /* 0x0001100012127983 */ /* 0x000ea80000100000 */
        /* <DEDUP_REMOVED lines=16> */
[----:B--2---:R0:W-:Y:S02]  /*9bf0*/  STL.U8 [R1+0x17], R18 ;  /* 0x0000171201007387 */ /* 0x0041e40000100000 */
[----:B0-----:R-:W-:-:S05]  /*9c00*/  LOP3.LUT R18, R3, 0xf, RZ, 0xc0, !PT ;  /* 0x0000000f03127812 */ /* 0x001fca00078ec0ff */
[----:B------:R-:W-:-:S06]  /*9c10*/  IMAD.IADD R0, R1, 0x1, R18 ;  /* 0x0000000101007824 */ /* 0x000fcc00078e0212 */
        /* <DEDUP_REMOVED lines=9> */
[----:B--2---:R-:W-:Y:S04]  /*9cb0*/  STL.U8 [R1+0x19], R10 ;  /* 0x0000190a01007387 */ /* 0x004fe80000100000 */
[----:B------:R-:W2:Y:S01]  /*9cc0*/  LDL.U8 R6, [R8+0x110] ;  /* 0x0001100008067983 */ /* 0x000ea20000100000 */
[----:B------:R-:W-:-:S05]  /*9cd0*/  LOP3.LUT R2, R2, 0xf, RZ, 0xc0, !PT ;  /* 0x0000000f02027812 */ /* 0x000fca00078ec0ff */
[----:B------:R-:W-:Y:S01]  /*9ce0*/  IMAD.IADD R3, R1, 0x1, R2 ;  /* 0x0000000101037824 */ /* 0x000fe200078e0202 */
[----:B------:R-:W-:Y:S01]  /*9cf0*/  SHF.R.U32.HI R2, RZ, 0x14, R37 ;  /* 0x00000014ff027819 */ /* 0x000fe20000011625 */
        /* <DEDUP_REMOVED lines=9> */
[----:B--2---:R2:W-:Y:S05]  /*9d90*/  STL.U8 [R1+0x1c], R4 ;  /* 0x00001c0401007387 */ /* 0x0045ea0000100000 */
[----:B------:R-:W3:Y:S01]  /*9da0*/  LDL.U8 R2, [R2+0x110] ;  /* 0x0001100002027983 */ /* 0x000ee20000100000 */
[----:B-1----:R-:W-:Y:S02]  /*9db0*/  LEA.HI R6, R37, R1, RZ, 0x4 ;  /* 0x0000000125067211 */ /* 0x002fe400078f20ff */
[----:B------:R-:W-:-:S04]  /*9dc0*/  SHF.R.U32.HI R37, RZ, 0x18, R37 ;  /* 0x00000018ff257819 */ /* 0x000fc80000011625 */
[----:B0-----:R-:W-:Y:S01]  /*9dd0*/  LOP3.LUT R0, R37, 0xf, RZ, 0xc0, !PT ;  /* 0x0000000f25007812 */ /* 0x001fe200078ec0ff */
[----:B---3--:R0:W-:Y:S04]  /*9de0*/  STL.U8 [R1+0x1d], R2 ;  /* 0x00001d0201007387 */ /* 0x0081e80000100000 */
[----:B------:R-:W3:Y:S01]  /*9df0*/  LDL.U8 R6, [R6+0x110] ;  /* 0x0001100006067983 */ /* 0x000ee20000100000 */
[----:B------:R-:W-:-:S03]  /*9e00*/  IMAD.IADD R0, R1, 0x1, R0 ;  /* 0x0000000101007824 */ /* 0x000fc600078e0200 */
[----:B---3--:R0:W-:Y:S04]  /*9e10*/  STL.U8 [R1+0x1e], R6 ;  /* 0x00001e0601007387 */ /* 0x0081e80000100000 */
[----:B------:R-:W3:Y:S01]  /*9e20*/  LDL.U8 R0, [R0+0x110] ;  /* 0x0001100000007983 */ /* 0x000ee20000100000 */
[----:B--2---:R-:W-:-:S03]  /*9e30*/  IMAD.MOV.U32 R4, RZ, RZ, 0x20 ;  /* 0x00000020ff047424 */ /* 0x004fc600078e00ff */
[----:B---3--:R0:W-:Y:S01]  /*9e40*/  STL.U8 [R1+0x1f], R0 ;  /* 0x00001f0001007387 */ /* 0x0081e20000100000 */
[----:B------:R-:W-:Y:S05]  /*9e50*/  BRA `(.L_x_67) ;  /* 0x000000a000647947 */ /* 0x000fea0003800000 */
.L_x_58:
        /* <DEDUP_REMOVED lines=151> */
.L_x_72:
[----:B------:R-:W3:Y:S02]  /*a7d0*/  LDL R6, [R14] ;  /* 0x000000000e067983 */ /* 0x000ee40000100800 */
[C---:B---3--:R-:W-:Y:S02]  /*a7e0*/  PRMT R7, R6.reuse, 0x7770, RZ ;  /* 0x0000777006077816 */ /* 0x048fe400000000ff */
[C---:B------:R-:W-:Y:S02]  /*a7f0*/  PRMT R8, R6.reuse, 0x7771, RZ ;  /* 0x0000777106087816 */ /* 0x040fe400000000ff */
[C---:B--2---:R-:W-:Y:S01]  /*a800*/  PRMT R9, R6.reuse, 0x7772, RZ ;  /* 0x0000777206097816 */ /* 0x044fe200000000ff */
[----:B------:R0:W-:Y:S01]  /*a810*/  STL.U8 [R15+-0x1], R7 ;  /* 0xffffff070f007387 */ /* 0x0001e20000100000 */
[----:B------:R-:W-:-:S03]  /*a820*/  PRMT R6, R6, 0x7773, RZ ;  /* 0x0000777306067816 */ /* 0x000fc600000000ff */
[----:B------:R-:W-:Y:S04]  /*a830*/  STL.U8 [R15], R8 ;  /* 0x000000080f007387 */ /* 0x000fe80000100000 */
[----:B------:R-:W-:Y:S04]  /*a840*/  STL.U8 [R15+0x1], R9 ;  /* 0x000001090f007387 */ /* 0x000fe80000100000 */
[----:B------:R2:W-:Y:S04]  /*a850*/  STL.U8 [R15+0x2], R6 ;  /* 0x000002060f007387 */ /* 0x0005e80000100000 */
[----:B------:R-:W3:Y:S02]  /*a860*/  LDL R10, [R14+0x4] ;  /* 0x000004000e0a7983 */ /* 0x000ee40000100800 */
[----:B---3--:R-:W-:-:S02]  /*a870*/  PRMT R11, R10, 0x7770, RZ ;  /* 0x000077700a0b7816 */ /* 0x008fc400000000ff */
[C---:B------:R-:W-:Y:S02]  /*a880*/  PRMT R12, R10.reuse, 0x7771, RZ ;  /* 0x000077710a0c7816 */ /* 0x040fe400000000ff */
[C---:B------:R-:W-:Y:S01]  /*a890*/  PRMT R13, R10.reuse, 0x7772, RZ ;  /* 0x000077720a0d7816 */ /* 0x040fe200000000ff */
[----:B------:R3:W-:Y:S01]  /*a8a0*/  STL.U8 [R15+0x3], R11 ;  /* 0x0000030b0f007387 */ /* 0x0007e20000100000 */
[----:B------:R-:W-:-:S03]  /*a8b0*/  PRMT R10, R10, 0x7773, RZ ;  /* 0x000077730a0a7816 */ /* 0x000fc600000000ff */
[----:B------:R-:W-:Y:S04]  /*a8c0*/  STL.U8 [R15+0x4], R12 ;  /* 0x0000040c0f007387 */ /* 0x000fe80000100000 */
[----:B------:R-:W-:Y:S04]  /*a8d0*/  STL.U8 [R15+0x5], R13 ;  /* 0x0000050d0f007387 */ /* 0x000fe80000100000 */
[----:B------:R4:W-:Y:S04]  /*a8e0*/  STL.U8 [R15+0x6], R10 ;  /* 0x0000060a0f007387 */ /* 0x0009e80000100000 */
[----:B0-----:R-:W2:Y:S01]  /*a8f0*/  LDL R7, [R14+0x8] ;  /* 0x000008000e077983 */ /* 0x001ea20000100800 */
[----:B------:R-:W-:Y:S01]  /*a900*/  UIADD3 UR5, UPT, UPT, UR5, 0x10, URZ ;  /* 0x0000001005057890 */ /* 0x000fe2000fffe0ff */
[----:B--2---:R-:W-:-:S02]  /*a910*/  PRMT R6, R7, 0x7770, RZ ;  /* 0x0000777007067816 */ /* 0x004fc400000000ff */
[C---:B------:R-:W-:Y:S02]  /*a920*/  PRMT R8, R7.reuse, 0x7771, RZ ;  /* 0x0000777107087816 */ /* 0x040fe400000000ff */
[C---:B------:R-:W-:Y:S01]  /*a930*/  PRMT R9, R7.reuse, 0x7772, RZ ;  /* 0x0000777207097816 */ /* 0x040fe200000000ff */
[----:B------:R-:W-:Y:S01]  /*a940*/  STL.U8 [R15+0x7], R6 ;  /* 0x000007060f007387 */ /* 0x000fe20000100000 */
[----:B------:R-:W-:-:S03]  /*a950*/  PRMT R7, R7, 0x7773, RZ ;  /* 0x0000777307077816 */ /* 0x000fc600000000ff */
[----:B------:R-:W-:Y:S04]  /*a960*/  STL.U8 [R15+0x8], R8 ;  /* 0x000008080f007387 */ /* 0x000fe80000100000 */
[----:B------:R-:W-:Y:S04]  /*a970*/  STL.U8 [R15+0x9], R9 ;  /* 0x000009090f007387 */ /* 0x000fe80000100000 */
[----:B------:R-:W-:Y:S04]  /*a980*/  STL.U8 [R15+0xa], R7 ;  /* 0x00000a070f007387 */ /* 0x000fe80000100000 */
[----:B---3--:R0:W4:Y:S01]  /*a990*/  LDL R11, [R14+0xc] ;  /* 0x00000c000e0b7983 */ /* 0x0081220000100800 */
        /* <DEDUP_REMOVED lines=12> */
.L_x_71:
[----:B------:R-:W-:-:S04]  /*aa60*/  UIADD3 UR7, UPT, UPT, -UR5, URZ, URZ ;  /* 0x000000ff05077290 */ /* 0x000fc8000fffe1ff */
[----:B------:R-:W-:-:S09]  /*aa70*/  UISETP.GT.AND UP1, UPT, UR7, 0x4, UPT ;  /* 0x000000040700788c */ /* 0x000fd2000bf24270 */
[----:B------:R-:W-:Y:S05]  /*aa80*/  BRA.U !UP1, `(.L_x_73) ;  /* 0x0000000109587547 */ /* 0x000fea000b800000 */
[----:B------:R-:W3:Y:S02]  /*aa90*/  LDL R6, [R14] ;  /* 0x000000000e067983 */ /* 0x000ee40000100800 */
[C---:B---3--:R-:W-:Y:S02]  /*aaa0*/  PRMT R7, R6.reuse, 0x7770, RZ ;  /* 0x0000777006077816 */ /* 0x048fe400000000ff */
[C---:B------:R-:W-:Y:S02]  /*aab0*/  PRMT R8, R6.reuse, 0x7771, RZ ;  /* 0x0000777106087816 */ /* 0x040fe400000000ff */
[C---:B--2---:R-:W-:Y:S01]  /*aac0*/  PRMT R9, R6.reuse, 0x7772, RZ ;  /* 0x0000777206097816 */ /* 0x044fe200000000ff */
[----:B------:R-:W-:Y:S01]  /*aad0*/  STL.U8 [R15+-0x1], R7 ;  /* 0xffffff070f007387 */ /* 0x000fe20000100000 */
[----:B------:R-:W-:-:S03]  /*aae0*/  PRMT R6, R6, 0x7773, RZ ;  /* 0x0000777306067816 */ /* 0x000fc600000000ff */
[----:B------:R-:W-:Y:S04]  /*aaf0*/  STL.U8 [R15], R8 ;  /* 0x000000080f007387 */ /* 0x000fe80000100000 */
[----:B------:R-:W-:Y:S04]  /*ab00*/  STL.U8 [R15+0x1], R9 ;  /* 0x000001090f007387 */ /* 0x000fe80000100000 */
[----:B------:R-:W-:Y:S04]  /*ab10*/  STL.U8 [R15+0x2], R6 ;  /* 0x000002060f007387 */ /* 0x000fe80000100000 */
[----:B------:R0:W2:Y:S01]  /*ab20*/  LDL R10, [R14+0x4] ;  /* 0x000004000e0a7983 */ /* 0x0000a20000100800 */
        /* <DEDUP_REMOVED lines=12> */
.L_x_73:
[----:B------:R-:W-:-:S09]  /*abf0*/  UISETP.NE.OR UP0, UPT, UR5, URZ, UP0 ;  /* 0x000000ff0500728c */ /* 0x000fd20008705670 */
[----:B------:R-:W-:Y:S05]  /*ac00*/  BRA.U !UP0, `(.L_x_69) ;  /* 0x0000000108387547 */ /* 0x000fea000b800000 */
.L_x_70:
[----:B------:R0:W3:Y:S01]  /*ac10*/  LDL R6, [R14] ;  /* 0x000000000e067983 */ /* 0x0000e20000100800 */
[----:B------:R-:W-:-:S04]  /*ac20*/  UIADD3 UR5, UPT, UPT, UR5, 0x4, URZ ;  /* 0x0000000405057890 */ /* 0x000fc8000fffe0ff */
[----:B------:R-:W-:Y:S01]  /*ac30*/  UISETP.NE.AND UP0, UPT, UR5, URZ, UPT ;  /* 0x000000ff0500728c */ /* 0x000fe2000bf05270 */
[----:B0-----:R-:W-:Y:S01]  /*ac40*/  VIADD R14, R14, 0x4 ;  /* 0x000000040e0e7836 */ /* 0x001fe20000000000 */
[C---:B---3--:R-:W-:Y:S02]  /*ac50*/  PRMT R7, R6.reuse, 0x7770, RZ ;  /* 0x0000777006077816 */ /* 0x048fe400000000ff */
[C---:B------:R-:W-:Y:S02]  /*ac60*/  PRMT R8, R6.reuse, 0x7771, RZ ;  /* 0x0000777106087816 */ /* 0x040fe400000000ff */
[C---:B--2---:R-:W-:Y:S01]  /*ac70*/  PRMT R9, R6.reuse, 0x7772, RZ ;  /* 0x0000777206097816 */ /* 0x044fe200000000ff */
[----:B------:R-:W-:Y:S01]  /*ac80*/  STL.U8 [R15+-0x1], R7 ;  /* 0xffffff070f007387 */ /* 0x000fe20000100000 */
[----:B------:R-:W-:-:S03]  /*ac90*/  PRMT R6, R6, 0x7773, RZ ;  /* 0x0000777306067816 */ /* 0x000fc600000000ff */
[----:B------:R-:W-:Y:S04]  /*aca0*/  STL.U8 [R15], R8 ;  /* 0x000000080f007387 */ /* 0x000fe80000100000 */
[----:B------:R-:W-:Y:S04]  /*acb0*/  STL.U8 [R15+0x1], R9 ;  /* 0x000001090f007387 */ /* 0x000fe80000100000 */
[----:B------:R0:W-:Y:S02]  /*acc0*/  STL.U8 [R15+0x2], R6 ;  /* 0x000002060f007387 */ /* 0x0001e40000100000 */
[----:B0-----:R-:W-:Y:S01]  /*acd0*/  VIADD R15, R15, 0x4 ;  /* 0x000000040f0f7836 */ /* 0x001fe20000000000 */
[----:B------:R-:W-:Y:S06]  /*ace0*/  BRA.U UP0, `(.L_x_70) ;  /* 0xfffffffd00c87547 */ /* 0x000fec000b83ffff */
.L_x_69:
[----:B------:R-:W-:-:S09]  /*acf0*/  UISETP.NE.AND UP0, UPT, UR6, URZ, UPT ;  /* 0x000000ff0600728c */ /* 0x000fd2000bf05270 */
[----:B------:R-:W-:Y:S05]  /*ad00*/  BRA.U !UP0, `(.L_x_68) ;  /* 0x0000000108287547 */ /* 0x000fea000b800000 */
[----:B0-----:R-:W-:Y:S01]  /*ad10*/  VIADD R6, R2, UR4 ;  /* 0x0000000402067c36 */ /* 0x001fe20008000000 */
[----:B------:R-:W-:Y:S01]  /*ad20*/  UIADD3 UR5, UPT, UPT, -UR6, URZ, URZ ;  /* 0x000000ff06057290 */ /* 0x000fe2000fffe1ff */
[----:B------:R-:W-:-:S11]  /*ad30*/  VIADD R7, R1, UR4 ;  /* 0x0000000401077c36 */ /* 0x000fd60008000000 */
.L_x_74:
[----:B------:R0:W3:Y:S01]  /*ad40*/  LDL.U8 R2, [R6] ;  /* 0x0000000006027983 */ /* 0x0000e20000100000 */
[----:B------:R-:W-:-:S04]  /*ad50*/  UIADD3 UR5, UPT, UPT, UR5, 0x1, URZ ;  /* 0x0000000105057890 */ /* 0x000fc8000fffe0ff */
[----:B------:R-:W-:Y:S01]  /*ad60*/  UISETP.NE.AND UP0, UPT, UR5, URZ, UPT ;  /* 0x000000ff0500728c */ /* 0x000fe2000bf05270 */
[----:B0-----:R-:W-:Y:S01]  /*ad70*/  VIADD R6, R6, 0x1 ;  /* 0x0000000106067836 */ /* 0x001fe20000000000 */
[----:B---3--:R0:W-:Y:S02]  /*ad80*/  STL.U8 [R7], R2 ;  /* 0x0000000207007387 */ /* 0x0081e40000100000 */
[----:B0-----:R-:W-:-:S05]  /*ad90*/  VIADD R7, R7, 0x1 ;  /* 0x0000000107077836 */ /* 0x001fca0000000000 */
[----:B------:R-:W-:Y:S05]  /*ada0*/  BRA.U UP0, `(.L_x_74) ;  /* 0xfffffffd00e47547 */ /* 0x000fea000b83ffff */
.L_x_68:
[----:B------:R-:W-:Y:S01]  /*adb0*/  IMAD.MOV.U32 R2, RZ, RZ, 0x7f ;  /* 0x0000007fff027424 */ /* 0x000fe200078e00ff */
[C---:B------:R-:W-:Y:S01]  /*adc0*/  ISETP.GT.AND P0, PT, R0.reuse, 0x37, PT ;  /* 0x000000370000780c */ /* 0x040fe20003f04270 */
[----:B0-----:R-:W-:Y:S01]  /*add0*/  IMAD.MOV.U32 R6, RZ, RZ, 0x80 ;  /* 0x00000080ff067424 */ /* 0x001fe200078e00ff */
[C-C-:B--2---:R-:W-:Y:S01]  /*ade0*/  SHF.R.U64 R9, R0.reuse, 0x5, R5.reuse ;  /* 0x0000000500097819 */ /* 0x144fe20000001205 */
[----:B------:R-:W-:Y:S01]  /*adf0*/  IMAD.SHL.U32 R7, R0, 0x8, RZ ;  /* 0x0000000800077824 */ /* 0x000fe200078e00ff */
[----:B------:R-:W-:Y:S02]  /*ae00*/  SEL R2, R2, 0x3f, P0 ;  /* 0x0000003f02027807 */ /* 0x000fe40000000000 */
[C-C-:B------:R-:W-:Y:S01]  /*ae10*/  SHF.R.U64 R11, R0.reuse, 0xd, R5.reuse ;  /* 0x0000000d000b7819 */ /* 0x140fe20000001205 */
[----:B------:R0:W-:Y:S01]  /*ae20*/  STL.U8 [R4], R6 ;  /* 0x0000000604007387 */ /* 0x0001e20000100000 */
[C-C-:B------:R-:W-:Y:S01]  /*ae30*/  SHF.R.U64 R13, R0.reuse, 0x15, R5.reuse ;  /* 0x00000015000d7819 */ /* 0x140fe20000001205 */
[----:B------:R-:W-:Y:S01]  /*ae40*/  IMAD.IADD R2, R1, 0x1, R2 ;  /* 0x0000000101027824 */ /* 0x000fe200078e0202 */
[----:B------:R-:W-:-:S02]  /*ae50*/  SHF.R.U64 R15, R0, 0x1d, R5 ;  /* 0x0000001d000f7819 */ /* 0x000fc40000001205 */
[--C-:B------:R-:W-:Y:S02]  /*ae60*/  SHF.R.U32.HI R17, RZ, 0x5, R5.reuse ;  /* 0x00000005ff117819 */ /* 0x100fe40000011605 */
[--C-:B------:R-:W-:Y:S01]  /*ae70*/  SHF.R.U32.HI R19, RZ, 0xd, R5.reuse ;  /* 0x0000000dff137819 */ /* 0x100fe20000011605 */
[----:B------:R2:W-:Y:S01]  /*ae80*/  STL.U8 [R2], R7 ;  /* 0x0000000702007387 */ /* 0x0005e20000100000 */
[----:B------:R-:W-:-:S03]  /*ae90*/  SHF.R.U32.HI R21, RZ, 0x15, R5 ;  /* 0x00000015ff157819 */ /* 0x000fc60000011605 */
[----:B------:R-:W-:Y:S04]  /*aea0*/  STL.U8 [R2+-0x1], R9 ;  /* 0xffffff0902007387 */ /* 0x000fe80000100000 */
[----:B------:R-:W-:Y:S04]  /*aeb0*/  STL.U8 [R2+-0x2], R11 ;  /* 0xfffffe0b02007387 */ /* 0x000fe80000100000 */
[----:B------:R-:W-:Y:S04]  /*aec0*/  STL.U8 [R2+-0x3], R13 ;  /* 0xfffffd0d02007387 */ /* 0x000fe80000100000 */
[----:B------:R-:W-:Y:S04]  /*aed0*/  STL.U8 [R2+-0x4], R15 ;  /* 0xfffffc0f02007387 */ /* 0x000fe80000100000 */
[----:B------:R-:W-:Y:S04]  /*aee0*/  STL.U8 [R2+-0x5], R17 ;  /* 0xfffffb1102007387 */ /* 0x000fe80000100000 */
[----:B------:R-:W-:Y:S04]  /*aef0*/  STL.U8 [R2+-0x6], R19 ;  /* 0xfffffa1302007387 */ /* 0x000fe80000100000 */
[----:B------:R3:W-:Y:S04]  /*af00*/  STL.U8 [R2+-0x7], R21 ;  /* 0xfffff91502007387 */ /* 0x0007e80000100000 */
[----:B------:R-:W4:Y:S04]  /*af10*/  LDL.U8 R39, [R1] ;  /* 0x0000000001277983 */ /* 0x000f280000100000 */
[----:B0-----:R-:W4:Y:S04]  /*af20*/  LDL.U8 R4, [R1+0x1] ;  /* 0x0000010001047983 */ /* 0x001f280000100000 */
[----:B------:R-:W5:Y:S04]  /*af30*/  LDL.U8 R6, [R1+0x4] ;  /* 0x0000040001067983 */ /* 0x000f680000100000 */
[----:B--2---:R-:W5:Y:S04]  /*af40*/  LDL.U8 R7, [R1+0x5] ;  /* 0x0000050001077983 */ /* 0x004f680000100000 */
[----:B------:R-:W2:Y:S04]  /*af50*/  LDL.U8 R35, [R1+0xc] ;  /* 0x00000c0001237983 */ /* 0x000ea80000100000 */
[----:B------:R-:W2:Y:S04]  /*af60*/  LDL.U8 R36, [R1+0xd] ;  /* 0x00000d0001247983 */ /* 0x000ea80000100000 */
[----:B------:R-:W2:Y:S04]  /*af70*/  LDL.U8 R32, [R1+0x8] ;  /* 0x0000080001207983 */ /* 0x000ea80000100000 */
[----:B------:R-:W2:Y:S04]  /*af80*/  LDL.U8 R33, [R1+0x9] ;  /* 0x0000090001217983 */ /* 0x000ea80000100000 */
[----:B------:R-:W2:Y:S04]  /*af90*/  LDL.U8 R5, [R1+0x2] ;  /* 0x0000020001057983 */ /* 0x000ea80000100000 */
[----:B------:R-:W2:Y:S04]  /*afa0*/  LDL.U8 R30, [R1+0x6] ;  /* 0x00000600011e7983 */ /* 0x000ea80000100000 */
[----:B------:R-:W2:Y:S04]  /*afb0*/  LDL.U8 R23, [R1+0x18] ;  /* 0x0000180001177983 */ /* 0x000ea80000100000 */
[----:B------:R-:W2:Y:S04]  /*afc0*/  LDL.U8 R20, [R1+0x19] ;  /* 0x0000190001147983 */ /* 0x000ea80000100000 */
[----:B---3--:R-:W3:Y:S04]  /*afd0*/  LDL.U8 R21, [R1+0x1c] ;  /* 0x00001c0001157983 */ /* 0x008ee80000100000 */
        /* <DEDUP_REMOVED lines=26> */
[----:B------:R-:W3:Y:S01]  /*b180*/  LDL.U8 R41, [R1+0x2d] ;  /* 0x00002d0001297983 */ /* 0x000ee20000100000 */
[----:B----4-:R-:W-:-:S03]  /*b190*/  IMAD R4, R39, 0x100, R4 ;  /* 0x0000010027047824 */ /* 0x010fc600078e0204 */
[----:B------:R-:W4:Y:S01]  /*b1a0*/  LDL.U8 R39, [R1+0x29] ;  /* 0x0000290001277983 */ /* 0x000f220000100000 */
[----:B-----5:R-:W-:Y:S02]  /*b1b0*/  IMAD R7, R6, 0x100, R7 ;  /* 0x0000010006077824 */ /* 0x020fe400078e0207 */
[----:B--2---:R-:W-:Y:S02]  /*b1c0*/  IMAD R36, R35, 0x100, R36 ;  /* 0x0000010023247824 */ /* 0x004fe400078e0224 */
[----:B------:R-:W-:Y:S02]  /*b1d0*/  IMAD R33, R32, 0x100, R33 ;  /* 0x0000010020217824 */ /* 0x000fe400078e0221 */
[----:B------:R-:W-:Y:S02]  /*b1e0*/  IMAD R4, R4, 0x100, R5 ;  /* 0x0000010004047824 */ /* 0x000fe400078e0205 */
[----:B------:R-:W-:Y:S02]  /*b1f0*/  IMAD R5, R7, 0x100, R30 ;  /* 0x0000010007057824 */ /* 0x000fe400078e021e */
[----:B------:R-:W-:-:S02]  /*b200*/  IMAD R20, R23, 0x100, R20 ;  /* 0x0000010017147824 */ /* 0x000fc400078e0214 */
[----:B------:R-:W2:Y:S01]  /*b210*/  LDL.U8 R23, [R1+0x22] ;  /* 0x0000220001177983 */ /* 0x000ea20000100000 */
[----:B---3--:R-:W-:-:S03]  /*b220*/  IMAD R21, R21, 0x100, R18 ;  /* 0x0000010015157824 */ /* 0x008fc600078e0212 */
[----:B------:R-:W3:Y:S01]  /*b230*/  LDL.U8 R18, [R1+0x3b] ;  /* 0x00003b0001127983 */ /* 0x000ee20000100000 */
[----:B------:R-:W-:-:S03]  /*b240*/  IMAD R6, R33, 0x100, R34 ;  /* 0x0000010021067824 */ /* 0x000fc600078e0222 */
[----:B------:R-:W5:Y:S01]  /*b250*/  LDL.U8 R34, [R1+0x21] ;  /* 0x0000210001227983 */ /* 0x000f620000100000 */
[----:B------:R-:W-:-:S03]  /*b260*/  IMAD R7, R36, 0x100, R37 ;  /* 0x0000010024077824 */ /* 0x000fc600078e0225 */
[----:B------:R-:W3:Y:S04]  /*b270*/  LDL.U8 R36, [R1+0x24] ;  /* 0x0000240001247983 */ /* 0x000ee80000100000 */
[----:B------:R-:W3:Y:S01]  /*b280*/  LDL.U8 R37, [R1+0x25] ;  /* 0x0000250001257983 */ /* 0x000ee20000100000 */
[----:B------:R-:W-:-:S03]  /*b290*/  IMAD R15, R15, 0x100, R12 ;  /* 0x000001000f0f7824 */ /* 0x000fc600078e020c */
        /* <DEDUP_REMOVED lines=26> */
[----:B------:R-:W3:Y:S04]  /*b440*/  LDL.U8 R13, [R1+0x17] ;  /* 0x00001700010d7983 */ /* 0x000ee80000100000 */
[----:B------:R-:W3:Y:S04]  /*b450*/  LDL.U8 R8, [R1+0x23] ;  /* 0x0000230001087983 */ /* 0x000ee80000100000 */
[----:B------:R-:W3:Y:S04]  /*b460*/  LDL.U8 R9, [R1+0x27] ;  /* 0x0000270001097983 */ /* 0x000ee80000100000 */
[----:B------:R-:W3:Y:S04]  /*b470*/  LDL.U8 R10, [R1+0x2b] ;  /* 0x00002b00010a7983 */ /* 0x000ee80000100000 */
[----:B------:R-:W3:Y:S01]  /*b480*/  LDL.U8 R11, [R1+0x2f] ;  /* 0x00002f00010b7983 */ /* 0x000ee20000100000 */
[----:B------:R-:W-:Y:S01]  /*b490*/  IMAD R41, R40, 0x100, R41 ;  /* 0x0000010028297824 */ /* 0x000fe200078e0229 */
[----:B------:R-:W-:Y:S01]  /*b4a0*/  UMOV UR4, URZ ;  /* 0x000000ff00047c82 */ /* 0x000fe20008000000 */
[----:B----4-:R-:W-:-:S02]  /*b4b0*/  IMAD R38, R38, 0x100, R39 ;  /* 0x0000010026267824 */ /* 0x010fc400078e0227 */
[----:B-----5:R-:W-:-:S04]  /*b4c0*/  IMAD R34, R43, 0x100, R34 ;  /* 0x000001002b227824 */ /* 0x020fc800078e0222 */
[----:B--2---:R-:W-:Y:S02]  /*b4d0*/  IMAD R23, R34, 0x100, R23 ;  /* 0x0000010022177824 */ /* 0x004fe400078e0217 */
[----:B---3--:R-:W-:Y:S02]  /*b4e0*/  IMAD R37, R36, 0x100, R37 ;  /* 0x0000010024257824 */ /* 0x008fe400078e0225 */
[----:B------:R-:W-:Y:S02]  /*b4f0*/  IMAD.U32 R18, R33, 0x100, R18 ;  /* 0x0000010021127824 */ /* 0x000fe400078e0012 */
[----:B------:R-:W-:Y:S02]  /*b500*/  IMAD.U32 R12, R29, 0x100, R12 ;  /* 0x000001001d0c7824 */ /* 0x000fe400078e000c */
[----:B------:R-:W-:Y:S02]  /*b510*/  IMAD.U32 R4, R4, 0x100, R31 ;  /* 0x0000010004047824 */ /* 0x000fe400078e001f */
[----:B------:R-:W-:-:S02]  /*b520*/  IMAD.U32 R7, R7, 0x100, R22 ;  /* 0x0000010007077824 */ /* 0x000fc400078e0016 */
[----:B------:R-:W-:Y:S02]  /*b530*/  IMAD.U32 R19, R30, 0x100, R19 ;  /* 0x000001001e137824 */ /* 0x000fe400078e0013 */
[----:B------:R-:W-:Y:S02]  /*b540*/  IMAD.U32 R17, R32, 0x100, R17 ;  /* 0x0000010020117824 */ /* 0x000fe400078e0011 */
[----:B------:R-:W-:Y:S02]  /*b550*/  IMAD.U32 R16, R35, 0x100, R16 ;  /* 0x0000010023107824 */ /* 0x000fe400078e0010 */
[----:B------:R-:W-:Y:S02]  /*b560*/  IMAD R20, R37, 0x100, R20 ;  /* 0x0000010025147824 */ /* 0x000fe400078e0214 */
[----:B------:R-:W-:Y:S02]  /*b570*/  IMAD R21, R38, 0x100, R21 ;  /* 0x0000010026157824 */ /* 0x000fe400078e0215 */
[----:B------:R-:W-:-:S02]  /*b580*/  IMAD R2, R41, 0x100, R2 ;  /* 0x0000010029027824 */ /* 0x000fc400078e0202 */
[----:B------:R-:W-:Y:S02]  /*b590*/  IMAD.U32 R5, R5, 0x100, R24 ;  /* 0x0000010005057824 */ /* 0x000fe400078e0018 */
[----:B------:R-:W-:Y:S02]  /*b5a0*/  IMAD.U32 R6, R6, 0x100, R25 ;  /* 0x0000010006067824 */ /* 0x000fe400078e0019 */
[----:B------:R-:W-:Y:S02]  /*b5b0*/  IMAD.U32 R15, R26, 0x100, R15 ;  /* 0x000001001a0f7824 */ /* 0x000fe400078e000f */
[----:B------:R-:W-:Y:S02]  /*b5c0*/  IMAD.U32 R14, R27, 0x100, R14 ;  /* 0x000001001b0e7824 */ /* 0x000fe400078e000e */
[----:B------:R-:W-:Y:S02]  /*b5d0*/  IMAD.U32 R13, R28, 0x100, R13 ;  /* 0x000001001c0d7824 */ /* 0x000fe400078e000d */
[----:B------:R-:W-:-:S02]  /*b5e0*/  IMAD.U32 R8, R23, 0x100, R8 ;  /* 0x0000010017087824 */ /* 0x000fc400078e0008 */
[----:B------:R-:W-:Y:S02]  /*b5f0*/  IMAD.U32 R9, R20, 0x100, R9 ;  /* 0x0000010014097824 */ /* 0x000fe400078e0009 */
[----:B------:R-:W-:Y:S02]  /*b600*/  IMAD.U32 R10, R21, 0x100, R10 ;  /* 0x00000100150a7824 */ /* 0x000fe400078e000a */
[----:B------:R-:W-:Y:S01]  /*b610*/  IMAD.U32 R11, R2, 0x100, R11 ;  /* 0x00000100020b7824 */ /* 0x000fe200078e000b */
[----:B------:R0:W-:Y:S04]  /*b620*/  STL.128 [R1+0x110], R4 ;  /* 0x0001100401007387 */ /* 0x0001e80000100c00 */
[----:B------:R0:W-:Y:S04]  /*b630*/  STL.128 [R1+0x120], R12 ;  /* 0x0001200c01007387 */ /* 0x0001e80000100c00 */
[----:B------:R0:W-:Y:S04]  /*b640*/  STL.128 [R1+0x140], R16 ;  /* 0x0001401001007387 */ /* 0x0001e80000100c00 */
[----:B------:R0:W-:Y:S01]  /*b650*/  STL.128 [R1+0x130], R8 ;  /* 0x0001300801007387 */ /* 0x0001e20000100c00 */
[----:B------:R-:W-:-:S04]  /*b660*/  VIADD R2, R1, 0x138 ;  /* 0x0000013801027836 */ /* 0x000fc80000000000 */
[----:B------:R-:W-:-:S07]  /*b670*/  IMAD.MOV.U32 R20, RZ, RZ, R2 ;  /* 0x000000ffff147224 */ /* 0x000fce00078e0002 */
.L_x_75:
[----:B0-----:R-:W2:Y:S04]  /*b680*/  LDL.64 R8, [R20+0x10] ;  /* 0x0000100014087983 */ /* 0x001ea80000100a00 */
[----:B------:R-:W3:Y:S04]  /*b690*/  LDL.128 R4, [R20+-0x28] ;  /* 0xffffd80014047983 */ /* 0x000ee80000100c00 */
[----:B------:R-:W4:Y:S04]  /*b6a0*/  LDL R15, [R20+-0x4] ;  /* 0xfffffc00140f7983 */ /* 0x000f280000100800 */
[----:B------:R-:W5:Y:S04]  /*b6b0*/  LDL R13, [R20+-0x18] ;  /* 0xffffe800140d7983 */ /* 0x000f680000100800 */
[----:B------:R-:W5:Y:S04]  /*b6c0*/  LDL R12, [R20+0x8] ;  /* 0x00000800140c7983 */ /* 0x000f680000100800 */
[----:B------:R-:W5:Y:S01]  /*b6d0*/  LDL R11, [R20+0x4] ;  /* 0x00000400140b7983 */ /* 0x000f620000100800 */
[----:B------:R-:W-:-:S04]  /*b6e0*/  UIADD3 UR4, UPT, UPT, UR4, 0x4, URZ ;  /* 0x0000000404047890 */ /* 0x000fc8000fffe0ff */
[----:B------:R-:W-:Y:S01]  /*b6f0*/  UISETP.NE.AND UP0, UPT, UR4, 0x30, UPT ;  /* 0x000000300400788c */ /* 0x000fe2000bf05270 */
[C-C-:B--2---:R-:W-:Y:S02]  /*b700*/  SHF.L.W.U32.HI R14, R9.reuse, 0xf, R9.reuse ;  /* 0x0000000f090e7819 */ /* 0x144fe40000010e09 */
[--C-:B------:R-:W-:Y:S02]  /*b710*/  SHF.L.W.U32.HI R17, R9, 0xd, R9.reuse ;  /* 0x0000000d09117819 */ /* 0x100fe40000010e09 */
[----:B------:R-:W-:Y:S02]  /*b720*/  SHF.R.U32.HI R9, RZ, 0xa, R9 ;  /* 0x0000000aff097819 */ /* 0x000fe40000011609 */
[C-C-:B---3--:R-:W-:Y:S02]  /*b730*/  SHF.L.W.U32.HI R16, R6.reuse, 0x19, R6.reuse ;  /* 0x0000001906107819 */ /* 0x148fe40000010e06 */
[----:B------:R-:W-:Y:S02]  /*b740*/  LOP3.LUT R9, R9, R14, R17, 0x96, !PT ;  /* 0x0000000e09097212 */ /* 0x000fe400078e9611 */
[----:B------:R-:W-:-:S02]  /*b750*/  SHF.L.W.U32.HI R19, R6, 0xe, R6 ;  /* 0x0000000e06137819 */ /* 0x000fc40000010e06 */
[----:B------:R-:W-:Y:S02]  /*b760*/  SHF.R.U32.HI R18, RZ, 0x3, R6 ;  /* 0x00000003ff127819 */ /* 0x000fe40000011606 */
[----:B------:R-:W-:Y:S02]  /*b770*/  IADD3 R22, PT, PT, R5, R9, R10 ;  /* 0x0000000905167210 */ /* 0x000fe40007ffe00a */
[C-C-:B------:R-:W-:Y:S02]  /*b780*/  SHF.L.W.U32.HI R9, R8.reuse, 0xf, R8.reuse ;  /* 0x0000000f08097819 */ /* 0x140fe40000010e08 */
[--C-:B------:R-:W-:Y:S02]  /*b790*/  SHF.L.W.U32.HI R10, R8, 0xd, R8.reuse ;  /* 0x0000000d080a7819 */ /* 0x100fe40000010e08 */
[----:B------:R-:W-:Y:S02]  /*b7a0*/  SHF.R.U32.HI R14, RZ, 0xa, R8 ;  /* 0x0000000aff0e7819 */ /* 0x000fe40000011608 */
[----:B------:R-:W-:-:S02]  /*b7b0*/  LOP3.LUT R19, R18, R16, R19, 0x96, !PT ;  /* 0x0000001012137212 */ /* 0x000fc400078e9613 */
[C-C-:B------:R-:W-:Y:S02]  /*b7c0*/  SHF.L.W.U32.HI R16, R5.reuse, 0x19, R5.reuse ;  /* 0x0000001905107819 */ /* 0x140fe40000010e05 */
[--C-:B------:R-:W-:Y:S02]  /*b7d0*/  SHF.L.W.U32.HI R17, R5, 0xe, R5.reuse ;  /* 0x0000000e05117819 */ /* 0x100fe40000010e05 */
[----:B------:R-:W-:Y:S01]  /*b7e0*/  SHF.R.U32.HI R18, RZ, 0x3, R5 ;  /* 0x00000003ff127819 */ /* 0x000fe20000011605 */
[----:B------:R-:W-:Y:S01]  /*b7f0*/  IMAD.IADD R5, R19, 0x1, R22 ;  /* 0x0000000113057824 */ /* 0x000fe200078e0216 */
[----:B------:R-:W-:Y:S02]  /*b800*/  LOP3.LUT R9, R14, R9, R10, 0x96, !PT ;  /* 0x000000090e097212 */ /* 0x000fe400078e960a */
[----:B------:R-:W-:Y:S02]  /*b810*/  LOP3.LUT R16, R18, R16, R17, 0x96, !PT ;  /* 0x0000001012107212 */ /* 0x000fe400078e9611 */
[----:B----4-:R-:W-:-:S02]  /*b820*/  IADD3 R9, PT, PT, R4, R9, R15 ;  /* 0x0000000904097210 */ /* 0x010fc40007ffe00f */
[C-C-:B------:R-:W-:Y:S02]  /*b830*/  SHF.L.W.U32.HI R10, R5.reuse, 0xf, R5.reuse ;  /* 0x0000000f050a7819 */ /* 0x140fe40000010e05 */
[----:B------:R-:W-:Y:S01]  /*b840*/  SHF.L.W.U32.HI R17, R5, 0xd, R5 ;  /* 0x0000000d05117819 */ /* 0x000fe20000010e05 */
[----:B------:R-:W-:Y:S01]  /*b850*/  IMAD.IADD R4, R16, 0x1, R9 ;  /* 0x0000000110047824 */ /* 0x000fe200078e0209 */
[----:B------:R-:W-:Y:S02]  /*b860*/  SHF.R.U32.HI R14, RZ, 0xa, R5 ;  /* 0x0000000aff0e7819 */ /* 0x000fe40000011605 */
[----:B-----5:R-:W-:Y:S02]  /*b870*/  SHF.L.W.U32.HI R19, R13, 0x19, R13 ;  /* 0x000000190d137819 */ /* 0x020fe40000010e0d */
[----:B------:R-:W-:Y:S01]  /*b880*/  LOP3.LUT R18, R14, R10, R17, 0x96, !PT ;  /* 0x0000000a0e127212 */ /* 0x000fe200078e9611 */
[----:B------:R-:W-:Y:S01]  /*b890*/  STL.64 [R20+0x18], R4 ;  /* 0x0000180414007387 */ /* 0x000fe20000100a00 */
[----:B------:R-:W-:-:S02]  /*b8a0*/  SHF.L.W.U32.HI R9, R4, 0xf, R4 ;  /* 0x0000000f04097819 */ /* 0x000fc40000010e04 */
[--C-:B------:R-:W-:Y:S02]  /*b8b0*/  SHF.L.W.U32.HI R10, R4, 0xd, R4.reuse ;  /* 0x0000000d040a7819 */ /* 0x100fe40000010e04 */
[----:B------:R-:W-:Y:S02]  /*b8c0*/  SHF.R.U32.HI R14, RZ, 0xa, R4 ;  /* 0x0000000aff0e7819 */ /* 0x000fe40000011604 */
[----:B------:R-:W-:Y:S02]  /*b8d0*/  SHF.L.W.U32.HI R22, R13, 0xe, R13 ;  /* 0x0000000e0d167819 */ /* 0x000fe40000010e0d */
[C-C-:B------:R-:W-:Y:S02]  /*b8e0*/  SHF.L.W.U32.HI R15, R7.reuse, 0x19, R7.reuse ;  /* 0x00000019070f7819 */ /* 0x140fe40000010e07 */
[--C-:B------:R-:W-:Y:S02]  /*b8f0*/  SHF.L.W.U32.HI R16, R7, 0xe, R7.reuse ;  /* 0x0000000e07107819 */ /* 0x100fe40000010e07 */
[----:B------:R-:W-:-:S02]  /*b900*/  SHF.R.U32.HI R17, RZ, 0x3, R7 ;  /* 0x00000003ff117819 */ /* 0x000fc40000011607 */
[----:B------:R-:W-:Y:S02]  /*b910*/  SHF.R.U32.HI R13, RZ, 0x3, R13 ;  /* 0x00000003ff0d7819 */ /* 0x000fe4000001160d */
[----:B------:R-:W-:Y:S01]  /*b920*/  LOP3.LUT R9, R14, R9, R10, 0x96, !PT ;  /* 0x000000090e097212 */ /* 0x000fe200078e960a */
[----:B------:R-:W-:Y:S01]  /*b930*/  IMAD.MOV.U32 R10, RZ, RZ, R8 ;  /* 0x000000ffff0a7224 */ /* 0x000fe200078e0008 */
[----:B------:R-:W-:Y:S02]  /*b940*/  LOP3.LUT R15, R17, R15, R16, 0x96, !PT ;  /* 0x0000000f110f7212 */ /* 0x000fe400078e9610 */
[----:B------:R-:W-:Y:S02]  /*b950*/  IADD3 R12, PT, PT, R7, R18, R12 ;  /* 0x00000012070c7210 */ /* 0x000fe40007ffe00c */
[----:B------:R-:W-:Y:S02]  /*b960*/  LOP3.LUT R13, R13, R19, R22, 0x96, !PT ;  /* 0x000000130d0d7212 */ /* 0x000fe400078e9616 */
[----:B------:R-:W-:-:S03]  /*b970*/  IADD3 R6, PT, PT, R6, R9, R11 ;  /* 0x0000000906067210 */ /* 0x000fc60007ffe00b */
[----:B------:R-:W-:Y:S02]  /*b980*/  IMAD.IADD R13, R13, 0x1, R12 ;  /* 0x000000010d0d7824 */ /* 0x000fe400078e020c */
[----:B------:R-:W-:Y:S02]  /*b990*/  IMAD.IADD R15, R15, 0x1, R6 ;  /* 0x000000010f0f7824 */ /* 0x000fe400078e0206 */
[----:B------:R-:W-:Y:S01]  /*b9a0*/  VIADD R6, R20, 0x10 ;  /* 0x0000001014067836 */ /* 0x000fe20000000000 */
[----:B------:R-:W-:Y:S04]  /*b9b0*/  STL [R20+0x24], R13 ;  /* 0x0000240d14007387 */ /* 0x000fe80000100800 */
[----:B------:R0:W-:Y:S02]  /*b9c0*/  STL [R20+0x20], R15 ;  /* 0x0000200f14007387 */ /* 0x0001e40000100800 */
[----:B0-----:R-:W-:Y:S01]  /*b9d0*/  IMAD.MOV.U32 R20, RZ, RZ, R6 ;  /* 0x000000ffff147224 */ /* 0x001fe200078e0006 */
[----:B------:R-:W-:Y:S06]  /*b9e0*/  BRA.U UP0, `(.L_x_75) ;  /* 0xfffffffd00247547 */ /* 0x000fec000b83ffff */
[----:B------:R-:W-:Y:S01]  /*b9f0*/  IMAD.MOV.U32 R12, RZ, RZ, 0x5be0cd19 ;  /* 0x5be0cd19ff0c7424 */ /* 0x000fe200078e00ff */
[----:B------:R-:W-:Y:S01]  /*ba00*/  UMOV UR4, URZ ;  /* 0x000000ff00047c82 */ /* 0x000fe20008000000 */
[----:B------:R-:W-:Y:S02]  /*ba10*/  IMAD.MOV.U32 R13, RZ, RZ, 0x1f83d9ab ;  /* 0x1f83d9abff0d7424 */ /* 0x000fe400078e00ff */
[----:B------:R-:W-:Y:S02]  /*ba20*/  IMAD.MOV.U32 R16, RZ, RZ, -0x64fa9774 ;  /* 0x9b05688cff107424 */ /* 0x000fe400078e00ff */
[----:B------:R-:W-:Y:S02]  /*ba30*/  IMAD.MOV.U32 R5, RZ, RZ, 0x510e527f ;  /* 0x510e527fff057424 */ /* 0x000fe400078e00ff */
[----:B------:R-:W-:Y:S02]  /*ba40*/  IMAD.MOV.U32 R25, RZ, RZ, -0x5ab00ac6 ;  /* 0xa54ff53aff197424 */ /* 0x000fe400078e00ff */
[----:B------:R-:W-:-:S02]  /*ba50*/  IMAD.MOV.U32 R17, RZ, RZ, 0x3c6ef372 ;  /* 0x3c6ef372ff117424 */ /* 0x000fc400078e00ff */
[----:B------:R-:W-:Y:S02]  /*ba60*/  IMAD.MOV.U32 R15, RZ, RZ, -0x4498517b ;  /* 0xbb67ae85ff0f7424 */ /* 0x000fe400078e00ff */
[----:B------:R-:W-:Y:S02]  /*ba70*/  IMAD.MOV.U32 R14, RZ, RZ, 0x6a09e667 ;  /* 0x6a09e667ff0e7424 */ /* 0x000fe400078e00ff */
[----:B------:R-:W-:-:S07]  /*ba80*/  IMAD.MOV.U32 R4, RZ, RZ, RZ ;  /* 0x000000ffff047224 */ /* 0x000fce00078e00ff */
.L_x_76:
[----:B------:R-:W-:Y:S01]  /*ba90*/  IMAD.IADD R9, R1, 0x1, R4 ;  /* 0x0000000101097824 */ /* 0x000fe200078e0204 */
[----:B------:R-:W0:Y:S05]  /*baa0*/  LDC.64 R6, c[0x3][R4] ;  /* 0x00c0000004067b82 */ /* 0x000e2a0000000a00 */
[----:B------:R-:W0:Y:S01]  /*bab0*/  LDL.128 R8, [R9+0x110] ;  /* 0x0001100009087983 */ /* 0x000e220000100c00 */
[C-C-:B------:R-:W-:Y:S01]  /*bac0*/  SHF.L.W.U32.HI R18, R5.reuse, 0x1a, R5.reuse ;  /* 0x0000001a05127819 */ /* 0x140fe20000010e05 */
[----:B------:R-:W-:Y:S01]  /*bad0*/  UIADD3 UR4, UPT, UPT, UR4, 0x4, URZ ;  /* 0x0000000404047890 */ /* 0x000fe2000fffe0ff */
[C-C-:B------:R-:W-:Y:S02]  /*bae0*/  SHF.L.W.U32.HI R19, R5.reuse, 0x15, R5.reuse ;  /* 0x0000001505137819 */ /* 0x140fe40000010e05 */
[----:B------:R-:W-:Y:S01]  /*baf0*/  SHF.L.W.U32.HI R20, R5, 0x7, R5 ;  /* 0x0000000705147819 */ /* 0x000fe20000010e05 */
[----:B------:R-:W-:-:S03]  /*bb00*/  UISETP.NE.AND UP0, UPT, UR4, 0x40, UPT ;  /* 0x000000400400788c */ /* 0x000fc6000bf05270 */
[----:B------:R-:W-:Y:S02]  /*bb10*/  LOP3.LUT R19, R20, R18, R19, 0x96, !PT ;  /* 0x0000001214137212 */ /* 0x000fe400078e9613 */
[----:B------:R-:W-:-:S04]  /*bb20*/  LOP3.LUT R18, R13, R5, R16, 0xb8, !PT ;  /* 0x000000050d127212 */ /* 0x000fc800078eb810 */
[----:B------:R-:W-:Y:S02]  /*bb30*/  IADD3 R19, PT, PT, R19, R18, R12 ;  /* 0x0000001213137210 */ /* 0x000fe40007ffe00c */
[----:B------:R-:W-:Y:S02]  /*bb40*/  SHF.L.W.U32.HI R12, R14, 0x1e, R14 ;  /* 0x0000001e0e0c7819 */ /* 0x000fe40000010e0e */
[----:B0-----:R-:W-:-:S05]  /*bb50*/  IADD3 R8, PT, PT, R8, R19, R6 ;  /* 0x0000001308087210 */ /* 0x001fca0007ffe006 */
[----:B------:R-:W-:Y:S01]  /*bb60*/  IMAD.IADD R6, R8, 0x1, R25 ;  /* 0x0000000108067824 */ /* 0x000fe200078e0219 */
[----:B------:R-:W-:-:S04]  /*bb70*/  LOP3.LUT R25, R15, R17, R14, 0xe8, !PT ;  /* 0x000000110f197212 */ /* 0x000fc800078ee80e */
[C-C-:B------:R-:W-:Y:S02]  /*bb80*/  SHF.L.W.U32.HI R18, R6.reuse, 0x1a, R6.reuse ;  /* 0x0000001a06127819 */ /* 0x140fe40000010e06 */
[C-C-:B------:R-:W-:Y:S02]  /*bb90*/  SHF.L.W.U32.HI R19, R6.reuse, 0x15, R6.reuse ;  /* 0x0000001506137819 */ /* 0x140fe40000010e06 */
[----:B------:R-:W-:Y:S02]  /*bba0*/  SHF.L.W.U32.HI R20, R6, 0x7, R6 ;  /* 0x0000000706147819 */ /* 0x000fe40000010e06 */
[----:B------:R-:W-:Y:S02]  /*bbb0*/  LOP3.LUT R21, R16, R6, R5, 0xb8, !PT ;  /* 0x0000000610157212 */ /* 0x000fe400078eb805 */
[----:B------:R-:W-:Y:S02]  /*bbc0*/  LOP3.LUT R20, R20, R18, R19, 0x96, !PT ;  /* 0x0000001214147212 */ /* 0x000fe400078e9613 */
[----:B------:R-:W-:-:S02]  /*bbd0*/  SHF.L.W.U32.HI R19, R14, 0x13, R14 ;  /* 0x000000130e137819 */ /* 0x000fc40000010e0e */
[----:B------:R-:W-:Y:S02]  /*bbe0*/  SHF.L.W.U32.HI R18, R14, 0xa, R14 ;  /* 0x0000000a0e127819 */ /* 0x000fe40000010e0e */
[----:B------:R-:W-:Y:S02]  /*bbf0*/  IADD3 R20, PT, PT, R20, R21, R13 ;  /* 0x0000001514147210 */ /* 0x000fe40007ffe00d */
[----:B------:R-:W-:Y:S02]  /*bc00*/  LOP3.LUT R19, R18, R12, R19, 0x96, !PT ;  /* 0x0000000c12137212 */ /* 0x000fe400078e9613 */
[----:B------:R0:W2:Y:S01]  /*bc10*/  LDC.64 R12, c[0x3][R4+0x8] ;  /* 0x00c00200040c7b82 */ /* 0x0000a20000000a00 */
[----:B------:R-:W-:Y:S02]  /*bc20*/  IADD3 R20, PT, PT, R9, R20, R7 ;  /* 0x0000001409147210 */ /* 0x000fe40007ffe007 */
[----:B------:R-:W-:-:S03]  /*bc30*/  IADD3 R25, PT, PT, R8, R19, R25 ;  /* 0x0000001308197210 */ /* 0x000fc60007ffe019 */
[----:B------:R-:W-:Y:S01]  /*bc40*/  IMAD.IADD R7, R20, 0x1, R17 ;  /* 0x0000000114077824 */ /* 0x000fe200078e0211 */
[C-C-:B------:R-:W-:Y:S01]  /*bc50*/  SHF.L.W.U32.HI R8, R25.reuse, 0x1e, R25.reuse ;  /* 0x0000001e19087819 */ /* 0x140fe20000010e19 */
[----:B0-----:R-:W-:Y:S01]  /*bc60*/  VIADD R4, R4, 0x10 ;  /* 0x0000001004047836 */ /* 0x001fe20000000000 */
[C-C-:B------:R-:W-:Y:S02]  /*bc70*/  SHF.L.W.U32.HI R9, R25.reuse, 0x13, R25.reuse ;  /* 0x0000001319097819 */ /* 0x140fe40000010e19 */
[----:B------:R-:W-:Y:S02]  /*bc80*/  SHF.L.W.U32.HI R17, R25, 0xa, R25 ;  /* 0x0000000a19117819 */ /* 0x000fe40000010e19 */
[C-C-:B------:R-:W-:Y:S02]  /*bc90*/  SHF.L.W.U32.HI R18, R7.reuse, 0x1a, R7.reuse ;  /* 0x0000001a07127819 */ /* 0x140fe40000010e07 */
[C-C-:B------:R-:W-:Y:S02]  /*bca0*/  SHF.L.W.U32.HI R19, R7.reuse, 0x15, R7.reuse ;  /* 0x0000001507137819 */ /* 0x140fe40000010e07 */
[----:B------:R-:W-:-:S02]  /*bcb0*/  SHF.L.W.U32.HI R21, R7, 0x7, R7 ;  /* 0x0000000707157819 */ /* 0x000fc40000010e07 */
[----:B------:R-:W-:Y:S02]  /*bcc0*/  LOP3.LUT R9, R17, R8, R9, 0x96, !PT ;  /* 0x0000000811097212 */ /* 0x000fe400078e9609 */
[----:B------:R-:W-:Y:S02]  /*bcd0*/  LOP3.LUT R19, R21, R18, R19, 0x96, !PT ;  /* 0x0000001215137212 */ /* 0x000fe400078e9613 */
[----:B------:R-:W-:Y:S02]  /*bce0*/  LOP3.LUT R17, R5, R7, R6, 0xb8, !PT ;  /* 0x0000000705117212 */ /* 0x000fe400078eb806 */
[----:B------:R-:W-:Y:S02]  /*bcf0*/  LOP3.LUT R8, R14, R15, R25, 0xe8, !PT ;  /* 0x0000000f0e087212 */ /* 0x000fe400078ee819 */
[----:B------:R-:W-:Y:S02]  /*bd00*/  IADD3 R17, PT, PT, R19, R17, R16 ;  /* 0x0000001113117210 */ /* 0x000fe40007ffe010 */
[----:B------:R-:W-:-:S02]  /*bd10*/  IADD3 R20, PT, PT, R20, R9, R8 ;  /* 0x0000000914147210 */ /* 0x000fc40007ffe008 */
[----:B--2---:R-:W-:Y:S02]  /*bd20*/  IADD3 R10, PT, PT, R10, R17, R12 ;  /* 0x000000110a0a7210 */ /* 0x004fe40007ffe00c */
[C-C-:B------:R-:W-:Y:S02]  /*bd30*/  SHF.L.W.U32.HI R8, R20.reuse, 0x1e, R20.reuse ;  /* 0x0000001e14087819 */ /* 0x140fe40000010e14 */
[--C-:B------:R-:W-:Y:S01]  /*bd40*/  SHF.L.W.U32.HI R9, R20, 0x13, R20.reuse ;  /* 0x0000001314097819 */ /* 0x100fe20000010e14 */
[----:B------:R-:W-:Y:S01]  /*bd50*/  IMAD.IADD R16, R10, 0x1, R15 ;  /* 0x000000010a107824 */ /* 0x000fe200078e020f */
[--C-:B------:R-:W-:Y:S02]  /*bd60*/  SHF.L.W.U32.HI R12, R20, 0xa, R20.reuse ;  /* 0x0000000a140c7819 */ /* 0x100fe40000010e14 */
[----:B------:R-:W-:Y:S02]  /*bd70*/  LOP3.LUT R15, R25, R14, R20, 0xe8, !PT ;  /* 0x0000000e190f7212 */ /* 0x000fe400078ee814 */
[----:B------:R-:W-:-:S02]  /*bd80*/  LOP3.LUT R9, R12, R8, R9, 0x96, !PT ;  /* 0x000000080c097212 */ /* 0x000fc400078e9609 */
[C-C-:B------:R-:W-:Y:S02]  /*bd90*/  SHF.L.W.U32.HI R8, R16.reuse, 0x1a, R16.reuse ;  /* 0x0000001a10087819 */ /* 0x140fe40000010e10 */
[C-C-:B------:R-:W-:Y:S02]  /*bda0*/  SHF.L.W.U32.HI R17, R16.reuse, 0x15, R16.reuse ;  /* 0x0000001510117819 */ /* 0x140fe40000010e10 */
[----:B------:R-:W-:Y:S02]  /*bdb0*/  SHF.L.W.U32.HI R12, R16, 0x7, R16 ;  /* 0x00000007100c7819 */ /* 0x000fe40000010e10 */
[----:B------:R-:W-:Y:S02]  /*bdc0*/  IADD3 R23, PT, PT, R10, R9, R15 ;  /* 0x000000090a177210 */ /* 0x000fe40007ffe00f */
[----:B------:R-:W-:Y:S02]  /*bdd0*/  LOP3.LUT R9, R6, R16, R7, 0xb8, !PT ;  /* 0x0000001006097212 */ /* 0x000fe400078eb807 */
[----:B------:R-:W-:Y:S01]  /*bde0*/  LOP3.LUT R8, R12, R8, R17, 0x96, !PT ;  /* 0x000000080c087212 */ /* 0x000fe200078e9611 */
[----:B------:R-:W-:Y:S01]  /*bdf0*/  IMAD.MOV.U32 R17, RZ, RZ, R20 ;  /* 0x000000ffff117224 */ /* 0x000fe200078e0014 */
[----:B------:R-:W-:-:S02]  /*be00*/  SHF.L.W.U32.HI R10, R23, 0x1e, R23 ;  /* 0x0000001e170a7819 */ /* 0x000fc40000010e17 */
[C-C-:B------:R-:W-:Y:S02]  /*be10*/  SHF.L.W.U32.HI R15, R23.reuse, 0x13, R23.reuse ;  /* 0x00000013170f7819 */ /* 0x140fe40000010e17 */
[----:B------:R-:W-:Y:S02]  /*be20*/  SHF.L.W.U32.HI R12, R23, 0xa, R23 ;  /* 0x0000000a170c7819 */ /* 0x000fe40000010e17 */
[----:B------:R-:W-:Y:S02]  /*be30*/  IADD3 R8, PT, PT, R8, R9, R5 ;  /* 0x0000000908087210 */ /* 0x000fe40007ffe005 */
[----:B------:R-:W-:Y:S01]  /*be40*/  LOP3.LUT R10, R12, R10, R15, 0x96, !PT ;  /* 0x0000000a0c0a7212 */ /* 0x000fe200078e960f */
[----:B------:R-:W-:Y:S01]  /*be50*/  IMAD.MOV.U32 R12, RZ, RZ, R6 ;  /* 0x000000ffff0c7224 */ /* 0x000fe200078e0006 */
[----:B------:R-:W-:Y:S01]  /*be60*/  IADD3 R11, PT, PT, R11, R8, R13 ;  /* 0x000000080b0b7210 */ /* 0x000fe20007ffe00d */
[----:B------:R-:W-:Y:S01]  /*be70*/  IMAD.MOV.U32 R13, RZ, RZ, R7 ;  /* 0x000000ffff0d7224 */ /* 0x000fe200078e0007 */
[--C-:B------:R-:W-:Y:S01]  /*be80*/  LOP3.LUT R5, R20, R25, R23.reuse, 0xe8, !PT ;  /* 0x0000001914057212 */ /* 0x100fe200078ee817 */
[----:B------:R-:W-:-:S03]  /*be90*/  IMAD.MOV.U32 R15, RZ, RZ, R23 ;  /* 0x000000ffff0f7224 */ /* 0x000fc600078e0017 */
[C---:B------:R-:W-:Y:S01]  /*bea0*/  IADD3 R10, PT, PT, R11.reuse, R10, R5 ;  /* 0x0000000a0b0a7210 */ /* 0x040fe20007ffe005 */
[----:B------:R-:W-:-:S04]  /*beb0*/  IMAD.IADD R5, R11, 0x1, R14 ;  /* 0x000000010b057824 */ /* 0x000fc800078e020e */
[----:B------:R-:W-:Y:S01]  /*bec0*/  IMAD.MOV.U32 R14, RZ, RZ, R10 ;  /* 0x000000ffff0e7224 */ /* 0x000fe200078e000a */
[----:B------:R-:W-:Y:S06]  /*bed0*/  BRA.U UP0, `(.L_x_76) ;  /* 0xfffffff900ec7547 */ /* 0x000fec000b83ffff */
[----:B------:R-:W-:Y:S01]  /*bee0*/  ISETP.GE.AND P0, PT, R0, 0x38, PT ;  /* 0x000000380000780c */ /* 0x000fe20003f06270 */
[----:B------:R-:W-:Y:S02]  /*bef0*/  VIADD R22, R10, 0x6a09e667 ;  /* 0x6a09e6670a167836 */ /* 0x000fe40000000000 */
[----:B------:R-:W-:Y:S02]  /*bf00*/  VIADD R23, R23, 0xbb67ae85 ;  /* 0xbb67ae8517177836 */ /* 0x000fe40000000000 */
[----:B------:R-:W-:Y:S02]  /*bf10*/  VIADD R24, R20, 0x3c6ef372 ;  /* 0x3c6ef37214187836 */ /* 0x000fe40000000000 */
[----:B------:R-:W-:Y:S02]  /*bf20*/  VIADD R25, R25, 0xa54ff53a ;  /* 0xa54ff53a19197836 */ /* 0x000fe40000000000 */
[----:B------:R-:W-:Y:S02]  /*bf30*/  VIADD R26, R5, 0x510e527f ;  /* 0x510e527f051a7836 */ /* 0x000fe40000000000 */
[----:B------:R-:W-:-:S02]  /*bf40*/  VIADD R27, R16, 0x9b05688c ;  /* 0x9b05688c101b7836 */ /* 0x000fc40000000000 */
[----:B------:R-:W-:Y:S02]  /*bf50*/  VIADD R28, R7, 0x1f83d9ab ;  /* 0x1f83d9ab071c7836 */ /* 0x000fe40000000000 */
[----:B------:R-:W-:Y:S01]  /*bf60*/  VIADD R29, R6, 0x5be0cd19 ;  /* 0x5be0cd19061d7836 */ /* 0x000fe20000000000 */
[----:B------:R-:W-:Y:S06]  /*bf70*/  @!P0 BRA `(.L_x_77) ;  /* 0x0000001000088947 */ /* 0x000fec0003800000 */
[----:B------:R-:W2:Y:S04]  /*bf80*/  LDL.U8 R33, [R1+0x40] ;  /* 0x0000400001217983 */ /* 0x000ea80000100000 */
[----:B------:R-:W2:Y:S04]  /*bf90*/  LDL.U8 R4, [R1+0x41] ;  /* 0x0000410001047983 */ /* 0x000ea80000100000 */
[----:B------:R-:W3:Y:S04]  /*bfa0*/  LDL.U8 R6, [R1+0x44] ;  /* 0x0000440001067983 */ /* 0x000ee80000100000 */
[----:B------:R-:W3:Y:S04]  /*bfb0*/  LDL.U8 R7, [R1+0x45] ;  /* 0x0000450001077983 */ /* 0x000ee80000100000 */
[----:B------:R-:W4:Y:S04]  /*bfc0*/  LDL.U8 R10, [R1+0x48] ;  /* 0x00004800010a7983 */ /* 0x000f280000100000 */
        /* <DEDUP_REMOVED lines=26> */
[----:B------:R-:W5:Y:S01]  /*c170*/  LDL.U8 R43, [R1+0x43] ;  /* 0x00004300012b7983 */ /* 0x000f620000100000 */
[----:B--2---:R-:W-:-:S03]  /*c180*/  IMAD R4, R33, 0x100, R4 ;  /* 0x0000010021047824 */ /* 0x004fc600078e0204 */
[----:B------:R-:W2:Y:S01]  /*c190*/  LDL.U8 R33, [R1+0x6a] ;  /* 0x00006a0001217983 */ /* 0x000ea20000100000 */
[----:B---3--:R-:W-:Y:S02]  /*c1a0*/  IMAD R6, R6, 0x100, R7 ;  /* 0x0000010006067824 */ /* 0x008fe400078e0207 */
[----:B----4-:R-:W-:Y:S02]  /*c1b0*/  IMAD R11, R10, 0x100, R11 ;  /* 0x000001000a0b7824 */ /* 0x010fe400078e020b */
[----:B------:R-:W3:Y:S01]  /*c1c0*/  LDL.U8 R10, [R1+0x68] ;  /* 0x00006800010a7983 */ /* 0x000ee20000100000 */
[----:B-----5:R-:W-:-:S03]  /*c1d0*/  IMAD R17, R16, 0x100, R17 ;  /* 0x0000010010117824 */ /* 0x020fc600078e0211 */
[----:B------:R-:W4:Y:S01]  /*c1e0*/  LDL.U8 R16, [R1+0x64] ;  /* 0x0000640001107983 */ /* 0x000f220000100000 */
[----:B------:R-:W-:-:S03]  /*c1f0*/  IMAD R19, R18, 0x100, R19 ;  /* 0x0000010012137824 */ /* 0x000fc600078e0213 */
[----:B------:R-:W5:Y:S01]  /*c200*/  LDL.U8 R18, [R1+0x61] ;  /* 0x0000610001127983 */ /* 0x000f620000100000 */
[----:B------:R-:W-:-:S03]  /*c210*/  IMAD R20, R20, 0x100, R21 ;  /* 0x0000010014147824 */ /* 0x000fc600078e0215 */
[----:B------:R-:W2:Y:S01]  /*c220*/  LDL.U8 R21, [R1+0x74] ;  /* 0x0000740001157983 */ /* 0x000ea20000100000 */
[----:B------:R-:W-:-:S03]  /*c230*/  IMAD R31, R30, 0x100, R31 ;  /* 0x000001001e1f7824 */ /* 0x000fc600078e021f */
[----:B------:R-:W5:Y:S01]  /*c240*/  LDL.U8 R30, [R1+0x6e] ;  /* 0x00006e00011e7983 */ /* 0x000f620000100000 */
[----:B------:R-:W-:Y:S02]  /*c250*/  IMAD R4, R4, 0x100, R5 ;  /* 0x0000010004047824 */ /* 0x000fe400078e0205 */
[----:B------:R-:W-:Y:S02]  /*c260*/  IMAD R5, R6, 0x100, R9 ;  /* 0x0000010006057824 */ /* 0x000fe400078e0209 */
[----:B------:R-:W3:Y:S01]  /*c270*/  LDL.U8 R9, [R1+0x69] ;  /* 0x0000690001097983 */ /* 0x000ee20000100000 */
[----:B------:R-:W-:-:S03]  /*c280*/  IMAD R6, R11, 0x100, R12 ;  /* 0x000001000b067824 */ /* 0x000fc600078e020c */
[----:B------:R-:W5:Y:S04]  /*c290*/  LDL.U8 R11, [R1+0x6c] ;  /* 0x00006c00010b7983 */ /* 0x000f680000100000 */
[----:B------:R-:W5:Y:S01]  /*c2a0*/  LDL.U8 R12, [R1+0x72] ;  /* 0x00007200010c7983 */ /* 0x000f620000100000 */
[----:B------:R-:W-:-:S03]  /*c2b0*/  IMAD R14, R13, 0x100, R14 ;  /* 0x000001000d0e7824 */ /* 0x000fc600078e020e */
[----:B------:R-:W5:Y:S01]  /*c2c0*/  LDL.U8 R13, [R1+0x76] ;  /* 0x00007600010d7983 */ /* 0x000f620000100000 */
[----:B------:R-:W-:-:S03]  /*c2d0*/  IMAD R8, R17, 0x100, R8 ;  /* 0x0000010011087824 */ /* 0x000fc600078e0208 */
[----:B------:R-:W4:Y:S01]  /*c2e0*/  LDL.U8 R17, [R1+0x65] ;  /* 0x0000650001117983 */ /* 0x000f220000100000 */
[----:B------:R-:W-:-:S03]  /*c2f0*/  IMAD R36, R19, 0x100, R36 ;  /* 0x0000010013247824 */ /* 0x000fc600078e0224 */
[----:B------:R-:W5:Y:S01]  /*c300*/  LDL.U8 R19, [R1+0x60] ;  /* 0x0000600001137983 */ /* 0x000f620000100000 */
[----:B------:R-:W-:-:S03]  /*c310*/  IMAD R37, R20, 0x100, R37 ;  /* 0x0000010014257824 */ /* 0x000fc600078e0225 */
[----:B------:R-:W5:Y:S01]  /*c320*/  LDL.U8 R20, [R1+0x71] ;  /* 0x0000710001147983 */ /* 0x000f620000100000 */
[----:B------:R-:W-:-:S03]  /*c330*/  IMAD R34, R31, 0x100, R0 ;  /* 0x000001001f227824 */ /* 0x000fc600078e0200 */
[----:B------:R-:W5:Y:S04]  /*c340*/  LDL.U8 R31, [R1+0x78] ;  /* 0x00007800011f7983 */ /* 0x000f680000100000 */
[----:B------:R-:W5:Y:S01]  /*c350*/  LDL.U8 R0, [R1+0x6d] ;  /* 0x00006d0001007983 */ /* 0x000f620000100000 */
[----:B------:R-:W-:-:S03]  /*c360*/  IMAD R7, R14, 0x100, R15 ;  /* 0x000001000e077824 */ /* 0x000fc600078e020f */
[----:B------:R-:W5:Y:S04]  /*c370*/  LDL.U8 R14, [R1+0x7a] ;  /* 0x00007a00010e7983 */ /* 0x000f680000100000 */
[----:B------:R-:W5:Y:S01]  /*c380*/  LDL.U8 R15, [R1+0x7e] ;  /* 0x00007e00010f7983 */ /* 0x000f620000100000 */
[----:B------:R-:W-:-:S03]  /*c390*/  IMAD R42, R39, 0x100, R42 ;  /* 0x00000100272a7824 */ /* 0x000fc600078e022a */
[----:B------:R-:W5:Y:S01]  /*c3a0*/  LDL.U8 R39, [R1+0x53] ;  /* 0x0000530001277983 */ /* 0x000f620000100000 */
[----:B--2---:R-:W-:-:S03]  /*c3b0*/  IMAD R38, R21, 0x100, R38 ;  /* 0x0000010015267824 */ /* 0x004fc600078e0226 */
[----:B------:R-:W2:Y:S01]  /*c3c0*/  LDL.U8 R21, [R1+0x7b] ;  /* 0x00007b0001157983 */ /* 0x000ea20000100000 */
[----:B---3--:R-:W-:-:S03]  /*c3d0*/  IMAD R10, R10, 0x100, R9 ;  /* 0x000001000a0a7824 */ /* 0x008fc600078e0209 */
[----:B------:R-:W3:Y:S01]  /*c3e0*/  LDL.U8 R9, [R1+0x57] ;  /* 0x0000570001097983 */ /* 0x000ee20000100000 */
[----:B------:R-:W-:-:S03]  /*c3f0*/  IMAD R33, R10, 0x100, R33 ;  /* 0x000001000a217824 */ /* 0x000fc600078e0221 */
[----:B------:R-:W3:Y:S01]  /*c400*/  LDL.U8 R10, [R1+0x5b] ;  /* 0x00005b00010a7983 */ /* 0x000ee20000100000 */
[----:B----4-:R-:W-:Y:S02]  /*c410*/  IMAD R17, R16, 0x100, R17 ;  /* 0x0000010010117824 */ /* 0x010fe400078e0211 */
[----:B-----5:R-:W-:Y:S01]  /*c420*/  IMAD R18, R19, 0x100, R18 ;  /* 0x0000010013127824 */ /* 0x020fe200078e0212 */
[----:B------:R-:W4:Y:S01]  /*c430*/  LDL.U8 R16, [R1+0x63] ;  /* 0x0000630001107983 */ /* 0x000f220000100000 */
[----:B------:R-:W-:-:S03]  /*c440*/  IMAD R41, R41, 0x100, R20 ;  /* 0x0000010029297824 */ /* 0x000fc600078e0214 */
[----:B------:R-:W5:Y:S01]  /*c450*/  LDL.U8 R19, [R1+0x6f] ;  /* 0x00006f0001137983 */ /* 0x000f620000100000 */
[----:B------:R-:W-:-:S03]  /*c460*/  IMAD R31, R31, 0x100, R40 ;  /* 0x000001001f1f7824 */ /* 0x000fc600078e0228 */
[----:B------:R-:W5:Y:S01]  /*c470*/  LDL.U8 R20, [R1+0x77] ;  /* 0x0000770001147983 */ /* 0x000f620000100000 */
[----:B------:R-:W-:-:S03]  /*c480*/  IMAD R11, R11, 0x100, R0 ;  /* 0x000001000b0b7824 */ /* 0x000fc600078e0200 */
[----:B------:R-:W5:Y:S01]  /*c490*/  LDL.U8 R40, [R1+0x4f] ;  /* 0x00004f0001287983 */ /* 0x000f620000100000 */
[----:B------:R-:W-:Y:S02]  /*c4a0*/  IMAD R12, R41, 0x100, R12 ;  /* 0x00000100290c7824 */ /* 0x000fe400078e020c */
[----:B------:R-:W-:Y:S01]  /*c4b0*/  IMAD R13, R38, 0x100, R13 ;  /* 0x00000100260d7824 */ /* 0x000fe200078e020d */
[----:B------:R-:W5:Y:S01]  /*c4c0*/  LDL.U8 R41, [R1+0x4b] ;  /* 0x00004b0001297983 */ /* 0x000f620000100000 */
[----:B------:R-:W-:Y:S02]  /*c4d0*/  IMAD R14, R31, 0x100, R14 ;  /* 0x000001001f0e7824 */ /* 0x000fe400078e020e */
[----:B------:R-:W-:Y:S01]  /*c4e0*/  IMAD R35, R18, 0x100, R35 ;  /* 0x0000010012237824 */ /* 0x000fe200078e0223 */
[----:B------:R-:W5:Y:S01]  /*c4f0*/  LDL.U8 R38, [R1+0x47] ;  /* 0x0000470001267983 */ /* 0x000f620000100000 */
[----:B------:R-:W-:Y:S02]  /*c500*/  IMAD R32, R17, 0x100, R32 ;  /* 0x0000010011207824 */ /* 0x000fe400078e0220 */
[----:B------:R-:W-:Y:S01]  /*c510*/  IMAD R30, R11, 0x100, R30 ;  /* 0x000001000b1e7824 */ /* 0x000fe200078e021e */
[----:B------:R-:W5:Y:S04]  /*c520*/  LDL.U8 R31, [R1+0x73] ;  /* 0x00007300011f7983 */ /* 0x000f680000100000 */
[----:B------:R-:W5:Y:S04]  /*c530*/  LDL.U8 R11, [R1+0x5f] ;  /* 0x00005f00010b7983 */ /* 0x000f680000100000 */
[----:B------:R-:W5:Y:S04]  /*c540*/  LDL.U8 R0, [R1+0x7f] ;  /* 0x00007f0001007983 */ /* 0x000f680000100000 */
[----:B------:R-:W5:Y:S04]  /*c550*/  LDL.U8 R17, [R1+0x67] ;  /* 0x0000670001117983 */ /* 0x000f680000100000 */
[----:B------:R-:W5:Y:S01]  /*c560*/  LDL.U8 R18, [R1+0x6b] ;  /* 0x00006b0001127983 */ /* 0x000f620000100000 */
[----:B------:R-:W-:-:S02]  /*c570*/  IMAD R15, R42, 0x100, R15 ;  /* 0x000001002a0f7824 */ /* 0x000fc400078e020f */
[----:B------:R-:W-:Y:S02]  /*c580*/  IMAD.U32 R4, R4, 0x100, R43 ;  /* 0x0000010004047824 */ /* 0x000fe400078e002b */
[----:B------:R-:W-:Y:S01]  /*c590*/  IMAD.U32 R8, R8, 0x100, R39 ;  /* 0x0000010008087824 */ /* 0x000fe200078e0027 */
[----:B------:R-:W-:Y:S01]  /*c5a0*/  UMOV UR4, URZ ;  /* 0x000000ff00047c82 */ /* 0x000fe20008000000 */
[----:B--2---:R-:W-:Y:S02]  /*c5b0*/  IMAD.U32 R14, R14, 0x100, R21 ;  /* 0x000001000e0e7824 */ /* 0x004fe400078e0015 */
[----:B---3--:R-:W-:Y:S02]  /*c5c0*/  IMAD.U32 R9, R36, 0x100, R9 ;  /* 0x0000010024097824 */ /* 0x008fe400078e0009 */
[----:B------:R-:W-:Y:S02]  /*c5d0*/  IMAD.U32 R10, R37, 0x100, R10 ;  /* 0x00000100250a7824 */ /* 0x000fe400078e000a */
[----:B----4-:R-:W-:-:S02]  /*c5e0*/  IMAD.U32 R16, R35, 0x100, R16 ;  /* 0x0000010023107824 */ /* 0x010fc400078e0010 */
[----:B-----5:R-:W-:Y:S02]  /*c5f0*/  IMAD.U32 R19, R30, 0x100, R19 ;  /* 0x000001001e137824 */ /* 0x020fe400078e0013 */
[----:B------:R-:W-:Y:S02]  /*c600*/  IMAD.U32 R13, R13, 0x100, R20 ;  /* 0x000001000d0d7824 */ /* 0x000fe400078e0014 */
[----:B------:R-:W-:Y:S02]  /*c610*/  IMAD.U32 R7, R7, 0x100, R40 ;  /* 0x0000010007077824 */ /* 0x000fe400078e0028 */
[----:B------:R-:W-:Y:S02]  /*c620*/  IMAD.U32 R6, R6, 0x100, R41 ;  /* 0x0000010006067824 */ /* 0x000fe400078e0029 */
[----:B------:R-:W-:Y:S02]  /*c630*/  IMAD.U32 R5, R5, 0x100, R38 ;  /* 0x0000010005057824 */ /* 0x000fe400078e0026 */
[----:B------:R-:W-:-:S02]  /*c640*/  IMAD.U32 R12, R12, 0x100, R31 ;  /* 0x000001000c0c7824 */ /* 0x000fc400078e001f */
[----:B------:R-:W-:Y:S02]  /*c650*/  IMAD.U32 R11, R34, 0x100, R11 ;  /* 0x00000100220b7824 */ /* 0x000fe400078e000b */
[----:B------:R-:W-:Y:S02]  /*c660*/  IMAD.U32 R15, R15, 0x100, R0 ;  /* 0x000001000f0f7824 */ /* 0x000fe400078e0000 */
[----:B------:R-:W-:Y:S02]  /*c670*/  IMAD.U32 R17, R32, 0x100, R17 ;  /* 0x0000010020117824 */ /* 0x000fe400078e0011 */
[----:B------:R-:W-:Y:S01]  /*c680*/  IMAD.U32 R18, R33, 0x100, R18 ;  /* 0x0000010021127824 */ /* 0x000fe200078e0012 */
[----:B------:R0:W-:Y:S04]  /*c690*/  STL.128 [R1+0x110], R4 ;  /* 0x0001100401007387 */ /* 0x0001e80000100c00 */
[----:B------:R0:W-:Y:S04]  /*c6a0*/  STL.128 [R1+0x120], R8 ;  /* 0x0001200801007387 */ /* 0x0001e80000100c00 */
[----:B------:R0:W-:Y:S04]  /*c6b0*/  STL.128 [R1+0x140], R12 ;  /* 0x0001400c01007387 */ /* 0x0001e80000100c00 */
[----:B------:R0:W-:Y:S02]  /*c6c0*/  STL.128 [R1+0x130], R16 ;  /* 0x0001301001007387 */ /* 0x0001e40000100c00 */
.L_x_78:
        /* <DEDUP_REMOVED lines=28> */
[--C-:B------:R-:W-:Y:S01]  /*c890*/  SHF.L.W.U32.HI R13, R5, 0xd, R5.reuse ;  /* 0x0000000d050d7819 */ /* 0x100fe20000010e05 */
        /* <DEDUP_REMOVED lines=13> */
[----:B------:R-:W-:Y:S02]  /*c970*/  LOP3.LUT R9, R13, R9, R12, 0x96, !PT ;  /* 0x000000090d097212 */ /* 0x000fe400078e960c */
[----:B------:R-:W-:Y:S02]  /*c980*/  LOP3.LUT R14, R16, R14, R15, 0x96, !PT ;  /* 0x0000000e100e7212 */ /* 0x000fe400078e960f */
[----:B------:R-:W-:Y:S01]  /*c990*/  IADD3 R17, PT, PT, R7, R17, R0 ;  /* 0x0000001107117210 */ /* 0x000fe20007ffe000 */
[----:B------:R-:W-:Y:S01]  /*c9a0*/  VIADD R0, R2, 0x10 ;  /* 0x0000001002007836 */ /* 0x000fe20000000000 */
[----:B------:R-:W-:Y:S01]  /*c9b0*/  LOP3.LUT R10, R10, R18, R19, 0x96, !PT ;  /* 0x000000120a0a7212 */ /* 0x000fe200078e9613 */
[----:B------:R-:W-:Y:S01]  /*c9c0*/  IMAD.MOV.U32 R18, RZ, RZ, R8 ;  /* 0x000000ffff127224 */ /* 0x000fe200078e0008 */
[----:B------:R-:W-:-:S03]  /*c9d0*/  IADD3 R9, PT, PT, R6, R9, R11 ;  /* 0x0000000906097210 */ /* 0x000fc60007ffe00b */
[----:B------:R-:W-:Y:S02]  /*c9e0*/  IMAD.IADD R17, R10, 0x1, R17 ;  /* 0x000000010a117824 */ /* 0x000fe400078e0211 */
[----:B------:R-:W-:-:S03]  /*c9f0*/  IMAD.IADD R9, R14, 0x1, R9 ;  /* 0x000000010e097824 */ /* 0x000fc600078e0209 */
[----:B------:R-:W-:Y:S04]  /*ca00*/  STL [R2+0x24], R17 ;  /* 0x0000241102007387 */ /* 0x000fe80000100800 */
[----:B------:R0:W-:Y:S02]  /*ca10*/  STL [R2+0x20], R9 ;  /* 0x0000200902007387 */ /* 0x0001e40000100800 */
[----:B0-----:R-:W-:Y:S01]  /*ca20*/  IMAD.MOV.U32 R2, RZ, RZ, R0 ;  /* 0x000000ffff027224 */ /* 0x001fe200078e0000 */
[----:B------:R-:W-:Y:S06]  /*ca30*/  BRA.U UP0, `(.L_x_78) ;  /* 0xfffffffd00247547 */ /* 0x000fec000b83ffff */
[----:B------:R-:W-:Y:S01]  /*ca40*/  IMAD.MOV.U32 R2, RZ, RZ, R22 ;  /* 0x000000ffff027224 */ /* 0x000fe200078e0016 */
[----:B------:R-:W-:Y:S01]  /*ca50*/  UMOV UR5, 0x8 ;  /* 0x0000000800057882 */ /* 0x000fe20000000000 */
[----:B------:R-:W-:Y:S01]  /*ca60*/  IMAD.MOV.U32 R9, RZ, RZ, R23 ;  /* 0x000000ffff097224 */ /* 0x000fe200078e0017 */
[----:B------:R-:W-:Y:S01]  /*ca70*/  UMOV UR4, URZ ;  /* 0x000000ff00047c82 */ /* 0x000fe20008000000 */
[----:B------:R-:W-:Y:S02]  /*ca80*/  IMAD.MOV.U32 R8, RZ, RZ, R24 ;  /* 0x000000ffff087224 */ /* 0x000fe400078e0018 */
[----:B------:R-:W-:Y:S02]  /*ca90*/  IMAD.MOV.U32 R10, RZ, RZ, R25 ;  /* 0x000000ffff0a7224 */ /* 0x000fe400078e0019 */
[----:B------:R-:W-:Y:S02]  /*caa0*/  IMAD.MOV.U32 R0, RZ, RZ, R26 ;  /* 0x000000ffff007224 */ /* 0x000fe400078e001a */
[----:B------:R-:W-:-:S02]  /*cab0*/  IMAD.MOV.U32 R13, RZ, RZ, R27 ;  /* 0x000000ffff0d7224 */ /* 0x000fc400078e001b */
[----:B------:R-:W-:Y:S02]  /*cac0*/  IMAD.MOV.U32 R12, RZ, RZ, R28 ;  /* 0x000000ffff0c7224 */ /* 0x000fe400078e001c */
[----:B------:R-:W-:-:S07]  /*cad0*/  IMAD.MOV.U32 R11, RZ, RZ, R29 ;  /* 0x000000ffff0b7224 */ /* 0x000fce00078e001d */
.L_x_79:
[----:B------:R0:W2:Y:S01]  /*cae0*/  LDL.128 R4, [R3] ;  /* 0x0000000003047983 */ /* 0x0000a20000100c00 */
[----:B------:R-:W2:Y:S01]  /*caf0*/  LDCU.64 UR6, c[0x3][UR5+-0x8] ;  /* 0x00ffff00050677ac */ /* 0x000ea20008000a00 */
[C-C-:B------:R-:W-:Y:S02]  /*cb00*/  SHF.L.W.U32.HI R14, R0.reuse, 0x1a, R0.reuse ;  /* 0x0000001a000e7819 */ /* 0x140fe40000010e00 */
[C-C-:B------:R-:W-:Y:S01]  /*cb10*/  SHF.L.W.U32.HI R15, R0.reuse, 0x15, R0.reuse ;  /* 0x00000015000f7819 */ /* 0x140fe20000010e00 */
[----:B------:R-:W-:Y:S01]  /*cb20*/  UIADD3 UR4, UPT, UPT, UR4, 0x4, URZ ;  /* 0x0000000404047890 */ /* 0x000fe2000fffe0ff */
[----:B------:R-:W-:Y:S01]  /*cb30*/  SHF.L.W.U32.HI R16, R0, 0x7, R0 ;  /* 0x0000000700107819 */ /* 0x000fe20000010e00 */
[----:B0-----:R-:W-:Y:S02]  /*cb40*/  VIADD R3, R3, 0x10 ;  /* 0x0000001003037836 */ /* 0x001fe40000000000 */
[----:B------:R-:W-:Y:S01]  /*cb50*/  UISETP.NE.AND UP0, UPT, UR4, 0x40, UPT ;  /* 0x000000400400788c */ /* 0x000fe2000bf05270 */
[----:B------:R-:W-:-:S02]  /*cb60*/  LOP3.LUT R14, R16, R14, R15, 0x96, !PT ;  /* 0x0000000e100e7212 */ /* 0x000fc400078e960f */
[----:B------:R-:W-:-:S04]  /*cb70*/  LOP3.LUT R15, R12, R0, R13, 0xb8, !PT ;  /* 0x000000000c0f7212 */ /* 0x000fc800078eb80d */
[----:B------:R-:W-:-:S04]  /*cb80*/  IADD3 R15, PT, PT, R14, R15, R11 ;  /* 0x0000000f0e0f7210 */ /* 0x000fc80007ffe00b */
[----:B--2---:R-:W-:Y:S02]  /*cb90*/  IADD3 R15, PT, PT, R4, UR6, R15 ;  /* 0x00000006040f7c10 */ /* 0x004fe4000fffe00f */
[----:B------:R-:W-:-:S03]  /*cba0*/  SHF.L.W.U32.HI R4, R2, 0x1e, R2 ;  /* 0x0000001e02047819 */ /* 0x000fc60000010e02 */
[----:B------:R-:W-:-:S05]  /*cbb0*/  IMAD.IADD R11, R15, 0x1, R10 ;  /* 0x000000010f0b7824 */ /* 0x000fca00078e020a */
        /* <DEDUP_REMOVED lines=9> */
[----:B------:R-:W-:Y:S02]  /*cc50*/  LOP3.LUT R12, R9, R8, R2, 0xe8, !PT ;  /* 0x00000008090c7212 */ /* 0x000fe400078ee802 */
[----:B------:R-:W-:Y:S01]  /*cc60*/  IADD3 R17, PT, PT, R5, UR7, R16 ;  /* 0x0000000705117c10 */ /* 0x000fe2000fffe010 */
[----:B------:R-:W0:Y:S01]  /*cc70*/  LDCU.64 UR6, c[0x3][UR5] ;  /* 0x00c00000050677ac */ /* 0x000e220008000a00 */
[----:B------:R-:W-:-:S03]  /*cc80*/  IADD3 R5, PT, PT, R15, R4, R12 ;  /* 0x000000040f057210 */ /* 0x000fc60007ffe00c */
[----:B------:R-:W-:Y:S01]  /*cc90*/  IMAD.IADD R4, R17, 0x1, R8 ;  /* 0x0000000111047824 */ /* 0x000fe200078e0208 */
[C-C-:B------:R-:W-:Y:S01]  /*cca0*/  SHF.L.W.U32.HI R8, R5.reuse, 0x1e, R5.reuse ;  /* 0x0000001e05087819 */ /* 0x140fe20000010e05 */
[----:B------:R-:W-:Y:S01]  /*ccb0*/  UIADD3 UR5, UPT, UPT, UR5, 0x10, URZ ;  /* 0x0000001005057890 */ /* 0x000fe2000fffe0ff */
[C-C-:B------:R-:W-:Y:S02]  /*ccc0*/  SHF.L.W.U32.HI R15, R5.reuse, 0x13, R5.reuse ;  /* 0x00000013050f7819 */ /* 0x140fe40000010e05 */
[C-C-:B------:R-:W-:Y:S02]  /*ccd0*/  SHF.L.W.U32.HI R12, R4.reuse, 0x1a, R4.reuse ;  /* 0x0000001a040c7819 */ /* 0x140fe40000010e04 */
[C-C-:B------:R-:W-:Y:S02]  /*cce0*/  SHF.L.W.U32.HI R19, R4.reuse, 0x15, R4.reuse ;  /* 0x0000001504137819 */ /* 0x140fe40000010e04 */
[----:B------:R-:W-:Y:S02]  /*ccf0*/  SHF.L.W.U32.HI R14, R4, 0x7, R4 ;  /* 0x00000007040e7819 */ /* 0x000fe40000010e04 */
[----:B------:R-:W-:-:S02]  /*cd00*/  SHF.L.W.U32.HI R10, R5, 0xa, R5 ;  /* 0x0000000a050a7819 */ /* 0x000fc40000010e05 */
[----:B------:R-:W-:Y:S02]  /*cd10*/  LOP3.LUT R12, R14, R12, R19, 0x96, !PT ;  /* 0x0000000c0e0c7212 */ /* 0x000fe400078e9613 */
[----:B------:R-:W-:Y:S02]  /*cd20*/  LOP3.LUT R14, R0, R4, R11, 0xb8, !PT ;  /* 0x00000004000e7212 */ /* 0x000fe400078eb80b */
[----:B------:R-:W-:Y:S02]  /*cd30*/  LOP3.LUT R8, R10, R8, R15, 0x96, !PT ;  /* 0x000000080a087212 */ /* 0x000fe400078e960f */
[----:B------:R-:W-:Y:S02]  /*cd40*/  IADD3 R13, PT, PT, R12, R14, R13 ;  /* 0x0000000e0c0d7210 */ /* 0x000fe40007ffe00d */
[----:B------:R-:W-:Y:S02]  /*cd50*/  LOP3.LUT R10, R2, R9, R5, 0xe8, !PT ;  /* 0x00000009020a7212 */ /* 0x000fe400078ee805 */
[----:B0-----:R-:W-:-:S02]  /*cd60*/  IADD3 R6, PT, PT, R6, UR6, R13 ;  /* 0x0000000606067c10 */ /* 0x001fc4000fffe00d */
[----:B------:R-:W-:-:S03]  /*cd70*/  IADD3 R8, PT, PT, R17, R8, R10 ;  /* 0x0000000811087210 */ /* 0x000fc60007ffe00a */
[----:B------:R-:W-:Y:S01]  /*cd80*/  IMAD.IADD R13, R6, 0x1, R9 ;  /* 0x00000001060d7824 */ /* 0x000fe200078e0209 */
[C-C-:B------:R-:W-:Y:S02]  /*cd90*/  SHF.L.W.U32.HI R10, R8.reuse, 0x1e, R8.reuse ;  /* 0x0000001e080a7819 */ /* 0x140fe40000010e08 */
[C-C-:B------:R-:W-:Y:S02]  /*cda0*/  SHF.L.W.U32.HI R15, R8.reuse, 0x13, R8.reuse ;  /* 0x00000013080f7819 */ /* 0x140fe40000010e08 */
[--C-:B------:R-:W-:Y:S02]  /*cdb0*/  SHF.L.W.U32.HI R12, R8, 0xa, R8.reuse ;  /* 0x0000000a080c7819 */ /* 0x100fe40000010e08 */
[----:B------:R-:W-:Y:S02]  /*cdc0*/  LOP3.LUT R9, R5, R2, R8, 0xe8, !PT ;  /* 0x0000000205097212 */ /* 0x000fe400078ee808 */
[----:B------:R-:W-:Y:S02]  /*cdd0*/  LOP3.LUT R15, R12, R10, R15, 0x96, !PT ;  /* 0x0000000a0c0f7212 */ /* 0x000fe400078e960f */
[----:B------:R-:W-:-:S02]  /*cde0*/  SHF.L.W.U32.HI R10, R13, 0x1a, R13 ;  /* 0x0000001a0d0a7819 */ /* 0x000fc40000010e0d */
[C-C-:B------:R-:W-:Y:S02]  /*cdf0*/  SHF.L.W.U32.HI R17, R13.reuse, 0x15, R13.reuse ;  /* 0x000000150d117819 */ /* 0x140fe40000010e0d */
[----:B------:R-:W-:Y:S02]  /*ce00*/  SHF.L.W.U32.HI R12, R13, 0x7, R13 ;  /* 0x000000070d0c7819 */ /* 0x000fe40000010e0d */
[----:B------:R-:W-:Y:S02]  /*ce10*/  IADD3 R14, PT, PT, R6, R15, R9 ;  /* 0x0000000f060e7210 */ /* 0x000fe40007ffe009 */
[----:B------:R-:W-:Y:S02]  /*ce20*/  LOP3.LUT R6, R11, R13, R4, 0xb8, !PT ;  /* 0x0000000d0b067212 */ /* 0x000fe400078eb804 */
[----:B------:R-:W-:Y:S02]  /*ce30*/  LOP3.LUT R17, R12, R10, R17, 0x96, !PT ;  /* 0x0000000a0c117212 */ /* 0x000fe400078e9611 */
[----:B------:R-:W-:-:S02]  /*ce40*/  SHF.L.W.U32.HI R9, R14, 0x1e, R14 ;  /* 0x0000001e0e097819 */ /* 0x000fc40000010e0e */
[C-C-:B------:R-:W-:Y:S02]  /*ce50*/  SHF.L.W.U32.HI R10, R14.reuse, 0x13, R14.reuse ;  /* 0x000000130e0a7819 */ /* 0x140fe40000010e0e */
[----:B------:R-:W-:Y:S02]  /*ce60*/  SHF.L.W.U32.HI R12, R14, 0xa, R14 ;  /* 0x0000000a0e0c7819 */ /* 0x000fe40000010e0e */
[----:B------:R-:W-:Y:S02]  /*ce70*/  IADD3 R6, PT, PT, R17, R6, R0 ;  /* 0x0000000611067210 */ /* 0x000fe40007ffe000 */
[----:B------:R-:W-:Y:S02]  /*ce80*/  LOP3.LUT R0, R8, R5, R14, 0xe8, !PT ;  /* 0x0000000508007212 */ /* 0x000fe400078ee80e */
[----:B------:R-:W-:Y:S01]  /*ce90*/  LOP3.LUT R10, R12, R9, R10, 0x96, !PT ;  /* 0x000000090c0a7212 */ /* 0x000fe200078e960a */
[----:B------:R-:W-:Y:S01]  /*cea0*/  IMAD.MOV.U32 R12, RZ, RZ, R4 ;  /* 0x000000ffff0c7224 */ /* 0x000fe200078e0004 */
[----:B------:R-:W-:Y:S01]  /*ceb0*/  IADD3 R7, PT, PT, R7, UR7, R6 ;  /* 0x0000000707077c10 */ /* 0x000fe2000fffe006 */
[----:B------:R-:W-:-:S03]  /*cec0*/  IMAD.MOV.U32 R9, RZ, RZ, R14 ;  /* 0x000000ffff097224 */ /* 0x000fc600078e000e */
[C---:B------:R-:W-:Y:S01]  /*ced0*/  IADD3 R15, PT, PT, R7.reuse, R10, R0 ;  /* 0x0000000a070f7210 */ /* 0x040fe20007ffe000 */
[----:B------:R-:W-:Y:S02]  /*cee0*/  IMAD.IADD R0, R7, 0x1, R2 ;  /* 0x0000000107007824 */ /* 0x000fe400078e0202 */
[----:B------:R-:W-:Y:S02]  /*cef0*/  IMAD.MOV.U32 R10, RZ, RZ, R5 ;  /* 0x000000ffff0a7224 */ /* 0x000fe400078e0005 */
[----:B------:R-:W-:Y:S01]  /*cf00*/  IMAD.MOV.U32 R2, RZ, RZ, R15 ;  /* 0x000000ffff027224 */ /* 0x000fe200078e000f */
[----:B------:R-:W-:Y:S06]  /*cf10*/  BRA.U UP0, `(.L_x_79) ;  /* 0xfffffff900f07547 */ /* 0x000fec000b83ffff */
[----:B------:R-:W-:Y:S02]  /*cf20*/  IMAD.IADD R22, R22, 0x1, R15 ;  /* 0x0000000116167824 */ /* 0x000fe400078e020f */
[----:B------:R-:W-:Y:S02]  /*cf30*/  IMAD.IADD R23, R23, 0x1, R14 ;  /* 0x0000000117177824 */ /* 0x000fe400078e020e */
[----:B------:R-:W-:Y:S02]  /*cf40*/  IMAD.IADD R24, R24, 0x1, R8 ;  /* 0x0000000118187824 */ /* 0x000fe400078e0208 */
[----:B------:R-:W-:Y:S02]  /*cf50*/  IMAD.IADD R25, R25, 0x1, R5 ;  /* 0x0000000119197824 */ /* 0x000fe400078e0205 */
[----:B------:R-:W-:Y:S02]  /*cf60*/  IMAD.IADD R26, R26, 0x1, R0 ;  /* 0x000000011a1a7824 */ /* 0x000fe400078e0200 */
[----:B------:R-:W-:-:S02]  /*cf70*/  IMAD.IADD R27, R27, 0x1, R13 ;  /* 0x000000011b1b7824 */ /* 0x000fc400078e020d */
[----:B------:R-:W-:Y:S02]  /*cf80*/  IMAD.IADD R28, R28, 0x1, R4 ;  /* 0x000000011c1c7824 */ /* 0x000fe400078e0204 */
[----:B------:R-:W-:-:S07]  /*cf90*/  IMAD.IADD R29, R29, 0x1, R11 ;  /* 0x000000011d1d7824 */ /* 0x000fce00078e020b */
.L_x_77:
[----:B------:R-:W-:Y:S01]  /*cfa0*/  IMAD.MOV.U32 R16, RZ, RZ, 0x30 ;  /* 0x00000030ff107424 */ /* 0x000fe200078e00ff */
[----:B------:R-:W-:Y:S01]  /*cfb0*/  LEA.HI R18, R22, R1, RZ, 0x4 ;  /* 0x0000000116127211 */ /* 0x000fe200078f20ff */
        /* <DEDUP_REMOVED lines=21> */
[----:B------:R-:W-:-:S03]  /*d110*/  IMAD.MOV.U32 R2, RZ, RZ, 0x66 ;  /* 0x00000066ff027424 */ /* 0x000fc600078e00ff */
        /* <DEDUP_REMOVED lines=10> */
[----:B------:R-:W-:-:S04]  /*d1c0*/  SHF.R.U32.HI R17, RZ, 0x18, R22 ;  /* 0x00000018ff117819 */ /* 0x000fc80000011616 */
        /* <DEDUP_REMOVED lines=9> */
[----:B------:R-:W3:Y:S01]  /*d260*/  LDL.U8 R30, [R30+0x110] ;  /* 0x000110001e1e7983 */ /* 0x000ee20000100000 */
[----:B------:R-:W-:-:S05]  /*d270*/  LOP3.LUT R32, R17, 0xf, RZ, 0xc0, !PT ;  /* 0x0000000f11207812 */ /* 0x000fca00078ec0ff */
[----:B------:R-:W-:Y:S01]  /*d280*/  IMAD.IADD R31, R1, 0x1, R32 ;  /* 0x00000001011f7824 */ /* 0x000fe200078e0220 */
[----:B------:R-:W-:Y:S01]  /*d290*/  SHF.R.U32.HI R17, RZ, 0xc, R22 ;  /* 0x0000000cff117819 */ /* 0x000fe20000011616 */
[----:B---3--:R3:W-:Y:S04]  /*d2a0*/  STL.U8 [R1+0x2], R30 ;  /* 0x0000021e01007387 */ /* 0x0087e80000100000 */
[----:B0-----:R-:W4:Y:S01]  /*d2b0*/  LDL.U8 R18, [R31+0x110] ;  /* 0x000110001f127983 */ /* 0x001f220000100000 */
[----:B------:R-:W-:-:S05]  /*d2c0*/  LOP3.LUT R32, R17, 0xf, RZ, 0xc0, !PT ;  /* 0x0000000f11207812 */ /* 0x000fca00078ec0ff */
[----:B------:R-:W-:Y:S01]  /*d2d0*/  IMAD.IADD R19, R1, 0x1, R32 ;  /* 0x0000000101137824 */ /* 0x000fe200078e0220 */
[----:B------:R-:W-:Y:S01]  /*d2e0*/  SHF.R.U32.HI R17, RZ, 0x8, R22 ;  /* 0x00000008ff117819 */ /* 0x000fe20000011616 */
[----:B----4-:R0:W-:Y:S04]  /*d2f0*/  STL.U8 [R1+0x3], R18 ;  /* 0x0000031201007387 */ /* 0x0101e80000100000 */
[----:B--2---:R-:W2:Y:S01]  /*d300*/  LDL.U8 R20, [R19+0x110] ;  /* 0x0001100013147983 */ /* 0x004ea20000100000 */
[----:B------:R-:W-:-:S05]  /*d310*/  LOP3.LUT R32, R17, 0xf, RZ, 0xc0, !PT ;  /* 0x0000000f11207812 */ /* 0x000fca00078ec0ff */
[----:B------:R-:W-:Y:S01]  /*d320*/  IMAD.IADD R21, R1, 0x1, R32 ;  /* 0x0000000101157824 */ /* 0x000fe200078e0220 */
[----:B------:R-:W-:Y:S01]  /*d330*/  SHF.R.U32.HI R17, RZ, 0x4, R22 ;  /* 0x00000004ff117819 */ /* 0x000fe20000011616 */
[----:B--2---:R-:W-:Y:S04]  /*d340*/  STL.U8 [R1+0x4], R20 ;  /* 0x0000041401007387 */ /* 0x004fe80000100000 */
[----:B---3--:R-:W2:Y:S01]  /*d350*/  LDL.U8 R30, [R21+0x110] ;  /* 0x00011000151e7983 */ /* 0x008ea20000100000 */
[----:B------:R-:W-:-:S05]  /*d360*/  LOP3.LUT R32, R17, 0xf, RZ, 0xc0, !PT ;  /* 0x0000000f11207812 */ /* 0x000fca00078ec0ff */
[C---:B------:R-:W-:Y:S01]  /*d370*/  IMAD.IADD R32, R1.reuse, 0x1, R32 ;  /* 0x0000000101207824 */ /* 0x040fe200078e0220 */
[----:B------:R-:W-:Y:S01]  /*d380*/  LOP3.LUT R22, R22, 0xf, RZ, 0xc0, !PT ;  /* 0x0000000f16167812 */ /* 0x000fe200078ec0ff */
[----:B--2---:R-:W-:Y:S04]  /*d390*/  STL.U8 [R1+0x5], R30 ;  /* 0x0000051e01007387 */ /* 0x004fe80000100000 */
[----:B0-----:R-:W2:Y:S01]  /*d3a0*/  LDL.U8 R18, [R32+0x110] ;  /* 0x0001100020127983 */ /* 0x001ea20000100000 */
[----:B------:R-:W-:Y:S01]  /*d3b0*/  IMAD.IADD R22, R1, 0x1, R22 ;  /* 0x0000000101167824 */ /* 0x000fe200078e0216 */
[----:B------:R-:W-:Y:S02]  /*d3c0*/  LEA.HI R19, R23, R1, RZ, 0x4 ;  /* 0x0000000117137211 */ /* 0x000fe400078f20ff */
[----:B--2---:R0:W-:Y:S04]  /*d3d0*/  STL.U8 [R1+0x6], R18 ;  /* 0x0000061201007387 */ /* 0x0041e80000100000 */
        /* <DEDUP_REMOVED lines=18> */
[----:B0-----:R-:W3:Y:S01]  /*d500*/  LDL.U8 R18, [R19+0x110] ;  /* 0x0001100013127983 */ /* 0x001ee20000100000 */
[----:B------:R-:W-:-:S04]  /*d510*/  SHF.R.U32.HI R17, RZ, 0x18, R23 ;  /* 0x00000018ff117819 */ /* 0x000fc80000011617 */
[----:B------:R-:W-:-:S05]  /*d520*/  LOP3.LUT R20, R17, 0xf, RZ, 0xc0, !PT ;  /* 0x0000000f11147812 */ /* 0x000fca00078ec0ff */
[----:B------:R-:W-:Y:S01]  /*d530*/  IMAD.IADD R20, R1, 0x1, R20 ;  /* 0x0000000101147824 */ /* 0x000fe200078e0214 */
[----:B------:R-:W-:Y:S01]  /*d540*/  SHF.R.U32.HI R17, RZ, 0x14, R23 ;  /* 0x00000014ff117819 */ /* 0x000fe20000011617 */
[----:B---3--:R0:W-:Y:S04]  /*d550*/  STL.U8 [R1+0x8], R18 ;  /* 0x0000081201007387 */ /* 0x0081e80000100000 */
[----:B------:R-:W3:Y:S01]  /*d560*/  LDL.U8 R20, [R20+0x110] ;  /* 0x0001100014147983 */ /* 0x000ee20000100000 */
[----:B--2---:R-:W-:-:S05]  /*d570*/  LOP3.LUT R22, R17, 0xf, RZ, 0xc0, !PT ;  /* 0x0000000f11167812 */ /* 0x004fca00078ec0ff */
[----:B------:R-:W-:Y:S01]  /*d580*/  IMAD.IADD R22, R1, 0x1, R22 ;  /* 0x0000000101167824 */ /* 0x000fe200078e0216 */
[----:B------:R-:W-:Y:S01]  /*d590*/  SHF.R.U32.HI R17, RZ, 0x10, R23 ;  /* 0x00000010ff117819 */ /* 0x000fe20000011617 */
[----:B---3--:R2:W-:Y:S04]  /*d5a0*/  STL.U8 [R1+0x9], R20 ;  /* 0x0000091401007387 */ /* 0x0085e80000100000 */
        /* <DEDUP_REMOVED lines=17> */
[----:B------:R-:W-:Y:S01]  /*d6c0*/  IMAD.IADD R17, R1, 0x1, R30 ;  /* 0x0000000101117824 */ /* 0x000fe200078e021e */
        /* <DEDUP_REMOVED lines=35> */
[----:B------:R-:W4:Y:S01]  /*d900*/  LDL.U8 R22, [R22+0x110] ;  /* 0x0001100016167983 */ /* 0x000f220000100000 */
[----:B--2---:R-:W-:-:S05]  /*d910*/  LOP3.LUT R30, R17, 0xf, RZ, 0xc0, !PT ;  /* 0x0000000f111e7812 */ /* 0x004fca00078ec0ff */
[----:B------:R-:W-:Y:S01]  /*d920*/  IMAD.IADD R23, R1, 0x1, R30 ;  /* 0x0000000101177824 */ /* 0x000fe200078e021e */
[----:B------:R-:W-:Y:S01]  /*d930*/  SHF.R.U32.HI R17, RZ, 0xc, R24 ;  /* 0x0000000cff117819 */ /* 0x000fe20000011618 */
[----:B----4-:R2:W-:Y:S04]  /*d940*/  STL.U8 [R1+0x12], R22 ;  /* 0x0000121601007387 */ /* 0x0105e80000100000 */
[----:B0-----:R-:W4:Y:S01]  /*d950*/  LDL.U8 R18, [R23+0x110] ;  /* 0x0001100017127983 */ /* 0x001f220000100000 */
[----:B------:R-:W-:-:S05]  /*d960*/  LOP3.LUT R30, R17, 0xf, RZ, 0xc0, !PT ;  /* 0x0000000f111e7812 */ /* 0x000fca00078ec0ff */
[----:B------:R-:W-:Y:S01]  /*d970*/  IMAD.IADD R19, R1, 0x1, R30 ;  /* 0x0000000101137824 */ /* 0x000fe200078e021e */
[----:B------:R-:W-:Y:S01]  /*d980*/  SHF.R.U32.HI R17, RZ, 0x8, R24 ;  /* 0x00000008ff117819 */ /* 0x000fe20000011618 */
[----:B----4-:R0:W-:Y:S04]  /*d990*/  STL.U8 [R1+0x13], R18 ;  /* 0x0000131201007387 */ /* 0x0101e80000100000 */
[----:B---3--:R-:W3:Y:S01]  /*d9a0*/  LDL.U8 R20, [R19+0x110] ;  /* 0x0001100013147983 */ /* 0x008ee20000100000 */
[----:B------:R-:W-:-:S05]  /*d9b0*/  LOP3.LUT R30, R17, 0xf, RZ, 0xc0, !PT ;  /* 0x0000000f111e7812 */ /* 0x000fca00078ec0ff */
[----:B------:R-:W-:Y:S01]  /*d9c0*/  IMAD.IADD R21, R1, 0x1, R30 ;  /* 0x0000000101157824 */ /* 0x000fe200078e021e */
[----:B------:R-:W-:Y:S01]  /*d9d0*/  SHF.R.U32.HI R17, RZ, 0x4, R24 ;  /* 0x00000004ff117819 */ /* 0x000fe20000011618 */
[----:B---3--:R-:W-:Y:S04]  /*d9e0*/  STL.U8 [R1+0x14], R20 ;  /* 0x0000141401007387 */ /* 0x008fe80000100000 */
[----:B--2---:R-:W2:Y:S01]  /*d9f0*/  LDL.U8 R22, [R21+0x110] ;  /* 0x0001100015167983 */ /* 0x004ea20000100000 */
        /* <DEDUP_REMOVED lines=217> */
[----:B------:R-:W-:-:S03]  /*e790*/  IMAD.IADD R24, R1, 0x1, R28 ;  /* 0x0000000101187824 */ /* 0x000fc600078e021c */
[----:B--2---:R-:W-:Y:S04]  /*e7a0*/  STL.U8 [R1+0x36], R18 ;  /* 0x0000361201007387 */ /* 0x004fe80000100000 */
[----:B------:R-:W2:Y:S04]  /*e7b0*/  LDL.U8 R24, [R24+0x110] ;  /* 0x0001100018187983 */ /* 0x000ea80000100000 */
[----:B------:R0:W-:Y:S04]  /*e7c0*/  STL.U8 [R1+0x111], R15 ;  /* 0x0001110f01007387 */ /* 0x0001e80000100000 */
[----:B------:R-:W-:Y:S04]  /*e7d0*/  STL.U8 [R1+0x110], R16 ;  /* 0x0001101001007387 */ /* 0x000fe80000100000 */
[----:B------:R-:W-:Y:S01]  /*e7e0*/  STL.U8 [R1+0x112], R14 ;  /* 0x0001120e01007387 */ /* 0x000fe20000100000 */
[----:B0-----:R-:W-:-:S03]  /*e7f0*/  LEA.HI R15, R29, R1, RZ, 0x4 ;  /* 0x000000011d0f7211 */ /* 0x001fc600078f20ff */
[----:B------:R-:W-:Y:S04]  /*e800*/  STL.U8 [R1+0x113], R13 ;  /* 0x0001130d01007387 */ /* 0x000fe80000100000 */
[----:B------:R-:W-:Y:S04]  /*e810*/  STL.U8 [R1+0x114], R12 ;  /* 0x0001140c01007387 */ /* 0x000fe80000100000 */
[----:B------:R-:W-:Y:S04]  /*e820*/  STL.U8 [R1+0x115], R11 ;  /* 0x0001150b01007387 */ /* 0x000fe80000100000 */
[----:B------:R0:W-:Y:S04]  /*e830*/  STL.U8 [R1+0x116], R10 ;  /* 0x0001160a01007387 */ /* 0x0001e80000100000 */
[----:B------:R3:W-:Y:S04]  /*e840*/  STL.U8 [R1+0x117], R9 ;  /* 0x0001170901007387 */ /* 0x0007e80000100000 */
[----:B------:R4:W-:Y:S04]  /*e850*/  STL.U8 [R1+0x118], R8 ;  /* 0x0001180801007387 */ /* 0x0009e80000100000 */
[----:B------:R-:W-:Y:S04]  /*e860*/  STL.U8 [R1+0x119], R7 ;  /* 0x0001190701007387 */ /* 0x000fe80000100000 */
[----:B------:R-:W-:Y:S04]  /*e870*/  STL.U8 [R1+0x11a], R6 ;  /* 0x00011a0601007387 */ /* 0x000fe80000100000 */
[----:B------:R5:W-:Y:S04]  /*e880*/  STL.U8 [R1+0x11b], R5 ;  /* 0x00011b0501007387 */ /* 0x000be80000100000 */
[----:B------:R1:W-:Y:S04]  /*e890*/  STL.U8 [R1+0x11c], R0 ;  /* 0x00011c0001007387 */ /* 0x0003e80000100000 */
[----:B------:R-:W-:Y:S04]  /*e8a0*/  STL.U8 [R1+0x11d], R4 ;  /* 0x00011d0401007387 */ /* 0x000fe80000100000 */
[----:B------:R-:W-:Y:S04]  /*e8b0*/  STL.U8 [R1+0x11e], R3 ;  /* 0x00011e0301007387 */ /* 0x000fe80000100000 */
[----:B------:R1:W-:Y:S04]  /*e8c0*/  STL.U8 [R1+0x11f], R2 ;  /* 0x00011f0201007387 */ /* 0x0003e80000100000 */
[----:B--2---:R-:W-:Y:S04]  /*e8d0*/  STL.U8 [R1+0x37], R24 ;  /* 0x0000371801007387 */ /* 0x004fe80000100000 */
[----:B0-----:R-:W2:Y:S01]  /*e8e0*/  LDL.U8 R10, [R15+0x110] ;  /* 0x000110000f0a7983 */ /* 0x001ea20000100000 */
[----:B---3--:R-:W-:-:S04]  /*e8f0*/  SHF.R.U32.HI R9, RZ, 0x18, R29 ;  /* 0x00000018ff097819 */ /* 0x008fc8000001161d */
[----:B----4-:R-:W-:-:S05]  /*e900*/  LOP3.LUT R8, R9, 0xf, RZ, 0xc0, !PT ;  /* 0x0000000f09087812 */ /* 0x010fca00078ec0ff */
[----:B------:R-:W-:Y:S01]  /*e910*/  IMAD.IADD R8, R1, 0x1, R8 ;  /* 0x0000000101087824 */ /* 0x000fe200078e0208 */
[----:B-----5:R-:W-:Y:S01]  /*e920*/  SHF.R.U32.HI R5, RZ, 0x14, R29 ;  /* 0x00000014ff057819 */ /* 0x020fe2000001161d */
[----:B--2---:R-:W-:Y:S04]  /*e930*/  STL.U8 [R1+0x38], R10 ;  /* 0x0000380a01007387 */ /* 0x004fe80000100000 */
[----:B------:R-:W2:Y:S01]  /*e940*/  LDL.U8 R6, [R8+0x110] ;  /* 0x0001100008067983 */ /* 0x000ea20000100000 */
[----:B-1----:R-:W-:-:S05]  /*e950*/  LOP3.LUT R0, R5, 0xf, RZ, 0xc0, !PT ;  /* 0x0000000f05007812 */ /* 0x002fca00078ec0ff */
        /* <DEDUP_REMOVED lines=13> */
[----:B------:R-:W3:Y:S01]  /*ea30*/  LDL.U8 R4, [R4+0x110] ;  /* 0x0001100004047983 */ /* 0x000ee20000100000 */
[----:B0-----:R-:W-:-:S05]  /*ea40*/  LOP3.LUT R6, R3, 0xf, RZ, 0xc0, !PT ;  /* 0x0000000f03067812 */ /* 0x001fca00078ec0ff */
[----:B------:R-:W-:Y:S01]  /*ea50*/  IMAD.IADD R5, R1, 0x1, R6 ;  /* 0x0000000101057824 */ /* 0x000fe200078e0206 */
[----:B------:R-:W-:Y:S01]  /*ea60*/  SHF.R.U32.HI R3, RZ, 0x4, R29 ;  /* 0x00000004ff037819 */ /* 0x000fe2000001161d */
[----:B---3--:R0:W-:Y:S04]  /*ea70*/  STL.U8 [R1+0x3c], R4 ;  /* 0x00003c0401007387 */ /* 0x0081e80000100000 */
[----:B-1----:R-:W3:Y:S01]  /*ea80*/  LDL.U8 R2, [R5+0x110] ;  /* 0x0001100005027983 */ /* 0x002ee20000100000 */
[----:B------:R-:W-:-:S05]  /*ea90*/  LOP3.LUT R6, R3, 0xf, RZ, 0xc0, !PT ;  /* 0x0000000f03067812 */ /* 0x000fca00078ec0ff */
[----:B------:R-:W-:Y:S01]  /*eaa0*/  IMAD.IADD R3, R1, 0x1, R6 ;  /* 0x0000000101037824 */ /* 0x000fe200078e0206 */
[----:B------:R-:W-:Y:S01]  /*eab0*/  LOP3.LUT R6, R29, 0xf, RZ, 0xc0, !PT ;  /* 0x0000000f1d067812 */ /* 0x000fe200078ec0ff */
[----:B---3--:R1:W-:Y:S04]  /*eac0*/  STL.U8 [R1+0x3d], R2 ;  /* 0x00003d0201007387 */ /* 0x0083e80000100000 */
[----:B--2---:R-:W2:Y:S01]  /*ead0*/  LDL.U8 R0, [R3+0x110] ;  /* 0x0001100003007983 */ /* 0x004ea20000100000 */
[----:B------:R-:W-:-:S03]  /*eae0*/  IMAD.IADD R6, R1, 0x1, R6 ;  /* 0x0000000101067824 */ /* 0x000fc600078e0206 */
[----:B--2---:R1:W-:Y:S04]  /*eaf0*/  STL.U8 [R1+0x3e], R0 ;  /* 0x00003e0001007387 */ /* 0x0043e80000100000 */
[----:B------:R-:W2:Y:S01]  /*eb00*/  LDL.U8 R6, [R6+0x110] ;  /* 0x0001100006067983 */ /* 0x000ea20000100000 */
[----:B0-----:R-:W-:-:S03]  /*eb10*/  IMAD.MOV.U32 R4, RZ, RZ, 0x40 ;  /* 0x00000040ff047424 */ /* 0x001fc600078e00ff */
[----:B--2---:R1:W-:Y:S01]  /*eb20*/  STL.U8 [R1+0x3f], R6 ;  /* 0x00003f0601007387 */ /* 0x0043e20000100000 */
[----:B------:R-:W-:Y:S05]  /*eb30*/  BRA `(.L_x_67) ;  /* 0x00000054002c7947 */ /* 0x000fea0003800000 */
.L_x_57:
        /* <DEDUP_REMOVED lines=151> */
.L_x_84:
        /* <DEDUP_REMOVED lines=41> */
.L_x_83:
        /* <DEDUP_REMOVED lines=25> */
.L_x_85:
[----:B------:R-:W-:-:S09]  /*f8d0*/  UISETP.NE.OR UP0, UPT, UR5, URZ, UP0 ;  /* 0x000000ff0500728c */ /* 0x000fd20008705670 */
[----:B------:R-:W-:Y:S05]  /*f8e0*/  BRA.U !UP0, `(.L_x_81) ;  /* 0x0000000108387547 */ /* 0x000fea000b800000 */
.L_x_82:
        /* <DEDUP_REMOVED lines=14> */
.L_x_81:
[----:B------:R-:W-:-:S09]  /*f9d0*/  UISETP.NE.AND UP0, UPT, UR6, URZ, UPT ;  /* 0x000000ff0600728c */ /* 0x000fd2000bf05270 */
[----:B------:R-:W-:Y:S05]  /*f9e0*/  BRA.U !UP0, `(.L_x_80) ;  /* 0x0000000108287547 */ /* 0x000fea000b800000 */
[----:B------:R-:W-:Y:S01]  /*f9f0*/  VIADD R3, R2, UR4 ;  /* 0x0000000402037c36 */ /* 0x000fe20008000000 */
[----:B------:R-:W-:Y:S01]  /*fa00*/  UIADD3 UR5, UPT, UPT, -UR6, URZ, URZ ;  /* 0x000000ff06057290 */ /* 0x000fe2000fffe1ff */
[----:B0-----:R-:W-:-:S11]  /*fa10*/  VIADD R7, R1, UR4 ;  /* 0x0000000401077c36 */ /* 0x001fd60008000000 */
.L_x_86:
[----:B------:R0:W3:Y:S01]  /*fa20*/  LDL.U8 R2, [R3] ;  /* 0x0000000003027983 */ /* 0x0000e20000100000 */
[----:B------:R-:W-:-:S04]  /*fa30*/  UIADD3 UR5, UPT, UPT, UR5, 0x1, URZ ;  /* 0x0000000105057890 */ /* 0x000fc8000fffe0ff */
[----:B------:R-:W-:Y:S01]  /*fa40*/  UISETP.NE.AND UP0, UPT, UR5, URZ, UPT ;  /* 0x000000ff0500728c */ /* 0x000fe2000bf05270 */
[----:B0-----:R-:W-:Y:S01]  /*fa50*/  VIADD R3, R3, 0x1 ;  /* 0x0000000103037836 */ /* 0x001fe20000000000 */
[----:B---3--:R0:W-:Y:S02]  /*fa60*/  STL.U8 [R7], R2 ;  /* 0x0000000207007387 */ /* 0x0081e40000100000 */
[----:B0-----:R-:W-:-:S05]  /*fa70*/  VIADD R7, R7, 0x1 ;  /* 0x0000000107077836 */ /* 0x001fca0000000000 */
[----:B------:R-:W-:Y:S05]  /*fa80*/  BRA.U UP0, `(.L_x_86) ;  /* 0xfffffffd00e47547 */ /* 0x000fea000b83ffff */
.L_x_80:
[----:B------:R-:W-:Y:S01]  /*fa90*/  IMAD.MOV.U32 R2, RZ, RZ, 0x7f ;  /* 0x0000007fff027424 */ /* 0x000fe200078e00ff */
[C---:B------:R-:W-:Y:S01]  /*faa0*/  ISETP.GT.AND P0, PT, R0.reuse, 0x37, PT ;  /* 0x000000370000780c */ /* 0x040fe20003f04270 */
[----:B------:R-:W-:Y:S01]  /*fab0*/  IMAD.MOV.U32 R3, RZ, RZ, 0x80 ;  /* 0x00000080ff037424 */ /* 0x000fe200078e00ff */
[C-C-:B0-----:R-:W-:Y:S01]  /*fac0*/  SHF.R.U64 R8, R0.reuse, 0xd, R5.reuse ;  /* 0x0000000d00087819 */ /* 0x141fe20000001205 */
[----:B------:R-:W-:Y:S01]  /*fad0*/  IMAD.SHL.U32 R6, R0, 0x8, RZ ;  /* 0x0000000800067824 */ /* 0x000fe200078e00ff */
[----:B------:R-:W-:Y:S02]  /*fae0*/  SEL R2, R2, 0x3f, P0 ;  /* 0x0000003f02027807 */ /* 0x000fe40000000000 */
[C-C-:B------:R-:W-:Y:S01]  /*faf0*/  SHF.R.U64 R10, R0.reuse, 0x15, R5.reuse ;  /* 0x00000015000a7819 */ /* 0x140fe20000001205 */
[----:B------:R0:W-:Y:S01]  /*fb00*/  STL.U8 [R4], R3 ;  /* 0x0000000304007387 */ /* 0x0001e20000100000 */
[C-C-:B--2---:R-:W-:Y:S01]  /*fb10*/  SHF.R.U64 R12, R0.reuse, 0x1d, R5.reuse ;  /* 0x0000001d000c7819 */ /* 0x144fe20000001205 */
        /* <DEDUP_REMOVED lines=8> */
[----:B------:R3:W-:Y:S04]  /*fba0*/  STL.U8 [R7+-0x3], R10 ;  /* 0xfffffd0a07007387 */ /* 0x0007e80000100000 */
[----:B------:R-:W-:Y:S04]  /*fbb0*/  STL.U8 [R7+-0x4], R12 ;  /* 0xfffffc0c07007387 */ /* 0x000fe80000100000 */
[----:B------:R4:W-:Y:S04]  /*fbc0*/  STL.U8 [R7+-0x5], R14 ;  /* 0xfffffb0e07007387 */ /* 0x0009e80000100000 */
[----:B------:R5:W-:Y:S04]  /*fbd0*/  STL.U8 [R7+-0x6], R16 ;  /* 0xfffffa1007007387 */ /* 0x000be80000100000 */
[----:B------:R1:W-:Y:S04]  /*fbe0*/  STL.U8 [R7+-0x7], R26 ;  /* 0xfffff91a07007387 */ /* 0x0003e80000100000 */
[----:B------:R-:W5:Y:S04]  /*fbf0*/  LDL.U8 R34, [R1+0x18] ;  /* 0x0000180001227983 */ /* 0x000f680000100000 */
[----:B------:R-:W5:Y:S04]  /*fc00*/  LDL.U8 R35, [R1+0x19] ;  /* 0x0000190001237983 */ /* 0x000f680000100000 */
[----:B------:R-:W5:Y:S04]  /*fc10*/  LDL.U8 R37, [R1] ;  /* 0x0000000001257983 */ /* 0x000f680000100000 */
[----:B0-----:R-:W5:Y:S04]  /*fc20*/  LDL.U8 R4, [R1+0x1] ;  /* 0x0000010001047983 */ /* 0x001f680000100000 */
[----:B--2---:R-:W2:Y:S04]  /*fc30*/  LDL.U8 R6, [R1+0x4] ;  /* 0x0000040001067983 */ /* 0x004ea80000100000 */
        /* <DEDUP_REMOVED lines=14> */
[----:B----4-:R-:W4:Y:S04]  /*fd20*/  LDL.U8 R14, [R1+0x31] ;  /* 0x00003100010e7983 */ /* 0x010f280000100000 */
[----:B-----5:R-:W5:Y:S04]  /*fd30*/  LDL.U8 R16, [R1+0x34] ;  /* 0x0000340001107983 */ /* 0x020f680000100000 */
        /* <DEDUP_REMOVED lines=8> */
[----:B-1----:R-:W5:Y:S04]  /*fdc0*/  LDL.U8 R26, [R1+0x16] ;  /* 0x00001600011a7983 */ /* 0x002f680000100000 */
        /* <DEDUP_REMOVED lines=10> */
[----:B------:R-:W-:-:S03]  /*fe70*/  IMAD R34, R34, 0x100, R35 ;  /* 0x0000010022227824 */ /* 0x000fc600078e0223 */
[----:B------:R-:W5:Y:S01]  /*fe80*/  LDL.U8 R35, [R1+0x2d] ;  /* 0x00002d0001237983 */ /* 0x000f620000100000 */
[----:B------:R-:W-:-:S03]  /*fe90*/  IMAD R4, R37, 0x100, R4 ;  /* 0x0000010025047824 */ /* 0x000fc600078e0204 */
[----:B------:R-:W5:Y:S01]  /*fea0*/  LDL.U8 R37, [R1+0x21] ;  /* 0x0000210001257983 */ /* 0x000f620000100000 */
[----:B--2---:R-:W-:Y:S02]  /*feb0*/  IMAD R21, R6, 0x100, R21 ;  /* 0x0000010006157824 */ /* 0x004fe400078e0215 */
[----:B------:R-:W-:Y:S02]  /*fec0*/  IMAD R23, R20, 0x100, R23 ;  /* 0x0000010014177824 */ /* 0x000fe400078e0217 */
[----:B------:R-:W2:Y:S01]  /*fed0*/  LDL.U8 R20, [R1+0x26] ;  /* 0x0000260001147983 */ /* 0x000ea20000100000 */
[----:B------:R-:W-:-:S03]  /*fee0*/  IMAD R25, R34, 0x100, R25 ;  /* 0x0000010022197824 */ /* 0x000fc600078e0219 */
[----:B------:R-:W2:Y:S01]  /*fef0*/  LDL.U8 R34, [R1+0x2c] ;  /* 0x00002c0001227983 */ /* 0x000ea20000100000 */
[----:B------:R-:W-:Y:S02]  /*ff00*/  IMAD R4, R4, 0x100, R5 ;  /* 0x0000010004047824 */ /* 0x000fe400078e0205 */
[----:B------:R-:W-:Y:S02]  /*ff10*/  IMAD R29, R24, 0x100, R29 ;  /* 0x00000100181d7824 */ /* 0x000fe400078e021d */
[----:B------:R-:W2:Y:S01]  /*ff20*/  LDL.U8 R24, [R1+0x7] ;  /* 0x0000070001187983 */ /* 0x000ea20000100000 */
[----:B------:R-:W-:Y:S02]  /*ff30*/  IMAD R30, R30, 0x100, R31 ;  /* 0x000001001e1e7824 */ /* 0x000fe400078e021f */
[----:B------:R-:W-:Y:S02]  /*ff40*/  IMAD R33, R32, 0x100, R33 ;  /* 0x0000010020217824 */ /* 0x000fe400078e0221 */
[----:B---3--:R-:W-:-:S02]  /*ff50*/  IMAD R10, R19, 0x100, R10 ;  /* 0x00000100130a7824 */ /* 0x008fc400078e020a */
[----:B------:R-:W3:Y:S01]  /*ff60*/  LDL.U8 R19, [R1+0x3f] ;  /* 0x00003f0001137983 */ /* 0x000ee20000100000 */
[----:B----4-:R-:W-:-:S03]  /*ff70*/  IMAD R14, R17, 0x100, R14 ;  /* 0x00000100110e7824 */ /* 0x010fc600078e020e */
[----:B------:R-:W4:Y:S01]  /*ff80*/  LDL.U8 R17, [R1+0x37] ;  /* 0x0000370001117983 */ /* 0x000f220000100000 */
[----:B-----5:R-:W-:-:S03]  /*ff90*/  IMAD R13, R16, 0x100, R13 ;  /* 0x00000100100d7824 */ /* 0x020fc600078e020d */
[----:B------:R-:W5:Y:S01]  /*ffa0*/  LDL.U8 R16, [R1+0x33] ;  /* 0x0000330001107983 */ /* 0x000f620000100000 */
[----:B------:R-:W-:-:S03]  /*ffb0*/  IMAD R12, R15, 0x100, R12 ;  /* 0x000001000f0c7824 */ /* 0x000fc600078e020c */
[----:B------:R-:W3:Y:S01]  /*ffc0*/  LDL.U8 R15, [R1+0x1f] ;  /* 0x00001f00010f7983 */ /* 0x000ee20000100000 */
[----:B------:R-:W-:-:S03]  /*ffd0*/  IMAD R5, R21, 0x100, R18 ;  /* 0x0000010015057824 */ /* 0x000fc600078e0212 */
[----:B------:R-:W3:Y:S01]  /*ffe0*/  LDL.U8 R21, [R1+0x22] ;  /* 0x0000220001157983 */ /* 0x000ee20000100000 */
        /* <DEDUP_REMOVED lines=23> */
[----:B------:R-:W-:-:S02]  /*10160*/  IMAD R39, R38, 0x100, R39 ;  /* 0x0000010026277824 */ /* 0x000fc400078e0227 */
[----:B------:R-:W-:Y:S01]  /*10170*/  IMAD R40, R40, 0x100, R41 ;  /* 0x0000010028287824 */ /* 0x000fe200078e0229 */
[----:B------:R-:W-:Y:S01]  /*10180*/  UMOV UR4, URZ ;  /* 0x000000ff00047c82 */ /* 0x000fe20008000000 */
[----:B------:R-:W-:Y:S02]  /*10190*/  IMAD R36, R36, 0x100, R37 ;  /* 0x0000010024247824 */ /* 0x000fe400078e0225 */
[----:B--2---:R-:W-:Y:S02]  /*101a0*/  IMAD R20, R39, 0x100, R20 ;  /* 0x0000010027147824 */ /* 0x004fe400078e0214 */
[----:B------:R-:W-:Y:S02]  /*101b0*/  IMAD R35, R34, 0x100, R35 ;  /* 0x0000010022237824 */ /* 0x000fe400078e0223 */
[----:B------:R-:W-:Y:S02]  /*101c0*/  IMAD.U32 R5, R5, 0x100, R24 ;  /* 0x0000010005057824 */ /* 0x000fe400078e0018 */
[----:B----4-:R-:W-:-:S02]  /*101d0*/  IMAD.U32 R17, R30, 0x100, R17 ;  /* 0x000001001e117824 */ /* 0x010fc400078e0011 */
[----:B-----5:R-:W-:Y:S02]  /*101e0*/  IMAD.U32 R16, R33, 0x100, R16 ;  /* 0x0000010021107824 */ /* 0x020fe400078e0010 */
[----:B---3--:R-:W-:Y:S02]  /*101f0*/  IMAD.U32 R15, R32, 0x100, R15 ;  /* 0x00000100200f7824 */ /* 0x008fe400078e000f */
[----:B------:R-:W-:Y:S02]  /*10200*/  IMAD R21, R36, 0x100, R21 ;  /* 0x0000010024157824 */ /* 0x000fe400078e0215 */
[----:B------:R-:W-:Y:S02]  /*10210*/  IMAD R22, R43, 0x100, R22 ;  /* 0x000001002b167824 */ /* 0x000fe400078e0216 */
[----:B------:R-:W-:Y:S02]  /*10220*/  IMAD.U32 R6, R6, 0x100, R23 ;  /* 0x0000010006067824 */ /* 0x000fe400078e0017 */
[----:B------:R-:W-:-:S02]  /*10230*/  IMAD R3, R40, 0x100, R3 ;  /* 0x0000010028037824 */ /* 0x000fc400078e0203 */
[----:B------:R-:W-:Y:S02]  /*10240*/  IMAD R2, R35, 0x100, R2 ;  /* 0x0000010023027824 */ /* 0x000fe400078e0202 */
        /* <DEDUP_REMOVED lines=17> */
.L_x_87:
[----:B0-----:R-:W2:Y:S04]  /*10360*/  LDL R9, [R3+0xc] ;  /* 0x00000c0003097983 */ /* 0x001ea80000100800 */
[----:B------:R-:W2:Y:S04]  /*10370*/  LDL.64 R12, [R3+-0x8] ;  /* 0xfffff800030c7983 */ /* 0x000ea80000100a00 */
[----:B------:R-:W2:Y:S04]  /*10380*/  LDL.128 R4, [R3+-0x28] ;  /* 0xffffd80003047983 */ /* 0x000ea80000100c00 */
[----:B------:R-:W3:Y:S04]  /*10390*/  LDL R14, [R3+0x10] ;  /* 0x00001000030e7983 */ /* 0x000ee80000100800 */
[----:B------:R-:W4:Y:S04]  /*103a0*/  LDL R16, [R3+0x4] ;  /* 0x0000040003107983 */ /* 0x000f280000100800 */
[----:B------:R-:W4:Y:S04]  /*103b0*/  LDL R17, [R3+-0x14] ;  /* 0xffffec0003117983 */ /* 0x000f280000100800 */
[----:B------:R-:W5:Y:S04]  /*103c0*/  LDL R11, [R3+0x14] ;  /* 0x00001400030b7983 */ /* 0x000f680000100800 */
[----:B------:R-:W5:Y:S04]  /*103d0*/  LDL R15, [R3+-0x18] ;  /* 0xffffe800030f7983 */ /* 0x000f680000100800 */
[----:B------:R-:W5:Y:S01]  /*103e0*/  LDL R18, [R3+0x14] ;  /* 0x0000140003127983 */ /* 0x000f620000100800 */
[----:B--2---:R-:W-:-:S02]  /*103f0*/  LOP3.LUT R9, R6, R12, R9, 0x96, !PT ;  /* 0x0000000c06097212 */ /* 0x004fc400078e9609 */
[----:B---3--:R-:W-:Y:S02]  /*10400*/  LOP3.LUT R8, R7, R13, R14, 0x96, !PT ;  /* 0x0000000d07087212 */ /* 0x008fe400078e960e */
[----:B------:R-:W-:Y:S02]  /*10410*/  LOP3.LUT R4, R9, R4, RZ, 0x3c, !PT ;  /* 0x0000000409047212 */ /* 0x000fe400078e3cff */
[----:B------:R-:W-:Y:S02]  /*10420*/  LOP3.LUT R5, R8, R5, RZ, 0x3c, !PT ;  /* 0x0000000508057212 */ /* 0x000fe400078e3cff */
[----:B------:R-:W-:Y:S02]  /*10430*/  SHF.L.W.U32.HI R8, R4, 0x1, R4 ;  /* 0x0000000104087819 */ /* 0x000fe40000010e04 */
[----:B----4-:R-:W-:Y:S02]  /*10440*/  LOP3.LUT R17, R7, R16, R17, 0x96, !PT ;  /* 0x0000001007117212 */ /* 0x010fe400078e9611 */
[----:B------:R-:W-:-:S02]  /*10450*/  SHF.L.W.U32.HI R9, R5, 0x1, R5 ;  /* 0x0000000105097819 */ /* 0x000fc40000010e05 */
[----:B------:R-:W-:Y:S02]  /*10460*/  LOP3.LUT R17, R17, R8, RZ, 0x3c, !PT ;  /* 0x0000000811117212 */ /* 0x000fe400078e3cff */
[----:B-----5:R-:W-:Y:S02]  /*10470*/  LOP3.LUT R11, R15, R10, R11, 0x96, !PT ;  /* 0x0000000a0f0b7212 */ /* 0x020fe400078e960b */
[----:B------:R-:W-:Y:S01]  /*10480*/  SHF.L.W.U32.HI R12, R17, 0x1, R17 ;  /* 0x00000001110c7819 */ /* 0x000fe20000010e11 */
[----:B------:R0:W-:Y:S01]  /*10490*/  STL.64 [R3+0x18], R8 ;  /* 0x0000180803007387 */ /* 0x0001e20000100a00 */
[----:B------:R-:W-:-:S03]  /*104a0*/  LOP3.LUT R11, R11, R6, RZ, 0x3c, !PT ;  /* 0x000000060b0b7212 */ /* 0x000fc600078e3cff */
[----:B------:R-:W2:Y:S01]  /*104b0*/  LDL.64 R16, [R3+0x8] ;  /* 0x0000080003107983 */ /* 0x000ea20000100a00 */
[----:B------:R-:W-:-:S03]  /*104c0*/  SHF.L.W.U32.HI R10, R11, 0x1, R11 ;  /* 0x000000010b0a7819 */ /* 0x000fc60000010e0b */
[----:B------:R-:W2:Y:S04]  /*104d0*/  LDL.128 R4, [R3+-0x18] ;  /* 0xffffe80003047983 */ /* 0x000ea80000100c00 */
[----:B------:R-:W2:Y:S04]  /*104e0*/  LDL R11, [R3+0x1c] ;  /* 0x00001c00030b7983 */ /* 0x000ea80000100800 */
[----:B------:R-:W-:Y:S04]  /*104f0*/  STL [R3+0x24], R12 ;  /* 0x0000240c03007387 */ /* 0x000fe80000100800 */
[----:B------:R1:W-:Y:S04]  /*10500*/  STL [R3+0x20], R10 ;  /* 0x0000200a03007387 */ /* 0x0003e80000100800 */
[----:B------:R-:W3:Y:S04]  /*10510*/  LDL R15, [R3+-0x8] ;  /* 0xfffff800030f7983 */ /* 0x000ee80000100800 */
[----:B------:R-:W3:Y:S04]  /*10520*/  LDL R13, [R3+0x24] ;  /* 0x00002400030d7983 */ /* 0x000ee80000100800 */
[----:B------:R-:W4:Y:S04]  /*10530*/  LDL R20, [R3+0x20] ;  /* 0x0000200003147983 */ /* 0x000f280000100800 */
[----:B0-----:R-:W5:Y:S01]  /*10540*/  LDL R8, [R3+-0x4] ;  /* 0xfffffc0003087983 */ /* 0x001f620000100800 */
[----:B--2---:R-:W-:-:S03]  /*10550*/  LOP3.LUT R11, R6, R16, R11, 0x96, !PT ;  /* 0x00000010060b7212 */ /* 0x004fc600078e960b */
[----:B------:R-:W2:Y:S01]  /*10560*/  LDL R16, [R3+0x8] ;  /* 0x0000080003107983 */ /* 0x000ea20000100800 */
[----:B------:R-:W-:Y:S02]  /*10570*/  LOP3.LUT R4, R11, R4, RZ, 0x3c, !PT ;  /* 0x000000040b047212 */ /* 0x000fe400078e3cff */
[----:B---3--:R-:W-:Y:S02]  /*10580*/  LOP3.LUT R13, R15, R14, R13, 0x96, !PT ;  /* 0x0000000e0f0d7212 */ /* 0x008fe400078e960d */
[----:B----4-:R-:W-:Y:S02]  /*10590*/  LOP3.LUT R14, R7, R17, R20, 0x96, !PT ;  /* 0x00000011070e7212 */ /* 0x010fe400078e9614 */
[----:B------:R-:W-:Y:S01]  /*105a0*/  LOP3.LUT R13, R13, R6, RZ, 0x3c, !PT ;  /* 0x000000060d0d7212 */ /* 0x000fe200078e3cff */
[----:B------:R-:W3:Y:S01]  /*105b0*/  LDL R17, [R3+0xc] ;  /* 0x00000c0003117983 */ /* 0x000ee20000100800 */
[----:B-----5:R-:W-:Y:S02]  /*105c0*/  LOP3.LUT R7, R7, R18, R8, 0x96, !PT ;  /* 0x0000001207077212 */ /* 0x020fe400078e9608 */
[----:B------:R-:W-:Y:S01]  /*105d0*/  SHF.L.W.U32.HI R8, R4, 0x1, R4 ;  /* 0x0000000104087819 */ /* 0x000fe20000010e04 */
[----:B------:R-:W3:Y:S01]  /*105e0*/  LDL R18, [R3+0x24] ;  /* 0x0000240003127983 */ /* 0x000ee20000100800 */
[----:B------:R-:W-:-:S02]  /*105f0*/  LOP3.LUT R5, R14, R5, RZ, 0x3c, !PT ;  /* 0x000000050e057212 */ /* 0x000fc400078e3cff */
[----:B------:R-:W-:Y:S01]  /*10600*/  LOP3.LUT R7, R7, R8, RZ, 0x3c, !PT ;  /* 0x0000000807077212 */ /* 0x000fe200078e3cff */
[----:B------:R-:W4:Y:S01]  /*10610*/  LDL.64 R14, [R3+0x18] ;  /* 0x00001800030e7983 */ /* 0x000f220000100a00 */
[----:B------:R-:W-:Y:S02]  /*10620*/  SHF.L.W.U32.HI R9, R5, 0x1, R5 ;  /* 0x0000000105097819 */ /* 0x000fe40000010e05 */
[----:B-1----:R-:W-:Y:S02]  /*10630*/  SHF.L.W.U32.HI R10, R13, 0x1, R13 ;  /* 0x000000010d0a7819 */ /* 0x002fe40000010e0d */
[----:B------:R-:W-:Y:S01]  /*10640*/  SHF.L.W.U32.HI R12, R7, 0x1, R7 ;  /* 0x00000001070c7819 */ /* 0x000fe20000010e07 */
[----:B------:R0:W-:Y:S04]  /*10650*/  STL.64 [R3+0x28], R8 ;  /* 0x0000280803007387 */ /* 0x0001e80000100a00 */
[----:B------:R1:W-:Y:S04]  /*10660*/  STL [R3+0x30], R10 ;  /* 0x0000300a03007387 */ /* 0x0003e80000100800 */
[----:B------:R-:W4:Y:S04]  /*10670*/  LDL.128 R4, [R3+-0x8] ;  /* 0xfffff80003047983 */ /* 0x000f280000100c00 */
[----:B------:R-:W4:Y:S04]  /*10680*/  LDL R11, [R3+0x2c] ;  /* 0x00002c00030b7983 */ /* 0x000f280000100800 */
[----:B------:R-:W0:Y:S04]  /*10690*/  LDL R22, [R3+0x30] ;  /* 0x0000300003167983 */ /* 0x000e280000100800 */
[----:B------:R5:W-:Y:S04]  /*106a0*/  STL [R3+0x34], R12 ;  /* 0x0000340c03007387 */ /* 0x000be80000100800 */
[----:B------:R-:W2:Y:S01]  /*106b0*/  LDL R13, [R3+0x34] ;  /* 0x00003400030d7983 */ /* 0x000ea20000100800 */
[----:B----4-:R-:W-:-:S02]  /*106c0*/  LOP3.LUT R11, R6, R14, R11, 0x96, !PT ;  /* 0x0000000e060b7212 */ /* 0x010fc400078e960b */
[----:B0-----:R-:W-:Y:S02]  /*106d0*/  LOP3.LUT R8, R7, R15, R22, 0x96, !PT ;  /* 0x0000000f07087212 */ /* 0x001fe400078e9616 */
[----:B------:R-:W-:Y:S01]  /*106e0*/  LOP3.LUT R4, R11, R4, RZ, 0x3c, !PT ;  /* 0x000000040b047212 */ /* 0x000fe200078e3cff */
[----:B------:R-:W4:Y:S01]  /*106f0*/  LDL.64 R14, [R3+0x28] ;  /* 0x00002800030e7983 */ /* 0x000f220000100a00 */
[----:B------:R-:W-:Y:S02]  /*10700*/  LOP3.LUT R5, R8, R5, RZ, 0x3c, !PT ;  /* 0x0000000508057212 */ /* 0x000fe400078e3cff */
[----:B--2---:R-:W-:Y:S02]  /*10710*/  LOP3.LUT R13, R16, R20, R13, 0x96, !PT ;  /* 0x00000014100d7212 */ /* 0x004fe400078e960d */
[----:B---3--:R-:W-:Y:S01]  /*10720*/  LOP3.LUT R17, R7, R18, R17, 0x96, !PT ;  /* 0x0000001207117212 */ /* 0x008fe200078e9611 */
[----:B------:R-:W2:Y:S01]  /*10730*/  LDL R16, [R3+0x18] ;  /* 0x0000180003107983 */ /* 0x000ea20000100800 */
[----:B------:R-:W-:-:S02]  /*10740*/  LOP3.LUT R13, R13, R6, RZ, 0x3c, !PT ;  /* 0x000000060d0d7212 */ /* 0x000fc400078e3cff */
[----:B------:R-:W-:Y:S01]  /*10750*/  SHF.L.W.U32.HI R8, R4, 0x1, R4 ;  /* 0x0000000104087819 */ /* 0x000fe20000010e04 */
[----:B------:R-:W3:Y:S01]  /*10760*/  LDL R18, [R3+0x34] ;  /* 0x0000340003127983 */ /* 0x000ee20000100800 */
[----:B------:R-:W-:Y:S02]  /*10770*/  SHF.L.W.U32.HI R9, R5, 0x1, R5 ;  /* 0x0000000105097819 */ /* 0x000fe40000010e05 */
[----:B------:R-:W-:Y:S01]  /*10780*/  LOP3.LUT R17, R17, R8, RZ, 0x3c, !PT ;  /* 0x0000000811117212 */ /* 0x000fe200078e3cff */
[----:B------:R-:W4:Y:S01]  /*10790*/  LDL.128 R4, [R3+0x8] ;  /* 0x0000080003047983 */ /* 0x000f220000100c00 */
[----:B-1----:R-:W-:-:S03]  /*107a0*/  SHF.L.W.U32.HI R10, R13, 0x1, R13 ;  /* 0x000000010d0a7819 */ /* 0x002fc60000010e0d */
[----:B------:R0:W-:Y:S01]  /*107b0*/  STL.64 [R3+0x38], R8 ;  /* 0x0000380803007387 */ /* 0x0001e20000100a00 */
[----:B-----5:R-:W-:-:S03]  /*107c0*/  SHF.L.W.U32.HI R12, R17, 0x1, R17 ;  /* 0x00000001110c7819 */ /* 0x020fc60000010e11 */
[----:B------:R-:W4:Y:S04]  /*107d0*/  LDL R11, [R3+0x3c] ;  /* 0x00003c00030b7983 */ /* 0x000f280000100800 */
[----:B------:R1:W-:Y:S04]  /*107e0*/  STL [R3+0x40], R10 ;  /* 0x0000400a03007387 */ /* 0x0003e80000100800 */
[----:B------:R-:W0:Y:S04]  /*107f0*/  LDL R20, [R3+0x40] ;  /* 0x0000400003147983 */ /* 0x000e280000100800 */
[----:B------:R5:W-:Y:S04]  /*10800*/  STL [R3+0x44], R12 ;  /* 0x0000440c03007387 */ /* 0x000be80000100800 */
[----:B------:R-:W2:Y:S04]  /*10810*/  LDL R13, [R3+0x44] ;  /* 0x00004400030d7983 */ /* 0x000ea80000100800 */
[----:B------:R-:W3:Y:S01]  /*10820*/  LDL R17, [R3+0x1c] ;  /* 0x00001c0003117983 */ /* 0x000ee20000100800 */
[----:B----4-:R-:W-:-:S04]  /*10830*/  LOP3.LUT R11, R6, R14, R11, 0x96, !PT ;  /* 0x0000000e060b7212 */ /* 0x010fc800078e960b */
[----:B------:R-:W-:Y:S02]  /*10840*/  LOP3.LUT R4, R11, R4, RZ, 0x3c, !PT ;  /* 0x000000040b047212 */ /* 0x000fe400078e3cff */
[----:B0-----:R-:W-:Y:S02]  /*10850*/  LOP3.LUT R8, R7, R15, R20, 0x96, !PT ;  /* 0x0000000f07087212 */ /* 0x001fe400078e9614 */
[----:B------:R-:W4:Y:S02]  /*10860*/  LDL.64 R14, [R3+0x38] ;  /* 0x00003800030e7983 */ /* 0x000f240000100a00 */
[----:B------:R-:W-:Y:S02]  /*10870*/  LOP3.LUT R5, R8, R5, RZ, 0x3c, !PT ;  /* 0x0000000508057212 */ /* 0x000fe400078e3cff */
[----:B------:R-:W-:Y:S02]  /*10880*/  SHF.L.W.U32.HI R8, R4, 0x1, R4 ;  /* 0x0000000104087819 */ /* 0x000fe40000010e04 */
[----:B--2---:R-:W-:-:S02]  /*10890*/  LOP3.LUT R13, R16, R22, R13, 0x96, !PT ;  /* 0x00000016100d7212 */ /* 0x004fc400078e960d */
[----:B---3--:R-:W-:Y:S01]  /*108a0*/  LOP3.LUT R17, R7, R18, R17, 0x96, !PT ;  /* 0x0000001207117212 */ /* 0x008fe200078e9611 */
[----:B------:R-:W2:Y:S01]  /*108b0*/  LDL R16, [R3+0x28] ;  /* 0x0000280003107983 */ /* 0x000ea20000100800 */
[----:B------:R-:W-:Y:S02]  /*108c0*/  LOP3.LUT R13, R13, R6, RZ, 0x3c, !PT ;  /* 0x000000060d0d7212 */ /* 0x000fe400078e3cff */
[----:B------:R-:W-:Y:S02]  /*108d0*/  SHF.L.W.U32.HI R9, R5, 0x1, R5 ;  /* 0x0000000105097819 */ /* 0x000fe40000010e05 */
[----:B------:R-:W-:Y:S01]  /*108e0*/  LOP3.LUT R17, R17, R8, RZ, 0x3c, !PT ;  /* 0x0000000811117212 */ /* 0x000fe200078e3cff */
[----:B------:R-:W4:Y:S01]  /*108f0*/  LDL.128 R4, [R3+0x18] ;  /* 0x0000180003047983 */ /* 0x000f220000100c00 */
[----:B-1----:R-:W-:Y:S02]  /*10900*/  SHF.L.W.U32.HI R10, R13, 0x1, R13 ;  /* 0x000000010d0a7819 */ /* 0x002fe40000010e0d */
[----:B-----5:R-:W-:Y:S01]  /*10910*/  SHF.L.W.U32.HI R12, R17, 0x1, R17 ;  /* 0x00000001110c7819 */ /* 0x020fe20000010e11 */
[----:B------:R0:W-:Y:S04]  /*10920*/  STL.64 [R3+0x48], R8 ;  /* 0x0000480803007387 */ /* 0x0001e80000100a00 */
[----:B------:R-:W4:Y:S04]  /*10930*/  LDL R11, [R3+0x4c] ;  /* 0x00004c00030b7983 */ /* 0x000f280000100800 */
[----:B------:R1:W-:Y:S04]  /*10940*/  STL [R3+0x50], R10 ;  /* 0x0000500a03007387 */ /* 0x0003e80000100800 */
[----:B------:R3:W-:Y:S04]  /*10950*/  STL [R3+0x54], R12 ;  /* 0x0000540c03007387 */ /* 0x0007e80000100800 */
[----:B------:R-:W5:Y:S04]  /*10960*/  LDL R22, [R3+0x50] ;  /* 0x0000500003167983 */ /* 0x000f680000100800 */
[----:B------:R-:W2:Y:S04]  /*10970*/  LDL R13, [R3+0x54] ;  /* 0x00005400030d7983 */ /* 0x000ea80000100800 */
[----:B------:R-:W3:Y:S04]  /*10980*/  LDL R17, [R3+0x2c] ;  /* 0x00002c0003117983 */ /* 0x000ee80000100800 */
[----:B0-----:R-:W3:Y:S04]  /*10990*/  LDL R8, [R3+0x44] ;  /* 0x0000440003087983 */ /* 0x001ee80000100800 */
[----:B------:R-:W3:Y:S01]  /*109a0*/  LDL R18, [R3+0x54] ;  /* 0x0000540003127983 */ /* 0x000ee20000100800 */
[----:B----4-:R-:W-:-:S04]  /*109b0*/  LOP3.LUT R11, R6, R14, R11, 0x96, !PT ;  /* 0x0000000e060b7212 */ /* 0x010fc800078e960b */
[----:B------:R-:W-:Y:S02]  /*109c0*/  LOP3.LUT R4, R11, R4, RZ, 0x3c, !PT ;  /* 0x000000040b047212 */ /* 0x000fe400078e3cff */
[----:B-----5:R-:W-:Y:S02]  /*109d0*/  LOP3.LUT R14, R7, R15, R22, 0x96, !PT ;  /* 0x0000000f070e7212 */ /* 0x020fe400078e9616 */
[----:B--2---:R-:W-:Y:S02]  /*109e0*/  LOP3.LUT R13, R16, R20, R13, 0x96, !PT ;  /* 0x00000014100d7212 */ /* 0x004fe400078e960d */
[----:B------:R-:W-:Y:S01]  /*109f0*/  LOP3.LUT R5, R14, R5, RZ, 0x3c, !PT ;  /* 0x000000050e057212 */ /* 0x000fe200078e3cff */
[----:B------:R-:W2:Y:S01]  /*10a00*/  LDL R16, [R3+0x38] ;  /* 0x0000380003107983 */ /* 0x000ea20000100800 */
[----:B------:R-:W-:Y:S02]  /*10a10*/  LOP3.LUT R13, R13, R6, RZ, 0x3c, !PT ;  /* 0x000000060d0d7212 */ /* 0x000fe400078e3cff */
[----:B---3--:R-:W-:Y:S01]  /*10a20*/  LOP3.LUT R17, R7, R8, R17, 0x96, !PT ;  /* 0x0000000807117212 */ /* 0x008fe200078e9611 */
[----:B------:R-:W3:Y:S01]  /*10a30*/  LDL.64 R14, [R3+0x48] ;  /* 0x00004800030e7983 */ /* 0x000ee20000100a00 */
[----:B------:R-:W-:-:S02]  /*10a40*/  SHF.L.W.U32.HI R8, R4, 0x1, R4 ;  /* 0x0000000104087819 */ /* 0x000fc40000010e04 */
[----:B------:R-:W-:Y:S02]  /*10a50*/  SHF.L.W.U32.HI R9, R5, 0x1, R5 ;  /* 0x0000000105097819 */ /* 0x000fe40000010e05 */
[----:B------:R-:W-:Y:S01]  /*10a60*/  LOP3.LUT R17, R17, R8, RZ, 0x3c, !PT ;  /* 0x0000000811117212 */ /* 0x000fe200078e3cff */
[----:B------:R-:W3:Y:S01]  /*10a70*/  LDL.128 R4, [R3+0x28] ;  /* 0x0000280003047983 */ /* 0x000ee20000100c00 */
[----:B-1----:R-:W-:Y:S02]  /*10a80*/  SHF.L.W.U32.HI R10, R13, 0x1, R13 ;  /* 0x000000010d0a7819 */ /* 0x002fe40000010e0d */
[----:B------:R-:W-:Y:S01]  /*10a90*/  SHF.L.W.U32.HI R12, R17, 0x1, R17 ;  /* 0x00000001110c7819 */ /* 0x000fe20000010e11 */
[----:B------:R0:W-:Y:S04]  /*10aa0*/  STL.64 [R3+0x58], R8 ;  /* 0x0000580803007387 */ /* 0x0001e80000100a00 */
[----:B------:R1:W-:Y:S04]  /*10ab0*/  STL [R3+0x60], R10 ;  /* 0x0000600a03007387 */ /* 0x0003e80000100800 */
[----:B------:R-:W3:Y:S04]  /*10ac0*/  LDL R11, [R3+0x5c] ;  /* 0x00005c00030b7983 */ /* 0x000ee80000100800 */
[----:B------:R-:W0:Y:S04]  /*10ad0*/  LDL R20, [R3+0x60] ;  /* 0x0000600003147983 */ /* 0x000e280000100800 */
[----:B------:R4:W-:Y:S04]  /*10ae0*/  STL [R3+0x64], R12 ;  /* 0x0000640c03007387 */ /* 0x0009e80000100800 */
[----:B------:R-:W2:Y:S04]  /*10af0*/  LDL R13, [R3+0x64] ;  /* 0x00006400030d7983 */ /* 0x000ea80000100800 */
[----:B------:R-:W5:Y:S01]  /*10b00*/  LDL R17, [R3+0x3c] ;  /* 0x00003c0003117983 */ /* 0x000f620000100800 */
[----:B---3--:R-:W-:-:S02]  /*10b10*/  LOP3.LUT R11, R6, R14, R11, 0x96, !PT ;  /* 0x0000000e060b7212 */ /* 0x008fc400078e960b */
[----:B0-----:R-:W-:Y:S02]  /*10b20*/  LOP3.LUT R8, R7, R15, R20, 0x96, !PT ;  /* 0x0000000f07087212 */ /* 0x001fe400078e9614 */
[----:B------:R-:W-:Y:S01]  /*10b30*/  LOP3.LUT R4, R11, R4, RZ, 0x3c, !PT ;  /* 0x000000040b047212 */ /* 0x000fe200078e3cff */
[----:B------:R-:W3:Y:S01]  /*10b40*/  LDL.64 R14, [R3+0x58] ;  /* 0x00005800030e7983 */ /* 0x000ee20000100a00 */
[----:B------:R-:W-:Y:S02]  /*10b50*/  LOP3.LUT R5, R8, R5, RZ, 0x3c, !PT ;  /* 0x0000000508057212 */ /* 0x000fe400078e3cff */
[----:B--2---:R-:W-:Y:S02]  /*10b60*/  LOP3.LUT R13, R16, R22, R13, 0x96, !PT ;  /* 0x00000016100d7212 */ /* 0x004fe400078e960d */
[----:B------:R-:W-:Y:S01]  /*10b70*/  SHF.L.W.U32.HI R8, R4, 0x1, R4 ;  /* 0x0000000104087819 */ /* 0x000fe20000010e04 */
[----:B------:R-:W2:Y:S01]  /*10b80*/  LDL R16, [R3+0x48] ;  /* 0x0000480003107983 */ /* 0x000ea20000100800 */
[----:B-----5:R-:W-:-:S02]  /*10b90*/  LOP3.LUT R17, R7, R18, R17, 0x96, !PT ;  /* 0x0000001207117212 */ /* 0x020fc400078e9611 */
[----:B------:R-:W-:Y:S01]  /*10ba0*/  LOP3.LUT R13, R13, R6, RZ, 0x3c, !PT ;  /* 0x000000060d0d7212 */ /* 0x000fe200078e3cff */
[----:B------:R-:W5:Y:S01]  /*10bb0*/  LDL R18, [R3+0x64] ;  /* 0x0000640003127983 */ /* 0x000f620000100800 */
[----:B------:R-:W-:Y:S02]  /*10bc0*/  SHF.L.W.U32.HI R9, R5, 0x1, R5 ;  /* 0x0000000105097819 */ /* 0x000fe40000010e05 */
[----:B------:R-:W-:Y:S01]  /*10bd0*/  LOP3.LUT R17, R17, R8, RZ, 0x3c, !PT ;  /* 0x0000000811117212 */ /* 0x000fe200078e3cff */
[----:B------:R-:W3:Y:S01]  /*10be0*/  LDL.128 R4, [R3+0x38] ;  /* 0x0000380003047983 */ /* 0x000ee20000100c00 */
[----:B-1----:R-:W-:-:S03]  /*10bf0*/  SHF.L.W.U32.HI R10, R13, 0x1, R13 ;  /* 0x000000010d0a7819 */ /* 0x002fc60000010e0d */
[----:B------:R0:W-:Y:S01]  /*10c00*/  STL.64 [R3+0x68], R8 ;  /* 0x0000680803007387 */ /* 0x0001e20000100a00 */
[----:B----4-:R-:W-:-:S03]  /*10c10*/  SHF.L.W.U32.HI R12, R17, 0x1, R17 ;  /* 0x00000001110c7819 */ /* 0x010fc60000010e11 */
[----:B------:R-:W3:Y:S04]  /*10c20*/  LDL R11, [R3+0x6c] ;  /* 0x00006c00030b7983 */ /* 0x000ee80000100800 */
[----:B------:R-:W-:Y:S04]  /*10c30*/  STL [R3+0x70], R10 ;  /* 0x0000700a03007387 */ /* 0x000fe80000100800 */
[----:B------:R-:W0:Y:S04]  /*10c40*/  LDL R22, [R3+0x70] ;  /* 0x0000700003167983 */ /* 0x000e280000100800 */
[----:B------:R1:W-:Y:S04]  /*10c50*/  STL [R3+0x74], R12 ;  /* 0x0000740c03007387 */ /* 0x0003e80000100800 */
[----:B------:R-:W2:Y:S04]  /*10c60*/  LDL R13, [R3+0x74] ;  /* 0x00007400030d7983 */ /* 0x000ea80000100800 */
[----:B------:R-:W5:Y:S01]  /*10c70*/  LDL R17, [R3+0x4c] ;  /* 0x00004c0003117983 */ /* 0x000f620000100800 */
[----:B---3--:R-:W-:-:S03]  /*10c80*/  LOP3.LUT R11, R6, R14, R11, 0x96, !PT ;  /* 0x0000000e060b7212 */ /* 0x008fc600078e960b */
[----:B------:R-:W3:Y:S01]  /*10c90*/  LDL R14, [R3+0x74] ;  /* 0x00007400030e7983 */ /* 0x000ee20000100800 */
[----:B------:R-:W-:-:S03]  /*10ca0*/  LOP3.LUT R4, R11, R4, RZ, 0x3c, !PT ;  /* 0x000000040b047212 */ /* 0x000fc600078e3cff */
[----:B------:R-:W4:Y:S01]  /*10cb0*/  LDL R11, [R3+0x58] ;  /* 0x00005800030b7983 */ /* 0x000f220000100800 */
[----:B0-----:R-:W-:-:S03]  /*10cc0*/  LOP3.LUT R8, R7, R15, R22, 0x96, !PT ;  /* 0x0000000f07087212 */ /* 0x001fc600078e9616 */
[----:B------:R-:W3:Y:S01]  /*10cd0*/  LDL R15, [R3+0x5c] ;  /* 0x00005c00030f7983 */ /* 0x000ee20000100800 */
[----:B------:R-:W-:Y:S02]  /*10ce0*/  LOP3.LUT R5, R8, R5, RZ, 0x3c, !PT ;  /* 0x0000000508057212 */ /* 0x000fe400078e3cff */
[----:B--2---:R-:W-:Y:S02]  /*10cf0*/  LOP3.LUT R13, R16, R20, R13, 0x96, !PT ;  /* 0x00000014100d7212 */ /* 0x004fe400078e960d */
[----:B------:R-:W-:Y:S02]  /*10d00*/  SHF.L.W.U32.HI R16, R4, 0x1, R4 ;  /* 0x0000000104107819 */ /* 0x000fe40000010e04 */
[----:B-----5:R-:W-:Y:S02]  /*10d10*/  LOP3.LUT R7, R7, R18, R17, 0x96, !PT ;  /* 0x0000001207077212 */ /* 0x020fe400078e9611 */
[----:B------:R-:W-:Y:S02]  /*10d20*/  LOP3.LUT R13, R13, R6, RZ, 0x3c, !PT ;  /* 0x000000060d0d7212 */ /* 0x000fe400078e3cff */
[----:B------:R-:W-:-:S02]  /*10d30*/  SHF.L.W.U32.HI R17, R5, 0x1, R5 ;  /* 0x0000000105117819 */ /* 0x000fc40000010e05 */
[----:B------:R-:W-:Y:S02]  /*10d40*/  LOP3.LUT R7, R7, R16, RZ, 0x3c, !PT ;  /* 0x0000001007077212 */ /* 0x000fe400078e3cff */
[----:B------:R-:W-:Y:S01]  /*10d50*/  SHF.L.W.U32.HI R18, R13, 0x1, R13 ;  /* 0x000000010d127819 */ /* 0x000fe20000010e0d */
[----:B------:R-:W-:Y:S01]  /*10d60*/  STL.64 [R3+0x78], R16 ;  /* 0x0000781003007387 */ /* 0x000fe20000100a00 */
[----:B------:R-:W-:-:S03]  /*10d70*/  SHF.L.W.U32.HI R20, R7, 0x1, R7 ;  /* 0x0000000107147819 */ /* 0x000fc60000010e07 */
[----:B------:R-:W3:Y:S04]  /*10d80*/  LDL.128 R4, [R3+0x48] ;  /* 0x0000480003047983 */ /* 0x000ee80000100c00 */
[----:B-1----:R-:W2:Y:S04]  /*10d90*/  LDL.64 R12, [R3+0x68] ;  /* 0x00006800030c7983 */ /* 0x002ea80000100a00 */
[----:B------:R-:W2:Y:S04]  /*10da0*/  LDL R9, [R3+0x7c] ;  /* 0x00007c0003097983 */ /* 0x000ea80000100800 */
[----:B------:R-:W-:Y:S04]  /*10db0*/  STL [R3+0x84], R20 ;  /* 0x0000841403007387 */ /* 0x000fe80000100800 */
[----:B------:R-:W-:Y:S04]  /*10dc0*/  STL [R3+0x80], R18 ;  /* 0x0000801203007387 */ /* 0x000fe80000100800 */
[----:B------:R-:W4:Y:S04]  /*10dd0*/  LDL R8, [R3+0x84] ;  /* 0x0000840003087983 */ /* 0x000f280000100800 */
[----:B------:R-:W5:Y:S01]  /*10de0*/  LDL R10, [R3+0x80] ;  /* 0x00008000030a7983 */ /* 0x000f620000100800 */
[----:B------:R-:W-:-:S04]  /*10df0*/  UIADD3 UR4, UPT, UPT, UR4, 0x20, URZ ;  /* 0x0000002004047890 */ /* 0x000fc8000fffe0ff */
[----:B------:R-:W-:Y:S01]  /*10e00*/  UISETP.NE.AND UP0, UPT, UR4, 0x40, UPT ;  /* 0x000000400400788c */ /* 0x000fe2000bf05270 */
[----:B---3--:R-:W-:Y:S02]  /*10e10*/  LOP3.LUT R15, R7, R14, R15, 0x96, !PT ;  /* 0x0000000e070f7212 */ /* 0x008fe400078e960f */
[----:B--2---:R-:W-:-:S04]  /*10e20*/  LOP3.LUT R9, R6, R12, R9, 0x96, !PT ;  /* 0x0000000c06097212 */ /* 0x004fc800078e9609 */
[----:B------:R-:W-:-:S04]  /*10e30*/  LOP3.LUT R4, R9, R4, RZ, 0x3c, !PT ;  /* 0x0000000409047212 */ /* 0x000fc800078e3cff */
[----:B------:R-:W-:Y:S02]  /*10e40*/  SHF.L.W.U32.HI R4, R4, 0x1, R4 ;  /* 0x0000000104047819 */ /* 0x000fe40000010e04 */
[----:B----4-:R-:W-:Y:S02]  /*10e50*/  LOP3.LUT R11, R11, R22, R8, 0x96, !PT ;  /* 0x000000160b0b7212 */ /* 0x010fe400078e9608 */
[----:B-----5:R-:W-:Y:S02]  /*10e60*/  LOP3.LUT R8, R7, R13, R10, 0x96, !PT ;  /* 0x0000000d07087212 */ /* 0x020fe400078e960a */
[----:B------:R-:W-:Y:S02]  /*10e70*/  LOP3.LUT R11, R11, R6, RZ, 0x3c, !PT ;  /* 0x000000060b0b7212 */ /* 0x000fe400078e3cff */
[----:B------:R-:W-:Y:S02]  /*10e80*/  LOP3.LUT R5, R8, R5, RZ, 0x3c, !PT ;  /* 0x0000000508057212 */ /* 0x000fe400078e3cff */
[----:B------:R-:W-:-:S02]  /*10e90*/  LOP3.LUT R15, R15, R4, RZ, 0x3c, !PT ;  /* 0x000000040f0f7212 */ /* 0x000fc400078e3cff */
[----:B------:R-:W-:Y:S02]  /*10ea0*/  SHF.L.W.U32.HI R5, R5, 0x1, R5 ;  /* 0x0000000105057819 */ /* 0x000fe40000010e05 */
[----:B------:R-:W-:Y:S02]  /*10eb0*/  SHF.L.W.U32.HI R6, R11, 0x1, R11 ;  /* 0x000000010b067819 */ /* 0x000fe40000010e0b */
[----:B------:R-:W-:Y:S01]  /*10ec0*/  SHF.L.W.U32.HI R8, R15, 0x1, R15 ;  /* 0x000000010f087819 */ /* 0x000fe20000010e0f */
[----:B------:R-:W-:Y:S01]  /*10ed0*/  VIADD R7, R3, 0x80 ;  /* 0x0000008003077836 */ /* 0x000fe20000000000 */
[----:B------:R-:W-:Y:S04]  /*10ee0*/  STL.64 [R3+0x88], R4 ;  /* 0x0000880403007387 */ /* 0x000fe80000100a00 */
[----:B------:R-:W-:Y:S04]  /*10ef0*/  STL [R3+0x90], R6 ;  /* 0x0000900603007387 */ /* 0x000fe80000100800 */
[----:B------:R0:W-:Y:S02]  /*10f00*/  STL [R3+0x94], R8 ;  /* 0x0000940803007387 */ /* 0x0001e40000100800 */
[----:B0-----:R-:W-:Y:S01]  /*10f10*/  IMAD.MOV.U32 R3, RZ, RZ, R7 ;  /* 0x000000ffff037224 */ /* 0x001fe200078e0007 */
[----:B------:R-:W-:Y:S06]  /*10f20*/  BRA.U UP0, `(.L_x_87) ;  /* 0xfffffff5000c7547 */ /* 0x000fec000b83ffff */
[----:B------:R-:W-:Y:S02]  /*10f30*/  VIADD R23, R1, 0x118 ;  /* 0x0000011801177836 */ /* 0x000fe40000000000 */
[----:B------:R-:W-:Y:S02]  /*10f40*/  IMAD.MOV.U32 R3, RZ, RZ, -0x3c2d1e10 ;  /* 0xc3d2e1f0ff037424 */ /* 0x000fe400078e00ff */
[----:B------:R-:W-:Y:S02]  /*10f50*/  IMAD.MOV.U32 R6, RZ, RZ, 0x10325476 ;  /* 0x10325476ff067424 */ /* 0x000fe400078e00ff */
[----:B------:R-:W-:Y:S02]  /*10f60*/  IMAD.MOV.U32 R7, RZ, RZ, -0x67452302 ;  /* 0x98badcfeff077424 */ /* 0x000fe400078e00ff */
[----:B------:R-:W-:Y:S02]  /*10f70*/  IMAD.MOV.U32 R8, RZ, RZ, -0x10325477 ;  /* 0xefcdab89ff087424 */ /* 0x000fe400078e00ff */
[----:B------:R-:W-:-:S02]  /*10f80*/  IMAD.MOV.U32 R10, RZ, RZ, 0x67452301 ;  /* 0x67452301ff0a7424 */ /* 0x000fc400078e00ff */
[----:B------:R-:W-:Y:S02]  /*10f90*/  IMAD.MOV.U32 R14, RZ, RZ, -0x50 ;  /* 0xffffffb0ff0e7424 */ /* 0x000fe400078e00ff */
[----:B------:R-:W-:-:S07]  /*10fa0*/  IMAD.MOV.U32 R11, RZ, RZ, R23 ;  /* 0x000000ffff0b7224 */ /* 0x000fce00078e0017 */
.L_x_98:
[----:B------:R0:W5:Y:S01]  /*10fb0*/  LDL.64 R4, [R11+-0x8] ;  /* 0xfffff8000b047983 */ /* 0x0001620000100a00 */
[----:B------:R-:W-:Y:S01]  /*10fc0*/  VIADD R13, R14, 0x50 ;  /* 0x000000500e0d7836 */ /* 0x000fe20000000000 */
[----:B------:R-:W-:-:S04]  /*10fd0*/  LEA.HI R9, R10, R3, R10, 0x5 ;  /* 0x000000030a097211 */ /* 0x000fc800078f280a */
[C---:B------:R-:W-:Y:S02]  /*10fe0*/  ISETP.GT.U32.AND P1, PT, R13.reuse, 0x13, PT ;  /* 0x000000130d00780c */ /* 0x040fe40003f24070 */
[----:B------:R-:W-:-:S11]  /*10ff0*/  ISETP.GE.U32.AND P0, PT, R13, 0x13, PT ;  /* 0x000000130d00780c */ /* 0x000fd60003f06070 */
[----:B------:R-:W-:Y:S01]  /*11000*/  @!P1 LOP3.LUT R3, R6, R8, R7, 0xb8, !PT ;  /* 0x0000000806039212 */ /* 0x000fe200078eb807 */
[----:B------:R-:W-:Y:S01]  /*11010*/  @!P1 IMAD.MOV.U32 R12, RZ, RZ, 0x5a827999 ;  /* 0x5a827999ff0c9424 */ /* 0x000fe200078e00ff */
[----:B0-----:R-:W-:Y:S06]  /*11020*/  @!P1 BRA `(.L_x_88) ;  /* 0x0000000000249947 */ /* 0x001fec0003800000 */
[----:B------:R-:W-:-:S13]  /*11030*/  ISETP.GT.U32.AND P1, PT, R13, 0x27, PT ;  /* 0x000000270d00780c */ /* 0x000fda0003f24070 */
[----:B------:R-:W-:Y:S01]  /*11040*/  @!P1 LOP3.LUT R3, R8, R7, R6, 0x96, !PT ;  /* 0x0000000708039212 */ /* 0x000fe200078e9606 */
[----:B------:R-:W-:Y:S01]  /*11050*/  @!P1 IMAD.MOV.U32 R12, RZ, RZ, 0x6ed9eba1 ;  /* 0x6ed9eba1ff0c9424 */ /* 0x000fe200078e00ff */
[----:B------:R-:W-:Y:S06]  /*11060*/  @!P1 BRA `(.L_x_88) ;  /* 0x0000000000149947 */ /* 0x000fec0003800000 */
[----:B------:R-:W-:-:S13]  /*11070*/  ISETP.GT.U32.AND P1, PT, R13, 0x3b, PT ;  /* 0x0000003b0d00780c */ /* 0x000fda0003f24070 */
[----:B------:R-:W-:Y:S01]  /*11080*/  @!P1 LOP3.LUT R3, R7, R6, R8, 0xe8, !PT ;  /* 0x0000000607039212 */ /* 0x000fe200078ee808 */
[----:B------:R-:W-:Y:S01]  /*11090*/  @!P1 IMAD.MOV.U32 R12, RZ, RZ, -0x70e44324 ;  /* 0x8f1bbcdcff0c9424 */ /* 0x000fe200078e00ff */
[----:B------:R-:W-:Y:S01]  /*110a0*/  @P1 LOP3.LUT R3, R8, R7, R6, 0x96, !PT ;  /* 0x0000000708031212 */ /* 0x000fe200078e9606 */
[----:B------:R-:W-:-:S07]  /*110b0*/  @P1 IMAD.MOV.U32 R12, RZ, RZ, -0x359d3e2a ;  /* 0xca62c1d6ff0c1424 */ /* 0x000fce00078e00ff */
.L_x_88:
[----:B------:R-:W-:Y:S02]  /*110c0*/  IADD3 R3, PT, PT, R12, R9, R3 ;  /* 0x000000090c037210 */ /* 0x000fe40007ffe003 */
[----:B------:R-:W-:-:S03]  /*110d0*/  SHF.L.W.U32.HI R12, R8, 0x1e, R8 ;  /* 0x0000001e080c7819 */ /* 0x000fc60000010e08 */
[----:B-----5:R-:W-:Y:S01]  /*110e0*/  IMAD.IADD R15, R4, 0x1, R3 ;  /* 0x00000001040f7824 */ /* 0x020fe200078e0203 */
[----:B------:R-:W-:Y:S06]  /*110f0*/  @!P0 BRA `(.L_x_89) ;  /* 0x00000000002c8947 */ /* 0x000fec0003800000 */
[----:B------:R-:W-:-:S13]  /*11100*/  ISETP.GE.U32.AND P0, PT, R13, 0x27, PT ;  /* 0x000000270d00780c */ /* 0x000fda0003f06070 */
[----:B------:R-:W-:Y:S05]  /*11110*/  @!P0 BRA `(.L_x_90) ;  /* 0x0000000000188947 */ /* 0x000fea0003800000 */
[----:B------:R-:W-:-:S13]  /*11120*/  ISETP.GE.U32.AND P0, PT, R13, 0x3b, PT ;  /* 0x0000003b0d00780c */ /* 0x000fda0003f06070 */
[----:B------:R-:W-:Y:S01]  /*11130*/  @P0 LOP3.LUT R3, R10, R12, R7, 0x96, !PT ;  /* 0x0000000c0a030212 */ /* 0x000fe200078e9607 */
[----:B------:R-:W-:Y:S01]  /*11140*/  @P0 IMAD.MOV.U32 R4, RZ, RZ, -0x359d3e2a ;  /* 0xca62c1d6ff040424 */ /* 0x000fe200078e00ff */
[----:B------:R-:W-:Y:S01]  /*11150*/  @!P0 LOP3.LUT R3, R12, R7, R10, 0xe8, !PT ;  /* 0x000000070c038212 */ /* 0x000fe200078ee80a */
[----:B------:R-:W-:Y:S01]  /*11160*/  @!P0 IMAD.MOV.U32 R4, RZ, RZ, -0x70e44324 ;  /* 0x8f1bbcdcff048424 */ /* 0x000fe200078e00ff */
[----:B------:R-:W-:Y:S06]  /*11170*/  BRA `(.L_x_91) ;  /* 0x0000000000147947 */ /* 0x000fec0003800000 */
.L_x_90:
[----:B------:R-:W-:Y:S01]  /*11180*/  LOP3.LUT R3, R10, R12, R7, 0x96, !PT ;  /* 0x0000000c0a037212 */ /* 0x000fe200078e9607 */
[----:B------:R-:W-:Y:S01]  /*11190*/  IMAD.MOV.U32 R4, RZ, RZ, 0x6ed9eba1 ;  /* 0x6ed9eba1ff047424 */ /* 0x000fe200078e00ff */
[----:B------:R-:W-:Y:S06]  /*111a0*/  BRA `(.L_x_91) ;  /* 0x0000000000087947 */ /* 0x000fec0003800000 */
.L_x_89:
[----:B------:R-:W-:Y:S01]  /*111b0*/  LOP3.LUT R3, R7, R10, R12, 0xb8, !PT ;  /* 0x0000000a07037212 */ /* 0x000fe200078eb80c */
[----:B------:R-:W-:-:S07]  /*111c0*/  IMAD.MOV.U32 R4, RZ, RZ, 0x5a827999 ;  /* 0x5a827999ff047424 */ /* 0x000fce00078e00ff */
.L_x_91:
[----:B------:R-:W-:Y:S02]  /*111d0*/  ISETP.GE.U32.AND P0, PT, R13, 0x12, PT ;  /* 0x000000120d00780c */ /* 0x000fe40003f06070 */
[----:B------:R-:W-:Y:S02]  /*111e0*/  LEA.HI R6, R15, R6, R15, 0x5 ;  /* 0x000000060f067211 */ /* 0x000fe400078f280f */
[----:B------:R-:W-:Y:S02]  /*111f0*/  SHF.L.W.U32.HI R17, R10, 0x1e, R10 ;  /* 0x0000001e0a117819 */ /* 0x000fe40000010e0a */
[----:B------:R-:W-:-:S03]  /*11200*/  IADD3 R4, PT, PT, R4, R6, R3 ;  /* 0x0000000604047210 */ /* 0x000fc60007ffe003 */
[----:B------:R-:W-:Y:S02]  /*11210*/  IMAD.MOV.U32 R3, RZ, RZ, R17 ;  /* 0x000000ffff037224 */ /* 0x000fe400078e0011 */
[----:B------:R-:W-:Y:S02]  /*11220*/  IMAD.IADD R10, R4, 0x1, R5 ;  /* 0x00000001040a7824 */ /* 0x000fe400078e0205 */
[----:B------:R-:W-:Y:S05]  /*11230*/  @!P0 BRA `(.L_x_92) ;  /* 0x00000000002c8947 */ /* 0x000fea0003800000 */
        /* <DEDUP_REMOVED lines=8> */
.L_x_93:
[----:B------:R-:W-:Y:S01]  /*112c0*/  LOP3.LUT R6, R15, R17, R12, 0x96, !PT ;  /* 0x000000110f067212 */ /* 0x000fe200078e960c */
[----:B------:R-:W-:Y:S01]  /*112d0*/  IMAD.MOV.U32 R9, RZ, RZ, 0x6ed9eba1 ;  /* 0x6ed9eba1ff097424 */ /* 0x000fe200078e00ff */
[----:B------:R-:W-:Y:S06]  /*112e0*/  BRA `(.L_x_94) ;  /* 0x0000000000087947 */ /* 0x000fec0003800000 */
.L_x_92:
[----:B------:R-:W-:Y:S01]  /*112f0*/  LOP3.LUT R6, R12, R15, R17, 0xb8, !PT ;  /* 0x0000000f0c067212 */ /* 0x000fe200078eb811 */
[----:B------:R-:W-:-:S07]  /*11300*/  IMAD.MOV.U32 R9, RZ, RZ, 0x5a827999 ;  /* 0x5a827999ff097424 */ /* 0x000fce00078e00ff */
.L_x_94:
[----:B------:R-:W2:Y:S01]  /*11310*/  LDL.64 R4, [R11] ;  /* 0x000000000b047983 */ /* 0x000ea20000100a00 */
[----:B------:R-:W-:Y:S02]  /*11320*/  ISETP.GE.U32.AND P0, PT, R13, 0x11, PT ;  /* 0x000000110d00780c */ /* 0x000fe40003f06070 */
[----:B------:R-:W-:-:S04]  /*11330*/  LEA.HI R7, R10, R7, R10, 0x5 ;  /* 0x000000070a077211 */ /* 0x000fc800078f280a */
[----:B------:R-:W-:Y:S02]  /*11340*/  IADD3 R7, PT, PT, R9, R7, R6 ;  /* 0x0000000709077210 */ /* 0x000fe40007ffe006 */
[----:B------:R-:W-:-:S03]  /*11350*/  SHF.L.W.U32.HI R6, R15, 0x1e, R15 ;  /* 0x0000001e0f067819 */ /* 0x000fc60000010e0f */
[----:B--2---:R-:W-:Y:S02]  /*11360*/  IMAD.IADD R8, R4, 0x1, R7 ;  /* 0x0000000104087824 */ /* 0x004fe400078e0207 */
        /* <DEDUP_REMOVED lines=9> */
.L_x_96:
[----:B------:R-:W-:Y:S01]  /*11400*/  LOP3.LUT R4, R10, R6, R17, 0x96, !PT ;  /* 0x000000060a047212 */ /* 0x000fe200078e9611 */
[----:B------:R-:W-:Y:S01]  /*11410*/  IMAD.MOV.U32 R7, RZ, RZ, 0x6ed9eba1 ;  /* 0x6ed9eba1ff077424 */ /* 0x000fe200078e00ff */
[----:B------:R-:W-:Y:S06]  /*11420*/  BRA `(.L_x_97) ;  /* 0x0000000000087947 */ /* 0x000fec0003800000 */
.L_x_95:
[----:B------:R-:W-:Y:S01]  /*11430*/  LOP3.LUT R4, R17, R10, R6, 0xb8, !PT ;  /* 0x0000000a11047212 */ /* 0x000fe200078eb806 */
[----:B------:R-:W-:-:S07]  /*11440*/  IMAD.MOV.U32 R7, RZ, RZ, 0x5a827999 ;  /* 0x5a827999ff077424 */ /* 0x000fce00078e00ff */
.L_x_97:
[----:B------:R-:W-:Y:S01]  /*11450*/  VIADD R14, R14, 0x4 ;  /* 0x000000040e0e7836 */ /* 0x000fe20000000000 */
[----:B------:R-:W-:Y:S01]  /*11460*/  LEA.HI R9, R8, R12, R8, 0x5 ;  /* 0x0000000c08097211 */ /* 0x000fe200078f2808 */
[----:B------:R-:W-:-:S03]  /*11470*/  VIADD R11, R11, 0x10 ;  /* 0x000000100b0b7836 */ /* 0x000fc60000000000 */
[----:B------:R-:W-:Y:S02]  /*11480*/  ISETP.NE.AND P0, PT, R14, RZ, PT ;  /* 0x000000ff0e00720c */ /* 0x000fe40003f05270 */
[----:B------:R-:W-:Y:S02]  /*11490*/  IADD3 R4, PT, PT, R7, R9, R4 ;  /* 0x0000000907047210 */ /* 0x000fe40007ffe004 */
[----:B------:R-:W-:-:S03]  /*114a0*/  SHF.L.W.U32.HI R7, R10, 0x1e, R10 ;  /* 0x0000001e0a077819 */ /* 0x000fc60000010e0a */
[----:B------:R-:W-:-:S06]  /*114b0*/  IMAD.IADD R10, R4, 0x1, R5 ;  /* 0x00000001040a7824 */ /* 0x000fcc00078e0205 */
[----:B------:R-:W-:Y:S05]  /*114c0*/  @P0 BRA `(.L_x_98) ;  /* 0xfffffff800b80947 */ /* 0x000fea000383ffff */
[----:B------:R-:W-:Y:S01]  /*114d0*/  ISETP.GE.AND P0, PT, R0, 0x38, PT ;  /* 0x000000380000780c */ /* 0x000fe20003f06270 */
[----:B------:R-:W-:Y:S02]  /*114e0*/  VIADD R24, R10, 0x67452301 ;  /* 0x674523010a187836 */ /* 0x000fe40000000000 */
[----:B------:R-:W-:Y:S02]  /*114f0*/  VIADD R25, R8, 0xefcdab89 ;  /* 0xefcdab8908197836 */ /* 0x000fe40000000000 */
[----:B------:R-:W-:Y:S02]  /*11500*/  VIADD R26, R7, 0x98badcfe ;  /* 0x98badcfe071a7836 */ /* 0x000fe40000000000 */
[----:B------:R-:W-:Y:S02]  /*11510*/  VIADD R27, R6, 0x10325476 ;  /* 0x10325476061b7836 */ /* 0x000fe40000000000 */
[----:B------:R-:W-:-:S04]  /*11520*/  VIADD R28, R17, 0xc3d2e1f0 ;  /* 0xc3d2e1f0111c7836 */ /* 0x000fc80000000000 */
[----:B------:R-:W-:Y:S05]  /*11530*/  @!P0 BRA `(.L_x_99) ;  /* 0x0000001800448947 */ /* 0x000fea0003800000 */
        /* <DEDUP_REMOVED lines=39> */
[----:B------:R-:W3:Y:S04]  /*117b0*/  LDL.U8 R10, [R1+0x5a] ;  /* 0x00005a00010a7983 */ /* 0x000ee80000100000 */
[----:B------:R-:W4:Y:S01]  /*117c0*/  LDL.U8 R11, [R1+0x5e] ;  /* 0x00005e00010b7983 */ /* 0x000f220000100000 */
[----:B-----5:R-:W-:-:S03]  /*117d0*/  IMAD R6, R3, 0x100, R6 ;  /* 0x0000010003067824 */ /* 0x020fc600078e0206 */
[----:B------:R-:W2:Y:S01]  /*117e0*/  LDL.U8 R3, [R1+0x65] ;  /* 0x0000650001037983 */ /* 0x000ea20000100000 */
        /* <DEDUP_REMOVED lines=10> */
[----:B------:R-:W5:Y:S04]  /*11890*/  LDL.U8 R14, [R1+0x69] ;  /* 0x00006900010e7983 */ /* 0x000f680000100000 */
[----:B------:R-:W5:Y:S01]  /*118a0*/  LDL.U8 R15, [R1+0x6c] ;  /* 0x00006c00010f7983 */ /* 0x000f620000100000 */
[----:B------:R-:W-:Y:S02]  /*118b0*/  IMAD R41, R40, 0x100, R41 ;  /* 0x0000010028297824 */ /* 0x000fe400078e0229 */
[----:B------:R-:W-:Y:S02]  /*118c0*/  IMAD R20, R33, 0x100, R20 ;  /* 0x0000010021147824 */ /* 0x000fe400078e0214 */
        /* <DEDUP_REMOVED lines=16> */
[----:B---3--:R-:W-:-:S03]  /*119d0*/  IMAD R10, R37, 0x100, R10 ;  /* 0x00000100250a7824 */ /* 0x008fc600078e020a */
[----:B------:R-:W3:Y:S01]  /*119e0*/  LDL.U8 R37, [R1+0x4b] ;  /* 0x00004b0001257983 */ /* 0x000ee20000100000 */
[----:B----4-:R-:W-:-:S03]  /*119f0*/  IMAD R11, R38, 0x100, R11 ;  /* 0x00000100260b7824 */ /* 0x010fc600078e020b */
[----:B------:R-:W4:Y:S01]  /*11a00*/  LDL.U8 R38, [R1+0x47] ;  /* 0x0000470001267983 */ /* 0x000f220000100000 */
[----:B--2---:R-:W-:-:S03]  /*11a10*/  IMAD R20, R0, 0x100, R3 ;  /* 0x0000010000147824 */ /* 0x004fc600078e0203 */
[----:B------:R-:W2:Y:S01]  /*11a20*/  LDL.U8 R3, [R1+0x6a] ;  /* 0x00006a0001037983 */ /* 0x000ea20000100000 */
[----:B-----5:R-:W-:-:S03]  /*11a30*/  IMAD R17, R34, 0x100, R17 ;  /* 0x0000010022117824 */ /* 0x020fc600078e0211 */
[----:B------:R-:W5:Y:S01]  /*11a40*/  LDL.U8 R0, [R1+0x6e] ;  /* 0x00006e0001007983 */ /* 0x000f620000100000 */
        /* <DEDUP_REMOVED lines=8> */
[----:B------:R-:W5:Y:S04]  /*11ad0*/  LDL.U8 R14, [R1+0x7b] ;  /* 0x00007b00010e7983 */ /* 0x000f680000100000 */
[----:B------:R-:W5:Y:S04]  /*11ae0*/  LDL.U8 R15, [R1+0x7f] ;  /* 0x00007f00010f7983 */ /* 0x000f680000100000 */
[----:B------:R-:W5:Y:S01]  /*11af0*/  LDL.U8 R16, [R1+0x63] ;  /* 0x0000630001107983 */ /* 0x000f620000100000 */
[----:B------:R-:W-:Y:S02]  /*11b00*/  IMAD R9, R42, 0x100, R9 ;  /* 0x000001002a097824 */ /* 0x000fe400078e0209 */
[----:B------:R-:W-:-:S02]  /*11b10*/  IMAD.U32 R10, R10, 0x100, R33 ;  /* 0x000001000a0a7824 */ /* 0x000fc400078e0021 */
[----:B------:R-:W-:Y:S02]  /*11b20*/  IMAD.U32 R7, R7, 0x100, R36 ;  /* 0x0000010007077824 */ /* 0x000fe400078e0024 */
[----:B------:R-:W-:Y:S02]  /*11b30*/  IMAD.U32 R4, R4, 0x100, R39 ;  /* 0x0000010004047824 */ /* 0x000fe400078e0027 */
[----:B------:R-:W-:Y:S02]  /*11b40*/  IMAD.U32 R11, R11, 0x100, R22 ;  /* 0x000001000b0b7824 */ /* 0x000fe400078e0016 */
[----:B------:R-:W-:Y:S02]  /*11b50*/  IMAD.U32 R12, R12, 0x100, R21 ;  /* 0x000001000c0c7824 */ /* 0x000fe400078e0015 */
[----:B------:R-:W-:Y:S01]  /*11b60*/  IMAD.U32 R8, R8, 0x100, R35 ;  /* 0x0000010008087824 */ /* 0x000fe200078e0023 */
[----:B------:R-:W-:Y:S01]  /*11b70*/  UMOV UR4, URZ ;  /* 0x000000ff00047c82 */ /* 0x000fe20008000000 */
[----:B---3--:R-:W-:-:S02]  /*11b80*/  IMAD.U32 R6, R6, 0x100, R37 ;  /* 0x0000010006067824 */ /* 0x008fc400078e0025 */
[----:B----4-:R-:W-:Y:S02]  /*11b90*/  IMAD.U32 R5, R5, 0x100, R38 ;  /* 0x0000010005057824 */ /* 0x010fe400078e0026 */
[----:B--2---:R-:W-:Y:S02]  /*11ba0*/  IMAD R3, R40, 0x100, R3 ;  /* 0x0000010028037824 */ /* 0x004fe400078e0203 */
[----:B-----5:R-:W-:Y:S02]  /*11bb0*/  IMAD R0, R43, 0x100, R0 ;  /* 0x000001002b007824 */ /* 0x020fe400078e0200 */
[----:B------:R-:W-:Y:S02]  /*11bc0*/  IMAD.U32 R18, R3, 0x100, R18 ;  /* 0x0000010003127824 */ /* 0x000fe400078e0012 */
[----:B------:R-:W-:Y:S02]  /*11bd0*/  IMAD.U32 R9, R9, 0x100, R34 ;  /* 0x0000010009097824 */ /* 0x000fe400078e0022 */
[----:B------:R-:W-:-:S02]  /*11be0*/  IMAD.U32 R19, R0, 0x100, R19 ;  /* 0x0000010000137824 */ /* 0x000fc400078e0013 */
[----:B------:R-:W-:-:S04]  /*11bf0*/  IMAD R20, R20, 0x100, R41 ;  /* 0x0000010014147824 */ /* 0x000fc800078e0229 */
[----:B------:R-:W-:Y:S01]  /*11c00*/  IMAD.U32 R17, R20, 0x100, R17 ;  /* 0x0000010014117824 */ /* 0x000fe200078e0011 */
[----:B------:R0:W-:Y:S01]  /*11c10*/  STL.128 [R1+0x110], R4 ;  /* 0x0001100401007387 */ /* 0x0001e20000100c00 */
[----:B------:R-:W-:Y:S02]  /*11c20*/  IMAD.U32 R13, R32, 0x100, R13 ;  /* 0x00000100200d7824 */ /* 0x000fe400078e000d */
[----:B------:R-:W-:Y:S02]  /*11c30*/  IMAD.U32 R14, R31, 0x100, R14 ;  /* 0x000001001f0e7824 */ /* 0x000fe400078e000e */
[----:B------:R-:W-:Y:S02]  /*11c40*/  IMAD.U32 R15, R30, 0x100, R15 ;  /* 0x000001001e0f7824 */ /* 0x000fe400078e000f */
[----:B------:R-:W-:Y:S01]  /*11c50*/  IMAD.U32 R16, R29, 0x100, R16 ;  /* 0x000001001d107824 */ /* 0x000fe200078e0010 */
[----:B------:R0:W-:Y:S04]  /*11c60*/  STL.128 [R1+0x120], R8 ;  /* 0x0001200801007387 */ /* 0x0001e80000100c00 */
[----:B------:R0:W-:Y:S04]  /*11c70*/  STL.128 [R1+0x140], R12 ;  /* 0x0001400c01007387 */ /* 0x0001e80000100c00 */
[----:B------:R0:W-:Y:S02]  /*11c80*/  STL.128 [R1+0x130], R16 ;  /* 0x0001301001007387 */ /* 0x0001e40000100c00 */
.L_x_100:
[----:B------:R-:W2:Y:S04]  /*11c90*/  LDL R3, [R2+0xc] ;  /* 0x00000c0002037983 */ /* 0x000ea80000100800 */
[----:B0-----:R-:W2:Y:S04]  /*11ca0*/  LDL.64 R8, [R2+-0x8] ;  /* 0xfffff80002087983 */ /* 0x001ea80000100a00 */
[----:B------:R-:W2:Y:S04]  /*11cb0*/  LDL.128 R4, [R2+-0x28] ;  /* 0xffffd80002047983 */ /* 0x000ea80000100c00 */
[----:B------:R-:W3:Y:S04]  /*11cc0*/  LDL R0, [R2+0x10] ;  /* 0x0000100002007983 */ /* 0x000ee80000100800 */
[----:B------:R-:W4:Y:S04]  /*11cd0*/  LDL R11, [R2+0x14] ;  /* 0x00001400020b7983 */ /* 0x000f280000100800 */
[----:B------:R-:W4:Y:S04]  /*11ce0*/  LDL R10, [R2+-0x18] ;  /* 0xffffe800020a7983 */ /* 0x000f280000100800 */
[----:B------:R-:W5:Y:S04]  /*11cf0*/  LDL R12, [R2+0x4] ;  /* 0x00000400020c7983 */ /* 0x000f680000100800 */
[----:B------:R-:W5:Y:S04]  /*11d00*/  LDL R13, [R2+-0x14] ;  /* 0xffffec00020d7983 */ /* 0x000f680000100800 */
[----:B------:R-:W5:Y:S04]  /*11d10*/  LDL.64 R14, [R2+0x8] ;  /* 0x00000800020e7983 */ /* 0x000f680000100a00 */
[----:B------:R-:W5:Y:S01]  /*11d20*/  LDL R16, [R2+0x14] ;  /* 0x0000140002107983 */ /* 0x000f620000100800 */
[----:B--2---:R-:W-:-:S02]  /*11d30*/  LOP3.LUT R3, R6, R8, R3, 0x96, !PT ;  /* 0x0000000806037212 */ /* 0x004fc400078e9603 */
[----:B---3--:R-:W-:Y:S02]  /*11d40*/  LOP3.LUT R8, R7, R9, R0, 0x96, !PT ;  /* 0x0000000907087212 */ /* 0x008fe400078e9600 */
[----:B------:R-:W-:Y:S02]  /*11d50*/  LOP3.LUT R3, R3, R4, RZ, 0x3c, !PT ;  /* 0x0000000403037212 */ /* 0x000fe400078e3cff */
[----:B------:R-:W-:Y:S02]  /*11d60*/  LOP3.LUT R5, R8, R5, RZ, 0x3c, !PT ;  /* 0x0000000508057212 */ /* 0x000fe400078e3cff */
[----:B----4-:R-:W-:Y:S02]  /*11d70*/  LOP3.LUT R11, R10, R18, R11, 0x96, !PT ;  /* 0x000000120a0b7212 */ /* 0x010fe400078e960b */
[----:B------:R-:W-:Y:S01]  /*11d80*/  SHF.L.W.U32.HI R10, R3, 0x1, R3 ;  /* 0x00000001030a7819 */ /* 0x000fe20000010e03 */
[----:B------:R-:W2:Y:S01]  /*11d90*/  LDL R18, [R2+0xc] ;  /* 0x00000c0002127983 */ /* 0x000ea20000100800 */
[----:B------:R-:W-:-:S02]  /*11da0*/  LOP3.LUT R6, R11, R6, RZ, 0x3c, !PT ;  /* 0x000000060b067212 */ /* 0x000fc400078e3cff */
[----:B------:R-:W-:Y:S02]  /*11db0*/  SHF.L.W.U32.HI R11, R5, 0x1, R5 ;  /* 0x00000001050b7819 */ /* 0x000fe40000010e05 */
[----:B-----5:R-:W-:Y:S02]  /*11dc0*/  LOP3.LUT R13, R7, R12, R13, 0x96, !PT ;  /* 0x0000000c070d7212 */ /* 0x020fe400078e960d */
[----:B------:R-:W-:Y:S01]  /*11dd0*/  SHF.L.W.U32.HI R3, R6, 0x1, R6 ;  /* 0x0000000106037819 */ /* 0x000fe20000010e06 */
[----:B------:R0:W-:Y:S01]  /*11de0*/  STL.64 [R2+0x18], R10 ;  /* 0x0000180a02007387 */ /* 0x0001e20000100a00 */
[----:B------:R-:W-:-:S03]  /*11df0*/  LOP3.LUT R13, R13, R10, RZ, 0x3c, !PT ;  /* 0x0000000a0d0d7212 */ /* 0x000fc600078e3cff */
[----:B------:R-:W3:Y:S01]  /*11e00*/  LDL.128 R4, [R2+-0x18] ;  /* 0xffffe80002047983 */ /* 0x000ee20000100c00 */
[----:B------:R-:W-:-:S03]  /*11e10*/  SHF.L.W.U32.HI R13, R13, 0x1, R13 ;  /* 0x000000010d0d7819 */ /* 0x000fc60000010e0d */
[----:B------:R-:W3:Y:S04]  /*11e20*/  LDL R9, [R2+0x1c] ;  /* 0x00001c0002097983 */ /* 0x000ee80000100800 */
[----:B------:R1:W-:Y:S04]  /*11e30*/  STL [R2+0x24], R13 ;  /* 0x0000240d02007387 */ /* 0x0003e80000100800 */
[----:B------:R4:W-:Y:S04]  /*11e40*/  STL [R2+0x20], R3 ;  /* 0x0000200302007387 */ /* 0x0009e80000100800 */
[----:B------:R-:W5:Y:S04]  /*11e50*/  LDL R12, [R2+-0x8] ;  /* 0xfffff800020c7983 */ /* 0x000f680000100800 */
[----:B------:R-:W5:Y:S04]  /*11e60*/  LDL R17, [R2+0x24] ;  /* 0x0000240002117983 */ /* 0x000f680000100800 */
[----:B------:R-:W4:Y:S04]  /*11e70*/  LDL R8, [R2+0x20] ;  /* 0x0000200002087983 */ /* 0x000f280000100800 */
[----:B0-----:R-:W2:Y:S01]  /*11e80*/  LDL R10, [R2+-0x4] ;  /* 0xfffffc00020a7983 */ /* 0x001ea20000100800 */
[----:B---3--:R-:W-:-:S03]  /*11e90*/  LOP3.LUT R9, R6, R14, R9, 0x96, !PT ;  /* 0x0000000e06097212 */ /* 0x008fc600078e9609 */
[----:B------:R-:W3:Y:S01]  /*11ea0*/  LDL R14, [R2+0x8] ;  /* 0x00000800020e7983 */ /* 0x000ee20000100800 */
[----:B------:R-:W-:Y:S02]  /*11eb0*/  LOP3.LUT R4, R9, R4, RZ, 0x3c, !PT ;  /* 0x0000000409047212 */ /* 0x000fe400078e3cff */
[----:B-----5:R-:W-:Y:S02]  /*11ec0*/  LOP3.LUT R17, R12, R0, R17, 0x96, !PT ;  /* 0x000000000c117212 */ /* 0x020fe400078e9611 */
[----:B-1----:R-:W5:Y:S01]  /*11ed0*/  LDL.64 R12, [R2+0x18] ;  /* 0x00001800020c7983 */ /* 0x002f620000100a00 */
[----:B----4-:R-:W-:Y:S02]  /*11ee0*/  LOP3.LUT R0, R7, R15, R8, 0x96, !PT ;  /* 0x0000000f07007212 */ /* 0x010fe400078e9608 */
[----:B------:R-:W-:Y:S02]  /*11ef0*/  LOP3.LUT R17, R17, R6, RZ, 0x3c, !PT ;  /* 0x0000000611117212 */ /* 0x000fe400078e3cff */
[----:B--2---:R-:W-:-:S02]  /*11f00*/  LOP3.LUT R7, R7, R16, R10, 0x96, !PT ;  /* 0x0000001007077212 */ /* 0x004fc400078e960a */
[----:B------:R-:W-:Y:S01]  /*11f10*/  SHF.L.W.U32.HI R10, R4, 0x1, R4 ;  /* 0x00000001040a7819 */ /* 0x000fe20000010e04 */
[----:B------:R-:W2:Y:S01]  /*11f20*/  LDL R16, [R2+0x24] ;  /* 0x0000240002107983 */ /* 0x000ea20000100800 */
[----:B------:R-:W-:Y:S02]  /*11f30*/  LOP3.LUT R0, R0, R5, RZ, 0x3c, !PT ;  /* 0x0000000500007212 */ /* 0x000fe400078e3cff */
[----:B------:R-:W-:Y:S02]  /*11f40*/  LOP3.LUT R7, R7, R10, RZ, 0x3c, !PT ;  /* 0x0000000a07077212 */ /* 0x000fe400078e3cff */
[----:B------:R-:W-:Y:S02]  /*11f50*/  SHF.L.W.U32.HI R11, R0, 0x1, R0 ;  /* 0x00000001000b7819 */ /* 0x000fe40000010e00 */
[----:B------:R-:W-:Y:S02]  /*11f60*/  SHF.L.W.U32.HI R17, R17, 0x1, R17 ;  /* 0x0000000111117819 */ /* 0x000fe40000010e11 */
[----:B------:R-:W-:Y:S01]  /*11f70*/  SHF.L.W.U32.HI R3, R7, 0x1, R7 ;  /* 0x0000000107037819 */ /* 0x000fe20000010e07 */
[----:B------:R0:W-:Y:S04]  /*11f80*/  STL.64 [R2+0x28], R10 ;  /* 0x0000280a02007387 */ /* 0x0001e80000100a00 */
[----:B------:R-:W-:Y:S04]  /*11f90*/  STL [R2+0x30], R17 ;  /* 0x0000301102007387 */ /* 0x000fe80000100800 */
[----:B------:R-:W5:Y:S04]  /*11fa0*/  LDL.128 R4, [R2+-0x8] ;  /* 0xfffff80002047983 */ /* 0x000f680000100c00 */
[----:B------:R-:W5:Y:S04]  /*11fb0*/  LDL R9, [R2+0x2c] ;  /* 0x00002c0002097983 */ /* 0x000f680000100800 */
[----:B------:R-:W0:Y:S04]  /*11fc0*/  LDL R0, [R2+0x30] ;  /* 0x0000300002007983 */ /* 0x000e280000100800 */
[----:B------:R1:W-:Y:S04]  /*11fd0*/  STL [R2+0x34], R3 ;  /* 0x0000340302007387 */ /* 0x0003e80000100800 */
[----:B------:R-:W3:Y:S01]  /*11fe0*/  LDL R15, [R2+0x34] ;  /* 0x00003400020f7983 */ /* 0x000ee20000100800 */
[----:B-----5:R-:W-:-:S02]  /*11ff0*/  LOP3.LUT R9, R6, R12, R9, 0x96, !PT ;  /* 0x0000000c06097212 */ /* 0x020fc400078e9609 */
[----:B0-----:R-:W-:Y:S02]  /*12000*/  LOP3.LUT R10, R7, R13, R0, 0x96, !PT ;  /* 0x0000000d070a7212 */ /* 0x001fe400078e9600 */
[----:B------:R-:W-:Y:S01]  /*12010*/  LOP3.LUT R4, R9, R4, RZ, 0x3c, !PT ;  /* 0x0000000409047212 */ /* 0x000fe200078e3cff */
[----:B------:R-:W4:Y:S01]  /*12020*/  LDL.64 R12, [R2+0x28] ;  /* 0x00002800020c7983 */ /* 0x000f220000100a00 */
[----:B------:R-:W-:Y:S02]  /*12030*/  LOP3.LUT R5, R10, R5, RZ, 0x3c, !PT ;  /* 0x000000050a057212 */ /* 0x000fe400078e3cff */
[----:B---3--:R-:W-:Y:S02]  /*12040*/  LOP3.LUT R15, R14, R8, R15, 0x96, !PT ;  /* 0x000000080e0f7212 */ /* 0x008fe400078e960f */
[----:B--2---:R-:W-:Y:S01]  /*12050*/  LOP3.LUT R7, R7, R16, R18, 0x96, !PT ;  /* 0x0000001007077212 */ /* 0x004fe200078e9612 */
[----:B------:R-:W2:Y:S01]  /*12060*/  LDL R14, [R2+0x18] ;  /* 0x00001800020e7983 */ /* 0x000ea20000100800 */
[----:B------:R-:W-:-:S02]  /*12070*/  LOP3.LUT R15, R15, R6, RZ, 0x3c, !PT ;  /* 0x000000060f0f7212 */ /* 0x000fc400078e3cff */
[----:B------:R-:W-:Y:S01]  /*12080*/  SHF.L.W.U32.HI R10, R4, 0x1, R4 ;  /* 0x00000001040a7819 */ /* 0x000fe20000010e04 */
[----:B------:R-:W3:Y:S01]  /*12090*/  LDL R18, [R2+0x1c] ;  /* 0x00001c0002127983 */ /* 0x000ee20000100800 */
[----:B------:R-:W-:Y:S02]  /*120a0*/  SHF.L.W.U32.HI R11, R5, 0x1, R5 ;  /* 0x00000001050b7819 */ /* 0x000fe40000010e05 */
[----:B------:R-:W-:Y:S01]  /*120b0*/  SHF.L.W.U32.HI R15, R15, 0x1, R15 ;  /* 0x000000010f0f7819 */ /* 0x000fe20000010e0f */
[----:B------:R-:W3:Y:S01]  /*120c0*/  LDL R16, [R2+0x34] ;  /* 0x0000340002107983 */ /* 0x000ee20000100800 */
[----:B-1----:R-:W-:-:S03]  /*120d0*/  LOP3.LUT R3, R7, R10, RZ, 0x3c, !PT ;  /* 0x0000000a07037212 */ /* 0x002fc600078e3cff */
[----:B------:R0:W-:Y:S01]  /*120e0*/  STL.64 [R2+0x38], R10 ;  /* 0x0000380a02007387 */ /* 0x0001e20000100a00 */
[----:B------:R-:W-:-:S03]  /*120f0*/  SHF.L.W.U32.HI R3, R3, 0x1, R3 ;  /* 0x0000000103037819 */ /* 0x000fc60000010e03 */
[----:B------:R-:W4:Y:S04]  /*12100*/  LDL.128 R4, [R2+0x8] ;  /* 0x0000080002047983 */ /* 0x000f280000100c00 */
[----:B------:R-:W4:Y:S04]  /*12110*/  LDL R9, [R2+0x3c] ;  /* 0x00003c0002097983 */ /* 0x000f280000100800 */
[----:B------:R-:W-:Y:S04]  /*12120*/  STL [R2+0x40], R15 ;  /* 0x0000400f02007387 */ /* 0x000fe80000100800 */
[----:B------:R-:W0:Y:S04]  /*12130*/  LDL R8, [R2+0x40] ;  /* 0x0000400002087983 */ /* 0x000e280000100800 */
[----:B------:R1:W-:Y:S04]  /*12140*/  STL [R2+0x44], R3 ;  /* 0x0000440302007387 */ /* 0x0003e80000100800 */
[----:B------:R-:W2:Y:S01]  /*12150*/  LDL R17, [R2+0x44] ;  /* 0x0000440002117983 */ /* 0x000ea20000100800 */
[----:B----4-:R-:W-:-:S04]  /*12160*/  LOP3.LUT R9, R6, R12, R9, 0x96, !PT ;  /* 0x0000000c06097212 */ /* 0x010fc800078e9609 */
[----:B------:R-:W-:Y:S02]  /*12170*/  LOP3.LUT R4, R9, R4, RZ, 0x3c, !PT ;  /* 0x0000000409047212 */ /* 0x000fe400078e3cff */
[C---:B0-----:R-:W-:Y:S02]  /*12180*/  LOP3.LUT R10, R7.reuse, R13, R8, 0x96, !PT ;  /* 0x0000000d070a7212 */ /* 0x041fe400078e9608 */
[----:B---3--:R-:W-:Y:S01]  /*12190*/  LOP3.LUT R7, R7, R16, R18, 0x96, !PT ;  /* 0x0000001007077212 */ /* 0x008fe200078e9612 */
[----:B------:R-:W3:Y:S01]  /*121a0*/  LDL.64 R12, [R2+0x38] ;  /* 0x00003800020c7983 */ /* 0x000ee20000100a00 */
[----:B------:R-:W-:Y:S02]  /*121b0*/  LOP3.LUT R5, R10, R5, RZ, 0x3c, !PT ;  /* 0x000000050a057212 */ /* 0x000fe400078e3cff */
[----:B------:R-:W-:Y:S01]  /*121c0*/  SHF.L.W.U32.HI R10, R4, 0x1, R4 ;  /* 0x00000001040a7819 */ /* 0x000fe20000010e04 */
[----:B------:R-:W4:Y:S01]  /*121d0*/  LDL R16, [R2+0x2c] ;  /* 0x00002c0002107983 */ /* 0x000f220000100800 */
[----:B--2---:R-:W-:-:S02]  /*121e0*/  LOP3.LUT R17, R14, R0, R17, 0x96, !PT ;  /* 0x000000000e117212 */ /* 0x004fc400078e9611 */
[----:B------:R-:W-:Y:S01]  /*121f0*/  LOP3.LUT R7, R7, R10, RZ, 0x3c, !PT ;  /* 0x0000000a07077212 */ /* 0x000fe200078e3cff */
[----:B------:R-:W2:Y:S01]  /*12200*/  LDL R14, [R2+0x28] ;  /* 0x00002800020e7983 */ /* 0x000ea20000100800 */
[----:B------:R-:W-:Y:S02]  /*12210*/  LOP3.LUT R17, R17, R6, RZ, 0x3c, !PT ;  /* 0x0000000611117212 */ /* 0x000fe400078e3cff */
[----:B------:R-:W-:Y:S01]  /*12220*/  SHF.L.W.U32.HI R11, R5, 0x1, R5 ;  /* 0x00000001050b7819 */ /* 0x000fe20000010e05 */
[----:B------:R-:W5:Y:S01]  /*12230*/  LDL R18, [R2+0x3c] ;  /* 0x00003c0002127983 */ /* 0x000f620000100800 */
[----:B-1----:R-:W-:Y:S02]  /*12240*/  SHF.L.W.U32.HI R3, R7, 0x1, R7 ;  /* 0x0000000107037819 */ /* 0x002fe40000010e07 */
[----:B------:R-:W-:Y:S01]  /*12250*/  SHF.L.W.U32.HI R17, R17, 0x1, R17 ;  /* 0x0000000111117819 */ /* 0x000fe20000010e11 */
[----:B------:R0:W-:Y:S04]  /*12260*/  STL.64 [R2+0x48], R10 ;  /* 0x0000480a02007387 */ /* 0x0001e80000100a00 */
[----:B------:R-:W3:Y:S04]  /*12270*/  LDL.128 R4, [R2+0x18] ;  /* 0x0000180002047983 */ /* 0x000ee80000100c00 */
[----:B------:R-:W3:Y:S04]  /*12280*/  LDL R9, [R2+0x4c] ;  /* 0x00004c0002097983 */ /* 0x000ee80000100800 */
[----:B------:R1:W-:Y:S04]  /*12290*/  STL [R2+0x54], R3 ;  /* 0x0000540302007387 */ /* 0x0003e80000100800 */
[----:B------:R1:W-:Y:S04]  /*122a0*/  STL [R2+0x50], R17 ;  /* 0x0000501102007387 */ /* 0x0003e80000100800 */
[----:B------:R-:W2:Y:S04]  /*122b0*/  LDL R15, [R2+0x54] ;  /* 0x00005400020f7983 */ /* 0x000ea80000100800 */
[----:B------:R-:W4:Y:S04]  /*122c0*/  LDL R0, [R2+0x50] ;  /* 0x0000500002007983 */ /* 0x000f280000100800 */
[----:B0-----:R-:W5:Y:S01]  /*122d0*/  LDL R10, [R2+0x44] ;  /* 0x00004400020a7983 */ /* 0x001f620000100800 */
[----:B---3--:R-:W-:-:S04]  /*122e0*/  LOP3.LUT R9, R6, R12, R9, 0x96, !PT ;  /* 0x0000000c06097212 */ /* 0x008fc800078e9609 */
[----:B------:R-:W-:Y:S02]  /*122f0*/  LOP3.LUT R4, R9, R4, RZ, 0x3c, !PT ;  /* 0x0000000409047212 */ /* 0x000fe400078e3cff */
[----:B--2---:R-:W-:Y:S02]  /*12300*/  LOP3.LUT R15, R14, R8, R15, 0x96, !PT ;  /* 0x000000080e0f7212 */ /* 0x004fe400078e960f */
[----:B------:R-:W2:Y:S01]  /*12310*/  LDL R14, [R2+0x38] ;  /* 0x00003800020e7983 */ /* 0x000ea20000100800 */
[----:B----4-:R-:W-:Y:S02]  /*12320*/  LOP3.LUT R8, R7, R13, R0, 0x96, !PT ;  /* 0x0000000d07087212 */ /* 0x010fe400078e9600 */
[----:B------:R-:W-:Y:S01]  /*12330*/  LOP3.LUT R15, R15, R6, RZ, 0x3c, !PT ;  /* 0x000000060f0f7212 */ /* 0x000fe200078e3cff */
[----:B------:R-:W3:Y:S01]  /*12340*/  LDL.64 R12, [R2+0x48] ;  /* 0x00004800020c7983 */ /* 0x000ee20000100a00 */
[----:B-----5:R-:W-:Y:S02]  /*12350*/  LOP3.LUT R7, R7, R10, R16, 0x96, !PT ;  /* 0x0000000a07077212 */ /* 0x020fe400078e9610 */
[----:B------:R-:W-:Y:S01]  /*12360*/  SHF.L.W.U32.HI R10, R4, 0x1, R4 ;  /* 0x00000001040a7819 */ /* 0x000fe20000010e04 */
[----:B------:R-:W4:Y:S01]  /*12370*/  LDL R16, [R2+0x54] ;  /* 0x0000540002107983 */ /* 0x000f220000100800 */
[----:B------:R-:W-:-:S02]  /*12380*/  LOP3.LUT R5, R8, R5, RZ, 0x3c, !PT ;  /* 0x0000000508057212 */ /* 0x000fc400078e3cff */
[----:B------:R-:W-:Y:S02]  /*12390*/  LOP3.LUT R7, R7, R10, RZ, 0x3c, !PT ;  /* 0x0000000a07077212 */ /* 0x000fe400078e3cff */
[----:B------:R-:W-:Y:S02]  /*123a0*/  SHF.L.W.U32.HI R11, R5, 0x1, R5 ;  /* 0x00000001050b7819 */ /* 0x000fe40000010e05 */
[----:B------:R-:W-:Y:S02]  /*123b0*/  SHF.L.W.U32.HI R15, R15, 0x1, R15 ;  /* 0x000000010f0f7819 */ /* 0x000fe40000010e0f */
[----:B-1----:R-:W-:Y:S01]  /*123c0*/  SHF.L.W.U32.HI R3, R7, 0x1, R7 ;  /* 0x0000000107037819 */ /* 0x002fe20000010e07 */
[----:B------:R0:W-:Y:S04]  /*123d0*/  STL.64 [R2+0x58], R10 ;  /* 0x0000580a02007387 */ /* 0x0001e80000100a00 */
[----:B------:R-:W-:Y:S04]  /*123e0*/  STL [R2+0x60], R15 ;  /* 0x0000600f02007387 */ /* 0x000fe80000100800 */
[----:B------:R-:W3:Y:S04]  /*123f0*/  LDL.128 R4, [R2+0x28] ;  /* 0x0000280002047983 */ /* 0x000ee80000100c00 */
[----:B------:R-:W3:Y:S04]  /*12400*/  LDL R9, [R2+0x5c] ;  /* 0x00005c0002097983 */ /* 0x000ee80000100800 */
[----:B------:R-:W0:Y:S04]  /*12410*/  LDL R8, [R2+0x60] ;  /* 0x0000600002087983 */ /* 0x000e280000100800 */
[----:B------:R1:W-:Y:S04]  /*12420*/  STL [R2+0x64], R3 ;  /* 0x0000640302007387 */ /* 0x0003e80000100800 */
[----:B------:R-:W2:Y:S01]  /*12430*/  LDL R17, [R2+0x64] ;  /* 0x0000640002117983 */ /* 0x000ea20000100800 */
[----:B---3--:R-:W-:-:S02]  /*12440*/  LOP3.LUT R9, R6, R12, R9, 0x96, !PT ;  /* 0x0000000c06097212 */ /* 0x008fc400078e9609 */
[----:B0-----:R-:W-:Y:S02]  /*12450*/  LOP3.LUT R10, R7, R13, R8, 0x96, !PT ;  /* 0x0000000d070a7212 */ /* 0x001fe400078e9608 */
[----:B------:R-:W-:Y:S01]  /*12460*/  LOP3.LUT R4, R9, R4, RZ, 0x3c, !PT ;  /* 0x0000000409047212 */ /* 0x000fe200078e3cff */
[----:B------:R-:W3:Y:S01]  /*12470*/  LDL.64 R12, [R2+0x58] ;  /* 0x00005800020c7983 */ /* 0x000ee20000100a00 */
[----:B------:R-:W-:Y:S02]  /*12480*/  LOP3.LUT R5, R10, R5, RZ, 0x3c, !PT ;  /* 0x000000050a057212 */ /* 0x000fe400078e3cff */
[----:B--2---:R-:W-:Y:S02]  /*12490*/  LOP3.LUT R17, R14, R0, R17, 0x96, !PT ;  /* 0x000000000e117212 */ /* 0x004fe400078e9611 */
[----:B----4-:R-:W-:Y:S01]  /*124a0*/  LOP3.LUT R7, R7, R16, R18, 0x96, !PT ;  /* 0x0000001007077212 */ /* 0x010fe200078e9612 */
[----:B------:R-:W2:Y:S01]  /*124b0*/  LDL R14, [R2+0x48] ;  /* 0x00004800020e7983 */ /* 0x000ea20000100800 */
[----:B------:R-:W-:-:S02]  /*124c0*/  SHF.L.W.U32.HI R10, R4, 0x1, R4 ;  /* 0x00000001040a7819 */ /* 0x000fc40000010e04 */
[----:B------:R-:W-:Y:S01]  /*124d0*/  LOP3.LUT R17, R17, R6, RZ, 0x3c, !PT ;  /* 0x0000000611117212 */ /* 0x000fe200078e3cff */
[----:B------:R-:W4:Y:S01]  /*124e0*/  LDL R18, [R2+0x4c] ;  /* 0x00004c0002127983 */ /* 0x000f220000100800 */
[----:B------:R-:W-:Y:S02]  /*124f0*/  SHF.L.W.U32.HI R11, R5, 0x1, R5 ;  /* 0x00000001050b7819 */ /* 0x000fe40000010e05 */
[----:B------:R-:W-:Y:S01]  /*12500*/  LOP3.LUT R0, R7, R10, RZ, 0x3c, !PT ;  /* 0x0000000a07007212 */ /* 0x000fe200078e3cff */
[----:B------:R-:W4:Y:S01]  /*12510*/  LDL R16, [R2+0x64] ;  /* 0x0000640002107983 */ /* 0x000f220000100800 */
[----:B------:R-:W-:-:S03]  /*12520*/  SHF.L.W.U32.HI R17, R17, 0x1, R17 ;  /* 0x0000000111117819 */ /* 0x000fc60000010e11 */
[----:B------:R0:W-:Y:S01]  /*12530*/  STL.64 [R2+0x68], R10 ;  /* 0x0000680a02007387 */ /* 0x0001e20000100a00 */
[----:B-1----:R-:W-:-:S03]  /*12540*/  SHF.L.W.U32.HI R3, R0, 0x1, R0 ;  /* 0x0000000100037819 */ /* 0x002fc60000010e00 */
[----:B------:R-:W3:Y:S04]  /*12550*/  LDL.128 R4, [R2+0x38] ;  /* 0x0000380002047983 */ /* 0x000ee80000100c00 */
[----:B------:R-:W3:Y:S04]  /*12560*/  LDL R9, [R2+0x6c] ;  /* 0x00006c0002097983 */ /* 0x000ee80000100800 */
[----:B------:R1:W-:Y:S04]  /*12570*/  STL [R2+0x70], R17 ;  /* 0x0000701102007387 */ /* 0x0003e80000100800 */
[----:B------:R-:W0:Y:S04]  /*12580*/  LDL R0, [R2+0x70] ;  /* 0x0000700002007983 */ /* 0x000e280000100800 */
[----:B------:R5:W-:Y:S04]  /*12590*/  STL [R2+0x74], R3 ;  /* 0x0000740302007387 */ /* 0x000be80000100800 */
[----:B------:R-:W2:Y:S01]  /*125a0*/  LDL R15, [R2+0x74] ;  /* 0x00007400020f7983 */ /* 0x000ea20000100800 */
[----:B---3--:R-:W-:-:S03]  /*125b0*/  LOP3.LUT R9, R6, R12, R9, 0x96, !PT ;  /* 0x0000000c06097212 */ /* 0x008fc600078e9609 */
[----:B------:R-:W3:Y:S01]  /*125c0*/  LDL R12, [R2+0x74] ;  /* 0x00007400020c7983 */ /* 0x000ee20000100800 */
[----:B------:R-:W-:Y:S02]  /*125d0*/  LOP3.LUT R4, R9, R4, RZ, 0x3c, !PT ;  /* 0x0000000409047212 */ /* 0x000fe400078e3cff */
[C---:B0-----:R-:W-:Y:S02]  /*125e0*/  LOP3.LUT R10, R7.reuse, R13, R0, 0x96, !PT ;  /* 0x0000000d070a7212 */ /* 0x041fe400078e9600 */
[----:B----4-:R-:W-:Y:S01]  /*125f0*/  LOP3.LUT R7, R7, R16, R18, 0x96, !PT ;  /* 0x0000001007077212 */ /* 0x010fe200078e9612 */
[----:B------:R-:W3:Y:S01]  /*12600*/  LDL R13, [R2+0x5c] ;  /* 0x00005c00020d7983 */ /* 0x000ee20000100800 */
[----:B------:R-:W-:-:S03]  /*12610*/  LOP3.LUT R5, R10, R5, RZ, 0x3c, !PT ;  /* 0x000000050a057212 */ /* 0x000fc600078e3cff */
[----:B------:R-:W4:Y:S01]  /*12620*/  LDL R10, [R2+0x58] ;  /* 0x00005800020a7983 */ /* 0x000f220000100800 */
[----:B--2---:R-:W-:Y:S02]  /*12630*/  LOP3.LUT R15, R14, R8, R15, 0x96, !PT ;  /* 0x000000080e0f7212 */ /* 0x004fe400078e960f */
[----:B------:R-:W-:Y:S01]  /*12640*/  SHF.L.W.U32.HI R14, R4, 0x1, R4 ;  /* 0x00000001040e7819 */ /* 0x000fe20000010e04 */
[----:B------:R-:W2:Y:S01]  /*12650*/  LDL.64 R8, [R2+0x68] ;  /* 0x0000680002087983 */ /* 0x000ea20000100a00 */
[----:B------:R-:W-:Y:S02]  /*12660*/  LOP3.LUT R6, R15, R6, RZ, 0x3c, !PT ;  /* 0x000000060f067212 */ /* 0x000fe400078e3cff */
[----:B------:R-:W-:Y:S02]  /*12670*/  SHF.L.W.U32.HI R15, R5, 0x1, R5 ;  /* 0x00000001050f7819 */ /* 0x000fe40000010e05 */
[----:B------:R-:W-:Y:S02]  /*12680*/  LOP3.LUT R7, R7, R14, RZ, 0x3c, !PT ;  /* 0x0000000e07077212 */ /* 0x000fe400078e3cff */
[----:B-1----:R-:W-:Y:S01]  /*12690*/  SHF.L.W.U32.HI R17, R6, 0x1, R6 ;  /* 0x0000000106117819 */ /* 0x002fe20000010e06 */
[----:B------:R-:W-:Y:S01]  /*126a0*/  STL.64 [R2+0x78], R14 ;  /* 0x0000780e02007387 */ /* 0x000fe20000100a00 */
[----:B------:R-:W-:-:S03]  /*126b0*/  SHF.L.W.U32.HI R19, R7, 0x1, R7 ;  /* 0x0000000107137819 */ /* 0x000fc60000010e07 */
[----:B------:R-:W2:Y:S04]  /*126c0*/  LDL.128 R4, [R2+0x48] ;  /* 0x0000480002047983 */ /* 0x000ea80000100c00 */
[----:B-----5:R-:W2:Y:S04]  /*126d0*/  LDL R3, [R2+0x7c] ;  /* 0x00007c0002037983 */ /* 0x020ea80000100800 */
[----:B------:R-:W-:Y:S04]  /*126e0*/  STL [R2+0x84], R19 ;  /* 0x0000841302007387 */ /* 0x000fe80000100800 */
[----:B------:R-:W-:Y:S04]  /*126f0*/  STL [R2+0x80], R17 ;  /* 0x0000801102007387 */ /* 0x000fe80000100800 */
[----:B------:R-:W4:Y:S04]  /*12700*/  LDL R11, [R2+0x84] ;  /* 0x00008400020b7983 */ /* 0x000f280000100800 */
[----:B------:R-:W5:Y:S01]  /*12710*/  LDL R18, [R2+0x80] ;  /* 0x0000800002127983 */ /* 0x000f620000100800 */
[----:B------:R-:W-:-:S04]  /*12720*/  UIADD3 UR4, UPT, UPT, UR4, 0x20, URZ ;  /* 0x0000002004047890 */ /* 0x000fc8000fffe0ff */
[----:B------:R-:W-:Y:S01]  /*12730*/  UISETP.NE.AND UP0, UPT, UR4, 0x40, UPT ;  /* 0x000000400400788c */ /* 0x000fe2000bf05270 */
[----:B--2---:R-:W-:-:S04]  /*12740*/  LOP3.LUT R3, R6, R8, R3, 0x96, !PT ;  /* 0x0000000806037212 */ /* 0x004fc800078e9603 */
[----:B------:R-:W-:Y:S02]  /*12750*/  LOP3.LUT R3, R3, R4, RZ, 0x3c, !PT ;  /* 0x0000000403037212 */ /* 0x000fe400078e3cff */
[----:B---3--:R-:W-:Y:S02]  /*12760*/  LOP3.LUT R13, R7, R12, R13, 0x96, !PT ;  /* 0x0000000c070d7212 */ /* 0x008fe400078e960d */
[----:B------:R-:W-:Y:S02]  /*12770*/  SHF.L.W.U32.HI R4, R3, 0x1, R3 ;  /* 0x0000000103047819 */ /* 0x000fe40000010e03 */
[----:B----4-:R-:W-:Y:S02]  /*12780*/  LOP3.LUT R11, R10, R0, R11, 0x96, !PT ;  /* 0x000000000a0b7212 */ /* 0x010fe400078e960b */
[----:B-----5:R-:W-:Y:S02]  /*12790*/  LOP3.LUT R0, R7, R9, R18, 0x96, !PT ;  /* 0x0000000907007212 */ /* 0x020fe400078e9612 */
[----:B------:R-:W-:-:S02]  /*127a0*/  LOP3.LUT R11, R11, R6, RZ, 0x3c, !PT ;  /* 0x000000060b0b7212 */ /* 0x000fc400078e3cff */
[----:B------:R-:W-:Y:S02]  /*127b0*/  LOP3.LUT R5, R0, R5, RZ, 0x3c, !PT ;  /* 0x0000000500057212 */ /* 0x000fe400078e3cff */
[----:B------:R-:W-:Y:S02]  /*127c0*/  LOP3.LUT R13, R13, R4, RZ, 0x3c, !PT ;  /* 0x000000040d0d7212 */ /* 0x000fe400078e3cff */
        /* <DEDUP_REMOVED lines=9> */
[----:B------:R-:W-:Y:S02]  /*12860*/  IMAD.MOV.U32 R12, RZ, RZ, -0x50 ;  /* 0xffffffb0ff0c7424 */ /* 0x000fe400078e00ff */
[----:B------:R-:W-:Y:S02]  /*12870*/  IMAD.MOV.U32 R0, RZ, RZ, R24 ;  /* 0x000000ffff007224 */ /* 0x000fe400078e0018 */
[----:B------:R-:W-:Y:S02]  /*12880*/  IMAD.MOV.U32 R4, RZ, RZ, R25 ;  /* 0x000000ffff047224 */ /* 0x000fe400078e0019 */
[----:B------:R-:W-:Y:S02]  /*12890*/  IMAD.MOV.U32 R5, RZ, RZ, R26 ;  /* 0x000000ffff057224 */ /* 0x000fe400078e001a */
[----:B------:R-:W-:Y:S02]  /*128a0*/  IMAD.MOV.U32 R6, RZ, RZ, R27 ;  /* 0x000000ffff067224 */ /* 0x000fe400078e001b */
[----:B------:R-:W-:-:S07]  /*128b0*/  IMAD.MOV.U32 R7, RZ, RZ, R28 ;  /* 0x000000ffff077224 */ /* 0x000fce00078e001c */
.L_x_113:
[----:B------:R-:W-:-:S05]  /*128c0*/  VIADD R14, R12, 0x50 ;  /* 0x000000500c0e7836 */ /* 0x000fca0000000000 */
[----:B------:R-:W-:-:S13]  /*128d0*/  ISETP.GE.U32.AND P0, PT, R14, 0x14, PT ;  /* 0x000000140e00780c */ /* 0x000fda0003f06070 */
        /* <DEDUP_REMOVED lines=9> */
.L_x_102:
[----:B------:R-:W-:Y:S01]  /*12970*/  LOP3.LUT R8, R4, R5, R6, 0x96, !PT ;  /* 0x0000000504087212 */ /* 0x000fe200078e9606 */
[----:B------:R-:W-:Y:S01]  /*12980*/  IMAD.MOV.U32 R9, RZ, RZ, 0x6ed9eba1 ;  /* 0x6ed9eba1ff097424 */ /* 0x000fe200078e00ff */
[----:B------:R-:W-:Y:S06]  /*12990*/  BRA `(.L_x_103) ;  /* 0x0000000000087947 */ /* 0x000fec0003800000 */
.L_x_101:
[----:B------:R-:W-:Y:S01]  /*129a0*/  LOP3.LUT R8, R6, R4, R5, 0xb8, !PT ;  /* 0x0000000406087212 */ /* 0x000fe200078eb805 */
[----:B------:R-:W-:-:S07]  /*129b0*/  IMAD.MOV.U32 R9, RZ, RZ, 0x5a827999 ;  /* 0x5a827999ff097424 */ /* 0x000fce00078e00ff */
.L_x_103:
[----:B------:R-:W2:Y:S01]  /*129c0*/  LDL.64 R2, [R23+-0x8] ;  /* 0xfffff80017027983 */ /* 0x000ea20000100a00 */
        /* <DEDUP_REMOVED lines=14> */
.L_x_105:
[----:B------:R-:W-:Y:S01]  /*12ab0*/  LOP3.LUT R2, R0, R8, R5, 0x96, !PT ;  /* 0x0000000800027212 */ /* 0x000fe200078e9605 */
[----:B------:R-:W-:Y:S01]  /*12ac0*/  IMAD.MOV.U32 R7, RZ, RZ, 0x6ed9eba1 ;  /* 0x6ed9eba1ff077424 */ /* 0x000fe200078e00ff */
[----:B------:R-:W-:Y:S06]  /*12ad0*/  BRA `(.L_x_106) ;  /* 0x0000000000087947 */ /* 0x000fec0003800000 */
.L_x_104:
[----:B------:R-:W-:Y:S01]  /*12ae0*/  LOP3.LUT R2, R5, R0, R8, 0xb8, !PT ;  /* 0x0000000005027212 */ /* 0x000fe200078eb808 */
[----:B------:R-:W-:-:S07]  /*12af0*/  IMAD.MOV.U32 R7, RZ, RZ, 0x5a827999 ;  /* 0x5a827999ff077424 */ /* 0x000fce00078e00ff */
.L_x_106:
        /* <DEDUP_REMOVED lines=15> */
.L_x_108:
[----:B------:R-:W-:Y:S01]  /*12bf0*/  LOP3.LUT R0, R11, R13, R8, 0x96, !PT ;  /* 0x0000000d0b007212 */ /* 0x000fe200078e9608 */
[----:B------:R-:W-:Y:S01]  /*12c00*/  IMAD.MOV.U32 R9, RZ, RZ, 0x6ed9eba1 ;  /* 0x6ed9eba1ff097424 */ /* 0x000fe200078e00ff */
[----:B------:R-:W-:Y:S06]  /*12c10*/  BRA `(.L_x_109) ;  /* 0x0000000000087947 */ /* 0x000fec0003800000 */
.L_x_107:
[----:B------:R-:W-:Y:S01]  /*12c20*/  LOP3.LUT R0, R8, R11, R13, 0xb8, !PT ;  /* 0x0000000b08007212 */ /* 0x000fe200078eb80d */
[----:B------:R-:W-:-:S07]  /*12c30*/  IMAD.MOV.U32 R9, RZ, RZ, 0x5a827999 ;  /* 0x5a827999ff097424 */ /* 0x000fce00078e00ff */
.L_x_109:
[----:B------:R-:W2:Y:S01]  /*12c40*/  LDL.64 R2, [R23] ;  /* 0x0000000017027983 */ /* 0x000ea20000100a00 */
[----:B------:R-:W-:Y:S02]  /*12c50*/  ISETP.GE.U32.AND P0, PT, R14, 0x11, PT ;  /* 0x000000110e00780c */ /* 0x000fe40003f06070 */
[----:B------:R-:W-:Y:S02]  /*12c60*/  LEA.HI R4, R10, R5, R10, 0x5 ;  /* 0x000000050a047211 */ /* 0x000fe400078f280a */
[----:B------:R-:W-:Y:S02]  /*12c70*/  SHF.L.W.U32.HI R6, R11, 0x1e, R11 ;  /* 0x0000001e0b067819 */ /* 0x000fe40000010e0b */
[----:B------:R-:W-:-:S05]  /*12c80*/  IADD3 R9, PT, PT, R9, R4, R0 ;  /* 0x0000000409097210 */ /* 0x000fca0007ffe000 */
        /* <DEDUP_REMOVED lines=10> */
.L_x_111:
[----:B------:R-:W-:Y:S01]  /*12d30*/  LOP3.LUT R0, R10, R6, R13, 0x96, !PT ;  /* 0x000000060a007212 */ /* 0x000fe200078e960d */
[----:B------:R-:W-:Y:S01]  /*12d40*/  IMAD.MOV.U32 R5, RZ, RZ, 0x6ed9eba1 ;  /* 0x6ed9eba1ff057424 */ /* 0x000fe200078e00ff */
[----:B------:R-:W-:Y:S06]  /*12d50*/  BRA `(.L_x_112) ;  /* 0x0000000000087947 */ /* 0x000fec0003800000 */
.L_x_110:
[----:B------:R-:W-:Y:S01]  /*12d60*/  LOP3.LUT R0, R13, R10, R6, 0xb8, !PT ;  /* 0x0000000a0d007212 */ /* 0x000fe200078eb806 */
[----:B------:R-:W-:-:S07]  /*12d70*/  IMAD.MOV.U32 R5, RZ, RZ, 0x5a827999 ;  /* 0x5a827999ff057424 */ /* 0x000fce00078e00ff */
.L_x_112:
        /* <DEDUP_REMOVED lines=8> */
[----:B------:R-:W-:Y:S02]  /*12e00*/  IMAD.IADD R24, R24, 0x1, R0 ;  /* 0x0000000118187824 */ /* 0x000fe400078e0200 */
[----:B------:R-:W-:Y:S02]  /*12e10*/  IMAD.IADD R25, R25, 0x1, R4 ;  /* 0x0000000119197824 */ /* 0x000fe400078e0204 */
[----:B------:R-:W-:Y:S02]  /*12e20*/  IMAD.IADD R26, R26, 0x1, R5 ;  /* 0x000000011a1a7824 */ /* 0x000fe400078e0205 */
[----:B------:R-:W-:Y:S02]  /*12e30*/  IMAD.IADD R27, R27, 0x1, R6 ;  /* 0x000000011b1b7824 */ /* 0x000fe400078e0206 */
[----:B------:R-:W-:-:S07]  /*12e40*/  IMAD.IADD R28, R28, 0x1, R13 ;  /* 0x000000011c1c7824 */ /* 0x000fce00078e020d */
.L_x_99:
        /* <DEDUP_REMOVED lines=87> */
[----:B------:R-:W-:-:S04]  /*133c0*/  SHF.R.U32.HI R17, RZ, 0x18, R25 ;  /* 0x00000018ff117819 */ /* 0x000fc80000011619 */
        /* <DEDUP_REMOVED lines=10> */
[----:B-1----:R-:W-:-:S05]  /*13470*/  LOP3.LUT R24, R17, 0xf, RZ, 0xc0, !PT ;  /* 0x0000000f11187812 */ /* 0x002fca00078ec0ff */
[----:B------:R-:W-:Y:S01]  /*13480*/  IMAD.IADD R23, R1, 0x1, R24 ;  /* 0x0000000101177824 */ /* 0x000fe200078e0218 */
[----:B------:R-:W-:Y:S01]  /*13490*/  SHF.R.U32.HI R17, RZ, 0xc, R25 ;  /* 0x0000000cff117819 */ /* 0x000fe20000011619 */
[----:B---3--:R1:W-:Y:S04]  /*134a0*/  STL.U8 [R1+0xa], R22 ;  /* 0x00000a1601007387 */ /* 0x0083e80000100000 */
[----:B0-----:R-:W3:Y:S01]  /*134b0*/  LDL.U8 R18, [R23+0x110] ;  /* 0x0001100017127983 */ /* 0x001ee20000100000 */
[----:B------:R-:W-:-:S05]  /*134c0*/  LOP3.LUT R24, R17, 0xf, RZ, 0xc0, !PT ;  /* 0x0000000f11187812 */ /* 0x000fca00078ec0ff */
[----:B------:R-:W-:Y:S01]  /*134d0*/  IMAD.IADD R19, R1, 0x1, R24 ;  /* 0x0000000101137824 */ /* 0x000fe200078e0218 */
[----:B------:R-:W-:Y:S01]  /*134e0*/  SHF.R.U32.HI R17, RZ, 0x8, R25 ;  /* 0x00000008ff117819 */ /* 0x000fe20000011619 */
[----:B---3--:R0:W-:Y:S04]  /*134f0*/  STL.U8 [R1+0xb], R18 ;  /* 0x00000b1201007387 */ /* 0x0081e80000100000 */
[----:B--2---:R-:W2:Y:S01]  /*13500*/  LDL.U8 R20, [R19+0x110] ;  /* 0x0001100013147983 */ /* 0x004ea20000100000 */
[----:B------:R-:W-:-:S05]  /*13510*/  LOP3.LUT R24, R17, 0xf, RZ, 0xc0, !PT ;  /* 0x0000000f11187812 */ /* 0x000fca00078ec0ff */
[----:B------:R-:W-:Y:S01]  /*13520*/  IMAD.IADD R21, R1, 0x1, R24 ;  /* 0x0000000101157824 */ /* 0x000fe200078e0218 */
[----:B------:R-:W-:Y:S01]  /*13530*/  SHF.R.U32.HI R17, RZ, 0x4, R25 ;  /* 0x00000004ff117819 */ /* 0x000fe20000011619 */
[----:B--2---:R-:W-:Y:S04]  /*13540*/  STL.U8 [R1+0xc], R20 ;  /* 0x00000c1401007387 */ /* 0x004fe80000100000 */
[----:B-1----:R-:W2:Y:S01]  /*13550*/  LDL.U8 R22, [R21+0x110] ;  /* 0x0001100015167983 */ /* 0x002ea20000100000 */
        /* <DEDUP_REMOVED lines=133> */
[----:B-1----:R-:W-:-:S04]  /*13db0*/  SHF.R.U32.HI R9, RZ, 0x18, R28 ;  /* 0x00000018ff097819 */ /* 0x002fc8000001161c */
[----:B---3--:R-:W-:-:S05]  /*13dc0*/  LOP3.LUT R8, R9, 0xf, RZ, 0xc0, !PT ;  /* 0x0000000f09087812 */ /* 0x008fca00078ec0ff */
[----:B------:R-:W-:Y:S01]  /*13dd0*/  IMAD.IADD R8, R1, 0x1, R8 ;  /* 0x0000000101087824 */ /* 0x000fe200078e0208 */
[----:B----4-:R-:W-:Y:S01]  /*13de0*/  SHF.R.U32.HI R5, RZ, 0x14, R28 ;  /* 0x00000014ff057819 */ /* 0x010fe2000001161c */
[----:B--2---:R-:W-:Y:S04]  /*13df0*/  STL.U8 [R1+0x20], R10 ;  /* 0x0000200a01007387 */ /* 0x004fe80000100000 */
[----:B------:R-:W2:Y:S01]  /*13e00*/  LDL.U8 R6, [R8+0x110] ;  /* 0x0001100008067983 */ /* 0x000ea20000100000 */
[----:B-----5:R-:W-:-:S05]  /*13e10*/  LOP3.LUT R0, R5, 0xf, RZ, 0xc0, !PT ;  /* 0x0000000f05007812 */ /* 0x020fca00078ec0ff */
        /* <DEDUP_REMOVED lines=20> */
[C---:B------:R-:W-:Y:S01]  /*13f60*/  IMAD.IADD R3, R1.reuse, 0x1, R6 ;  /* 0x0000000101037824 */ /* 0x040fe200078e0206 */
[----:B------:R-:W-:Y:S01]  /*13f70*/  LOP3.LUT R28, R28, 0xf, RZ, 0xc0, !PT ;  /* 0x0000000f1c1c7812 */ /* 0x000fe200078ec0ff */
[----:B---3--:R3:W-:Y:S04]  /*13f80*/  STL.U8 [R1+0x25], R2 ;  /* 0x0000250201007387 */ /* 0x0087e80000100000 */
[----:B--2---:R-:W2:Y:S01]  /*13f90*/  LDL.U8 R0, [R3+0x110] ;  /* 0x0001100003007983 */ /* 0x004ea20000100000 */
[----:B------:R-:W-:-:S03]  /*13fa0*/  IMAD.IADD R6, R1, 0x1, R28 ;  /* 0x0000000101067824 */ /* 0x000fc600078e021c */
[----:B--2---:R3:W-:Y:S04]  /*13fb0*/  STL.U8 [R1+0x26], R0 ;  /* 0x0000260001007387 */ /* 0x0047e80000100000 */
[----:B------:R-:W2:Y:S01]  /*13fc0*/  LDL.U8 R6, [R6+0x110] ;  /* 0x0001100006067983 */ /* 0x000ea20000100000 */
[----:B0-----:R-:W-:-:S03]  /*13fd0*/  IMAD.MOV.U32 R4, RZ, RZ, 0x28 ;  /* 0x00000028ff047424 */ /* 0x001fc600078e00ff */
[----:B--2---:R3:W-:Y:S04]  /*13fe0*/  STL.U8 [R1+0x27], R6 ;  /* 0x0000270601007387 */ /* 0x0047e80000100000 */
.L_x_67:
[----:B01-3--:R-:W-:Y:S01]  /*13ff0*/  IMAD.IADD R2, R1, 0x1, R4 ;  /* 0x0000000101027824 */ /* 0x00bfe200078e0204 */
[----:B------:R-:W0:Y:S01]  /*14000*/  LDCU.64 UR4, c[0x0][0x390] ;  /* 0x00007200ff0477ac */ /* 0x000e220008000a00 */
[----:B------:R-:W-:-:S03]  /*14010*/  IMAD.MOV.U32 R0, RZ, RZ, RZ ;  /* 0x000000ffff007224 */ /* 0x000fc600078e00ff */
[----:B------:R1:W-:Y:S04]  /*14020*/  STL.U8 [R2], RZ ;  /* 0x000000ff02007387 */ /* 0x0003e80000100000 */
.L_x_114:
[----:B01----:R-:W-:Y:S01]  /*14030*/  IADD3 R2, P0, PT, R0, UR4, RZ ;  /* 0x0000000400027c10 */ /* 0x003fe2000ff1e0ff */
[----:B------:R-:W-:-:S04]  /*14040*/  IMAD.IADD R7, R1, 0x1, R0 ;  /* 0x0000000101077824 */ /* 0x000fc800078e0200 */
[----:B------:R-:W-:Y:S01]  /*14050*/  IMAD.X R3, RZ, RZ, UR5, P0 ;  /* 0x00000005ff037e24 */ /* 0x000fe200080e06ff */
[----:B------:R-:W2:Y:S04]  /*14060*/  LDL.U8 R5, [R7] ;  /* 0x0000000007057983 */ /* 0x000ea80000100000 */
[----:B------:R-:W2:Y:S02]  /*14070*/  LDG.E.U8 R6, desc[UR10][R2.64] ;  /* 0x0000000a02067981 */ /* 0x000ea4000c1e1100 */
[----:B--2---:R-:W-:-:S13]  /*14080*/  ISETP.NE.AND P0, PT, R5, R6, PT ;  /* 0x000000060500720c */ /* 0x004fda0003f05270 */
[----:B------:R-:W-:Y:S05]  /*14090*/  @P0 EXIT ;  /* 0x000000000000094d */ /* 0x000fea0003800000 */
[----:B------:R-:W2:Y:S04]  /*140a0*/  LDL.U8 R5, [R7+0x1] ;  /* 0x0000010007057983 */ /* 0x000ea80000100000 */
[----:B------:R-:W2:Y:S02]  /*140b0*/  LDG.E.U8 R6, desc[UR10][R2.64+0x1] ;  /* 0x0000010a02067981 */ /* 0x000ea4000c1e1100 */
[----:B--2---:R-:W-:-:S13]  /*140c0*/  ISETP.NE.AND P0, PT, R5, R6, PT ;  /* 0x000000060500720c */ /* 0x004fda0003f05270 */
[----:B------:R-:W-:Y:S05]  /*140d0*/  @P0 EXIT ;  /* 0x000000000000094d */ /* 0x000fea0003800000 */
[----:B------:R-:W2:Y:S04]  /*140e0*/  LDL.U8 R5, [R7+0x2] ;  /* 0x0000020007057983 */ /* 0x000ea80000100000 */
[----:B------:R-:W2:Y:S02]  /*140f0*/  LDG.E.U8 R6, desc[UR10][R2.64+0x2] ;  /* 0x0000020a02067981 */ /* 0x000ea4000c1e1100 */
[----:B--2---:R-:W-:-:S13]  /*14100*/  ISETP.NE.AND P0, PT, R5, R6, PT ;  /* 0x000000060500720c */ /* 0x004fda0003f05270 */
[----:B------:R-:W-:Y:S05]  /*14110*/  @P0 EXIT ;  /* 0x000000000000094d */ /* 0x000fea0003800000 */
[----:B------:R-:W2:Y:S04]  /*14120*/  LDG.E.U8 R2, desc[UR10][R2.64+0x3] ;  /* 0x0000030a02027981 */ /* 0x000ea8000c1e1100 */
[----:B------:R-:W2:Y:S01]  /*14130*/  LDL.U8 R5, [R7+0x3] ;  /* 0x0000030007057983 */ /* 0x000ea20000100000 */
[----:B------:R-:W-:Y:S01]  /*14140*/  VIADD R0, R0, 0x4 ;  /* 0x0000000400007836 */ /* 0x000fe20000000000 */
[----:B--2---:R-:W-:-:S13]  /*14150*/  ISETP.NE.AND P0, PT, R5, R2, PT ;  /* 0x000000020500720c */ /* 0x004fda0003f05270 */
[----:B------:R-:W-:Y:S05]  /*14160*/  @P0 EXIT ;  /* 0x000000000000094d */ /* 0x000fea0003800000 */
[----:B------:R-:W-:-:S13]  /*14170*/  ISETP.NE.AND P0, PT, R0, R4, PT ;  /* 0x000000040000720c */ /* 0x000fda0003f05270 */
[----:B------:R-:W-:Y:S05]  /*14180*/  @P0 BRA `(.L_x_114) ;  /* 0xfffffffc00a80947 */ /* 0x000fea000383ffff */
[----:B------:R-:W2:Y:S01]  /*14190*/  LDL.U8 R6, [R1+0x90] ;  /* 0x0000900001067983 */ /* 0x000ea20000100000 */
[----:B------:R-:W0:Y:S01]  /*141a0*/  LDC.64 R4, c[0x0][0x3b0] ;  /* 0x0000ec00ff047b82 */ /* 0x000e220000000a00 */
[----:B------:R-:W-:Y:S01]  /*141b0*/  IMAD.MOV.U32 R3, RZ, RZ, 0x1 ;  /* 0x00000001ff037424 */ /* 0x000fe200078e00ff */
[----:B------:R-:W1:Y:S01]  /*141c0*/  LDCU.64 UR6, c[0x0][0x3b8] ;  /* 0x00007700ff0677ac */ /* 0x000e620008000a00 */
[----:B------:R-:W-:Y:S01]  /*141d0*/  BSSY.RECONVERGENT B0, `(.L_x_115) ;  /* 0x0000015000007945 */ /* 0x000fe20003800200 */
[----:B------:R-:W-:Y:S02]  /*141e0*/  IMAD.MOV.U32 R0, RZ, RZ, RZ ;  /* 0x000000ffff007224 */ /* 0x000fe400078e00ff */
[----:B------:R-:W-:Y:S01]  /*141f0*/  IMAD.MOV.U32 R2, RZ, RZ, RZ ;  /* 0x000000ffff027224 */ /* 0x000fe200078e00ff */
[----:B0-----:R0:W-:Y:S01]  /*14200*/  STG.E desc[UR10][R4.64], R3 ;  /* 0x0000000304007986 */ /* 0x0011e2000c10190a */
[----:B--2---:R-:W-:-:S13]  /*14210*/  ISETP.NE.AND P0, PT, R6, RZ, PT ;  /* 0x000000ff0600720c */ /* 0x004fda0003f05270 */
[----:B01----:R-:W-:Y:S05]  /*14220*/  @!P0 BRA `(.L_x_116) ;  /* 0x00000000003c8947 */ /* 0x003fea0003800000 */
[----:B------:R-:W-:Y:S01]  /*14230*/  BSSY.RECONVERGENT B1, `(.L_x_117) ;  /* 0x000000d000017945 */ /* 0x000fe20003800200 */
[----:B------:R-:W-:Y:S01]  /*14240*/  PRMT R5, R6, 0x7610, R5 ;  /* 0x0000761006057816 */ /* 0x000fe20000000005 */
[----:B------:R-:W-:Y:S02]  /*14250*/  IMAD.MOV.U32 R0, RZ, RZ, RZ ;  /* 0x000000ffff007224 */ /* 0x000fe400078e00ff */
[----:B------:R-:W-:-:S07]  /*14260*/  IMAD.MOV.U32 R6, RZ, RZ, RZ ;  /* 0x000000ffff067224 */ /* 0x000fce00078e00ff */
.L_x_118:
[----:B------:R-:W-:Y:S01]  /*14270*/  IADD3 R2, P0, PT, R0, UR6, RZ ;  /* 0x0000000600027c10 */ /* 0x000fe2000ff1e0ff */
[----:B------:R-:W-:-:S03]  /*14280*/  IMAD.IADD R4, R1, 0x1, R0 ;  /* 0x0000000101047824 */ /* 0x000fc600078e0200 */
[----:B------:R-:W-:-:S05]  /*14290*/  IADD3.X R3, PT, PT, R6, UR7, RZ, P0, !PT ;  /* 0x0000000706037c10 */ /* 0x000fca00087fe4ff */
[----:B------:R0:W-:Y:S04]  /*142a0*/  STG.E.U8 desc[UR10][R2.64], R5 ;  /* 0x0000000502007986 */ /* 0x0001e8000c10110a */
[----:B0-----:R-:W2:Y:S01]  /*142b0*/  LDL.U8 R5, [R4+0x91] ;  /* 0x0000910004057983 */ /* 0x001ea20000100000 */
[----:B------:R-:W-:-:S05]  /*142c0*/  IADD3 R0, P1, PT, R0, 0x1, RZ ;  /* 0x0000000100007810 */ /* 0x000fca0007f3e0ff */
[----:B------:R-:W-:Y:S01]  /*142d0*/  IMAD.X R6, RZ, RZ, R6, P1 ;  /* 0x000000ffff067224 */ /* 0x000fe200008e0606 */
[----:B--2---:R-:W-:-:S13]  /*142e0*/  ISETP.NE.AND P0, PT, R5, RZ, PT ;  /* 0x000000ff0500720c */ /* 0x004fda0003f05270 */
[----:B------:R-:W-:Y:S05]  /*142f0*/  @P0 BRA `(.L_x_118) ;  /* 0xfffffffc00dc0947 */ /* 0x000fea000383ffff */
[----:B------:R-:W-:Y:S05]  /*14300*/  BSYNC.RECONVERGENT B1 ;  /* 0x0000000000017941 */ /* 0x000fea0003800200 */
.L_x_117:
[----:B------:R-:W-:-:S07]  /*14310*/  IMAD.MOV.U32 R2, RZ, RZ, R6 ;  /* 0x000000ffff027224 */ /* 0x000fce00078e0006 */
.L_x_116:
[----:B------:R-:W-:Y:S05]  /*14320*/  BSYNC.RECONVERGENT B0 ;  /* 0x0000000000007941 */ /* 0x000fea0003800200 */
.L_x_115:
[----:B------:R-:W0:Y:S01]  /*14330*/  LDCU UR4, c[0x0][0x38c] ;  /* 0x00007180ff0477ac */ /* 0x000e220008000800 */
[----:B------:R-:W0:Y:S02]  /*14340*/  LDCU.64 UR8, c[0x0][0x3b8] ;  /* 0x00007700ff0877ac */ /* 0x000e240008000a00 */
[----:B0-----:R-:W-:Y:S02]  /*14350*/  UIADD3 UR5, UP0, UPT, UR4, UR8, URZ ;  /* 0x0000000804057290 */ /* 0x001fe4000ff1e0ff */
[----:B------:R-:W-:Y:S02]  /*14360*/  IADD3 R4, P0, PT, R0, UR8, RZ ;  /* 0x0000000800047c10 */ /* 0x000fe4000ff1e0ff */
[----:B------:R-:W-:Y:S02]  /*14370*/  ULEA.HI.X.SX32 UR4, UR4, UR9, 0x1, UP0 ;  /* 0x0000000904047291 */ /* 0x000fe400080f0eff */
[----:B------:R-:W-:Y:S01]  /*14380*/  IADD3.X R5, PT, PT, R2, UR9, RZ, P0, !PT ;  /* 0x0000000902057c10 */ /* 0x000fe200087fe4ff */
[----:B------:R-:W-:-:S03]  /*14390*/  IMAD.U32 R2, RZ, RZ, UR5 ;  /* 0x00000005ff027e24 */ /* 0x000fc6000f8e00ff */
[----:B------:R-:W-:Y:S01]  /*143a0*/  IMAD.U32 R3, RZ, RZ, UR4 ;  /* 0x00000004ff037e24 */ /* 0x000fe2000f8e00ff */
[----:B------:R-:W-:Y:S04]  /*143b0*/  STG.E.U8 desc[UR10][R4.64], RZ ;  /* 0x000000ff04007986 */ /* 0x000fe8000c10110a */
[----:B------:R-:W-:Y:S01]  /*143c0*/  STG.E.U8 desc[UR10][R2.64], RZ ;  /* 0x000000ff02007986 */ /* 0x000fe2000c10110a */
[----:B------:R-:W-:Y:S05]  /*143d0*/  EXIT ;  /* 0x000000000000794d */ /* 0x000fea0003800000 */
        .weak           $__internal_0_$__cuda_sm20_div_u64
        .type           $__internal_0_$__cuda_sm20_div_u64,@function
        .size           $__internal_0_$__cuda_sm20_div_u64,($__internal_1_$__cuda_sm20_rem_u64 - $__internal_0_$__cuda_sm20_div_u64)
$__internal_0_$__cuda_sm20_div_u64:
[----:B------:R-:W-:Y:S02]  /*143e0*/  IMAD.U32 R16, RZ, RZ, UR8 ;  /* 0x00000008ff107e24 */ /* 0x000fe4000f8e00ff */
[----:B------:R-:W-:-:S04]  /*143f0*/  IMAD.MOV.U32 R17, RZ, RZ, R5 ;  /* 0x000000ffff117224 */ /* 0x000fc800078e0005 */
[----:B------:R-:W0:Y:S08]  /*14400*/  I2F.U64.RP R16, R16 ;  /* 0x0000001000107312 */ /* 0x000e300000309000 */
[----:B0-----:R-:W0:Y:S02]  /*14410*/  MUFU.RCP R8, R16 ;  /* 0x0000001000087308 */ /* 0x001e240000001000 */
[----:B0-----:R-:W-:-:S06]  /*14420*/  VIADD R8, R8, 0x1ffffffe ;  /* 0x1ffffffe08087836 */ /* 0x001fcc0000000000 */
[----:B------:R-:W0:Y:S02]  /*14430*/  F2I.U64.TRUNC R8, R8 ;  /* 0x0000000800087311 */ /* 0x000e24000020d800 */
[----:B0-----:R-:W-:-:S04]  /*14440*/  IMAD.WIDE.U32 R10, R8, UR8, RZ ;  /* 0x00000008080a7c25 */ /* 0x001fc8000f8e00ff */
[----:B------:R-:W-:Y:S01]  /*14450*/  IMAD R11, R8, R5, R11 ;  /* 0x00000005080b7224 */ /* 0x000fe200078e020b */
[----:B------:R-:W-:-:S03]  /*14460*/  IADD3 R19, P0, PT, RZ, -R10, RZ ;  /* 0x8000000aff137210 */ /* 0x000fc60007f1e0ff */
[----:B------:R-:W-:Y:S02]  /*14470*/  IMAD R11, R9, UR8, R11 ;  /* 0x00000008090b7c24 */ /* 0x000fe4000f8e020b */
[----:B------:R-:W-:-:S04]  /*14480*/  IMAD.HI.U32 R10, R8, R19, RZ ;  /* 0x00000013080a7227 */ /* 0x000fc800078e00ff */
[----:B------:R-:W-:Y:S02]  /*14490*/  IMAD.X R21, RZ, RZ, ~R11, P0 ;  /* 0x000000ffff157224 */ /* 0x000fe400000e0e0b */
[----:B------:R-:W-:Y:S02]  /*144a0*/  IMAD.MOV.U32 R11, RZ, RZ, R8 ;  /* 0x000000ffff0b7224 */ /* 0x000fe400078e0008 */
[-C--:B------:R-:W-:Y:S02]  /*144b0*/  IMAD R23, R9, R21.reuse, RZ ;  /* 0x0000001509177224 */ /* 0x080fe400078e02ff */
[----:B------:R-:W-:-:S04]  /*144c0*/  IMAD.WIDE.U32 R10, P0, R8, R21, R10 ;  /* 0x00000015080a7225 */ /* 0x000fc8000780000a */
[----:B------:R-:W-:-:S04]  /*144d0*/  IMAD.HI.U32 R17, R9, R21, RZ ;  /* 0x0000001509117227 */ /* 0x000fc800078e00ff */
[----:B------:R-:W-:-:S04]  /*144e0*/  IMAD.HI.U32 R10, P1, R9, R19, R10 ;  /* 0x00000013090a7227 */ /* 0x000fc8000782000a */
[----:B------:R-:W-:Y:S01]  /*144f0*/  IMAD.X R17, R17, 0x1, R9, P0 ;  /* 0x0000000111117824 */ /* 0x000fe200000e0609 */
[----:B------:R-:W-:-:S04]  /*14500*/  IADD3 R11, P2, PT, R23, R10, RZ ;  /* 0x0000000a170b7210 */ /* 0x000fc80007f5e0ff */
[----:B------:R-:W-:Y:S01]  /*14510*/  IADD3.X R17, PT, PT, RZ, RZ, R17, P2, P1 ;  /* 0x000000ffff117210 */ /* 0x000fe200017e2411 */
[----:B------:R-:W-:-:S04]  /*14520*/  IMAD.WIDE.U32 R8, R11, UR8, RZ ;  /* 0x000000080b087c25 */ /* 0x000fc8000f8e00ff */
[----:B------:R-:W-:Y:S01]  /*14530*/  IMAD R10, R11, R5, R9 ;  /* 0x000000050b0a7224 */ /* 0x000fe200078e0209 */
[----:B------:R-:W-:-:S03]  /*14540*/  IADD3 R9, P0, PT, RZ, -R8, RZ ;  /* 0x80000008ff097210 */ /* 0x000fc60007f1e0ff */
[----:B------:R-:W-:Y:S02]  /*14550*/  IMAD R8, R17, UR8, R10 ;  /* 0x0000000811087c24 */ /* 0x000fe4000f8e020a */
[----:B------:R-:W-:-:S04]  /*14560*/  IMAD.HI.U32 R10, R11, R9, RZ ;  /* 0x000000090b0a7227 */ /* 0x000fc800078e00ff */
[----:B------:R-:W-:-:S04]  /*14570*/  IMAD.X R8, RZ, RZ, ~R8, P0 ;  /* 0x000000ffff087224 */ /* 0x000fc800000e0e08 */
[----:B------:R-:W-:-:S04]  /*14580*/  IMAD.WIDE.U32 R10, P0, R11, R8, R10 ;  /* 0x000000080b0a7225 */ /* 0x000fc8000780000a */
[C---:B------:R-:W-:Y:S02]  /*14590*/  IMAD R16, R17.reuse, R8, RZ ;  /* 0x0000000811107224 */ /* 0x040fe400078e02ff */
[----:B------:R-:W-:-:S04]  /*145a0*/  IMAD.HI.U32 R11, P1, R17, R9, R10 ;  /* 0x00000009110b7227 */ /* 0x000fc8000782000a */
[----:B------:R-:W-:Y:S01]  /*145b0*/  IMAD.HI.U32 R8, R17, R8, RZ ;  /* 0x0000000811087227 */ /* 0x000fe200078e00ff */
[----:B------:R-:W-:-:S03]  /*145c0*/  IADD3 R11, P2, PT, R16, R11, RZ ;  /* 0x0000000b100b7210 */ /* 0x000fc60007f5e0ff */
[----:B------:R-:W-:Y:S02]  /*145d0*/  IMAD.X R17, R8, 0x1, R17, P0 ;  /* 0x0000000108117824 */ /* 0x000fe400000e0611 */
[----:B------:R-:W-:-:S03]  /*145e0*/  IMAD.HI.U32 R8, R11, R4, RZ ;  /* 0x000000040b087227 */ /* 0x000fc600078e00ff */
[----:B------:R-:W-:Y:S01]  /*145f0*/  IADD3.X R17, PT, PT, RZ, RZ, R17, P2, P1 ;  /* 0x000000ffff117210 */ /* 0x000fe200017e2411 */
[----:B------:R-:W-:Y:S02]  /*14600*/  IMAD.MOV.U32 R9, RZ, RZ, RZ ;  /* 0x000000ffff097224 */ /* 0x000fe400078e00ff */
[----:B------:R-:W-:-:S04]  /*14610*/  IMAD.WIDE.U32 R8, R11, R7, R8 ;  /* 0x000000070b087225 */ /* 0x000fc800078e0008 */
[C---:B------:R-:W-:Y:S02]  /*14620*/  IMAD R11, R17.reuse, R7, RZ ;  /* 0x00000007110b7224 */ /* 0x040fe400078e02ff */
[----:B------:R-:W-:-:S04]  /*14630*/  IMAD.HI.U32 R8, P0, R17, R4, R8 ;  /* 0x0000000411087227 */ /* 0x000fc80007800008 */
[----:B------:R-:W-:Y:S01]  /*14640*/  IMAD.HI.U32 R10, R17, R7, RZ ;  /* 0x00000007110a7227 */ /* 0x000fe200078e00ff */
[----:B------:R-:W-:-:S03]  /*14650*/  IADD3 R11, P1, PT, R11, R8, RZ ;  /* 0x000000080b0b7210 */ /* 0x000fc60007f3e0ff */
[----:B------:R-:W-:Y:S02]  /*14660*/  IMAD.X R10, RZ, RZ, R10, P0 ;  /* 0x000000ffff0a7224 */ /* 0x000fe400000e060a */
[----:B------:R-:W-:-:S04]  /*14670*/  IMAD.WIDE.U32 R8, R11, UR8, RZ ;  /* 0x000000080b087c25 */ /* 0x000fc8000f8e00ff */
[----:B------:R-:W-:Y:S01]  /*14680*/  IMAD.X R10, RZ, RZ, R10, P1 ;  /* 0x000000ffff0a7224 */ /* 0x000fe200008e060a */
[----:B------:R-:W-:Y:S01]  /*14690*/  IADD3 R17, P1, PT, -R8, R4, RZ ;  /* 0x0000000408117210 */ /* 0x000fe20007f3e1ff */
[----:B------:R-:W-:-:S03]  /*146a0*/  IMAD R9, R11, R5, R9 ;  /* 0x000000050b097224 */ /* 0x000fc600078e0209 */
[----:B------:R-:W-:Y:S01]  /*146b0*/  ISETP.GE.U32.AND P0, PT, R17, UR8, PT ;  /* 0x0000000811007c0c */ /* 0x000fe2000bf06070 */
[----:B------:R-:W-:-:S04]  /*146c0*/  IMAD R4, R10, UR8, R9 ;  /* 0x000000080a047c24 */ /* 0x000fc8000f8e0209 */
[----:B------:R-:W-:Y:S01]  /*146d0*/  IMAD.X R18, R7, 0x1, ~R4, P1 ;  /* 0x0000000107127824 */ /* 0x000fe200008e0e04 */
[----:B------:R-:W-:Y:S02]  /*146e0*/  IADD3 R8, P1, PT, R11, 0x1, RZ ;  /* 0x000000010b087810 */ /* 0x000fe40007f3e0ff */
[----:B------:R-:W-:Y:S02]  /*146f0*/  IADD3 R4, P2, PT, R17, -UR8, RZ ;  /* 0x8000000811047c10 */ /* 0x000fe4000ff5e0ff */
[C---:B------:R-:W-:Y:S01]  /*14700*/  ISETP.GE.U32.AND.EX P0, PT, R18.reuse, R5, PT, P0 ;  /* 0x000000051200720c */ /* 0x040fe20003f06100 */
[----:B------:R-:W-:Y:S01]  /*14710*/  IMAD.X R7, RZ, RZ, R10, P1 ;  /* 0x000000ffff077224 */ /* 0x000fe200008e060a */
[----:B------:R-:W-:Y:S01]  /*14720*/  ISETP.NE.U32.AND P1, PT, RZ, UR8, PT ;  /* 0x00000008ff007c0c */ /* 0x000fe2000bf25070 */
[----:B------:R-:W-:Y:S01]  /*14730*/  IMAD.X R16, R18, 0x1, ~R5, P2 ;  /* 0x0000000112107824 */ /* 0x000fe200010e0e05 */
[----:B------:R-:W-:Y:S02]  /*14740*/  SEL R8, R8, R11, P0 ;  /* 0x0000000b08087207 */ /* 0x000fe40000000000 */
[----:B------:R-:W-:-:S02]  /*14750*/  SEL R4, R4, R17, P0 ;  /* 0x0000001104047207 */ /* 0x000fc40000000000 */
[----:B------:R-:W-:Y:S02]  /*14760*/  SEL R7, R7, R10, P0 ;  /* 0x0000000a07077207 */ /* 0x000fe40000000000 */
[----:B------:R-:W-:Y:S02]  /*14770*/  IADD3 R9, P2, PT, R8, 0x1, RZ ;  /* 0x0000000108097810 */ /* 0x000fe40007f5e0ff */
[----:B------:R-:W-:Y:S02]  /*14780*/  SEL R16, R16, R18, P0 ;  /* 0x0000001210107207 */ /* 0x000fe40000000000 */
[----:B------:R-:W-:Y:S01]  /*14790*/  ISETP.GE.U32.AND P0, PT, R4, UR8, PT ;  /* 0x0000000804007c0c */ /* 0x000fe2000bf06070 */
[----:B------:R-:W-:Y:S01]  /*147a0*/  IMAD.X R4, RZ, RZ, R7, P2 ;  /* 0x000000ffff047224 */ /* 0x000fe200010e0607 */
[----:B------:R-:W-:Y:S02]  /*147b0*/  ISETP.NE.AND.EX P1, PT, R5, RZ, PT, P1 ;  /* 0x000000ff0500720c */ /* 0x000fe40003f25310 */
[----:B------:R-:W-:-:S04]  /*147c0*/  ISETP.GE.U32.AND.EX P0, PT, R16, R5, PT, P0 ;  /* 0x000000051000720c */ /* 0x000fc80003f06100 */
[----:B------:R-:W-:Y:S01]  /*147d0*/  SEL R4, R4, R7, P0 ;  /* 0x0000000704047207 */ /* 0x000fe20000000000 */
[----:B------:R-:W-:Y:S01]  /*147e0*/  IMAD.MOV.U32 R7, RZ, RZ, 0x0 ;  /* 0x00000000ff077424 */ /* 0x000fe200078e00ff */
[----:B------:R-:W-:Y:S02]  /*147f0*/  SEL R9, R9, R8, P0 ;  /* 0x0000000809097207 */ /* 0x000fe40000000000 */
[----:B------:R-:W-:Y:S02]  /*14800*/  SEL R4, R4, 0xffffffff, P1 ;  /* 0xffffffff04047807 */ /* 0x000fe40000800000 */
[----:B------:R-:W-:Y:S01]  /*14810*/  SEL R9, R9, 0xffffffff, P1 ;  /* 0xffffffff09097807 */ /* 0x000fe20000800000 */
[----:B------:R-:W-:Y:S06]  /*14820*/  RET.REL.NODEC R6 `(gpu_brute_force_kernel) ;  /* 0xfffffeb406f47950 */ /* 0x000fec0003c3ffff */
        .weak           $__internal_1_$__cuda_sm20_rem_u64
        .type           $__internal_1_$__cuda_sm20_rem_u64,@function
        .size           $__internal_1_$__cuda_sm20_rem_u64,(.L_x_136 - $__internal_1_$__cuda_sm20_rem_u64)
$__internal_1_$__cuda_sm20_rem_u64:
[----:B------:R-:W0:Y:S02]  /*14830*/  LDCU UR5, c[0x0][0x388] ;  /* 0x00007100ff0577ac */ /* 0x000e240008000800 */
[----:B0-----:R-:W-:-:S06]  /*14840*/  IMAD.U32 R4, RZ, RZ, UR5 ;  /* 0x00000005ff047e24 */ /* 0x001fcc000f8e00ff */
        /* <DEDUP_REMOVED lines=46> */
[----:B------:R-:W-:-:S04]  /*14b30*/  IADD3 R9, P1, PT, R6, -UR5, RZ ;  /* 0x8000000506097c10 */ /* 0x000fc8000ff3e0ff */
[C---:B------:R-:W-:Y:S01]  /*14b40*/  ISETP.GE.U32.AND.EX P0, PT, R8.reuse, R5, PT, P0 ;  /* 0x000000050800720c */ /* 0x040fe20003f06100 */
[----:B------:R-:W-:Y:S01]  /*14b50*/  IMAD.X R4, R8, 0x1, ~R5, P1 ;  /* 0x0000000108047824 */ /* 0x000fe200008e0e05 */
[----:B------:R-:W-:Y:S02]  /*14b60*/  ISETP.NE.U32.AND P1, PT, RZ, UR5, PT ;  /* 0x00000005ff007c0c */ /* 0x000fe4000bf25070 */
[----:B------:R-:W-:Y:S02]  /*14b70*/  SEL R9, R9, R6, P0 ;  /* 0x0000000609097207 */ /* 0x000fe40000000000 */
[----:B------:R-:W-:Y:S02]  /*14b80*/  SEL R4, R4, R8, P0 ;  /* 0x0000000804047207 */ /* 0x000fe40000000000 */
[C---:B------:R-:W-:Y:S02]  /*14b90*/  IADD3 R6, P2, PT, R9.reuse, -UR5, RZ ;  /* 0x8000000509067c10 */ /* 0x040fe4000ff5e0ff */
[----:B------:R-:W-:-:S02]  /*14ba0*/  ISETP.GE.U32.AND P0, PT, R9, UR5, PT ;  /* 0x0000000509007c0c */ /* 0x000fc4000bf06070 */
[----:B------:R-:W-:Y:S01]  /*14bb0*/  ISETP.NE.AND.EX P1, PT, R5, RZ, PT, P1 ;  /* 0x000000ff0500720c */ /* 0x000fe20003f25310 */
[C---:B------:R-:W-:Y:S01]  /*14bc0*/  IMAD.X R7, R4.reuse, 0x1, ~R5, P2 ;  /* 0x0000000104077824 */ /* 0x040fe200010e0e05 */
[----:B------:R-:W-:Y:S01]  /*14bd0*/  ISETP.GE.U32.AND.EX P0, PT, R4, R5, PT, P0 ;  /* 0x000000050400720c */ /* 0x000fe20003f06100 */
[----:B------:R-:W-:-:S03]  /*14be0*/  IMAD.MOV.U32 R5, RZ, RZ, 0x0 ;  /* 0x00000000ff057424 */ /* 0x000fc600078e00ff */
[----:B------:R-:W-:Y:S01]  /*14bf0*/  SEL R7, R7, R4, P0 ;  /* 0x0000000407077207 */ /* 0x000fe20000000000 */
[----:B------:R-:W-:Y:S01]  /*14c00*/  IMAD.MOV.U32 R4, RZ, RZ, R0 ;  /* 0x000000ffff047224 */ /* 0x000fe200078e0000 */
[----:B------:R-:W-:Y:S02]  /*14c10*/  SEL R6, R6, R9, P0 ;  /* 0x0000000906067207 */ /* 0x000fe40000000000 */
[----:B------:R-:W-:Y:S02]  /*14c20*/  SEL R7, R7, 0xffffffff, P1 ;  /* 0xffffffff07077807 */ /* 0x000fe40000800000 */
[----:B------:R-:W-:Y:S01]  /*14c30*/  SEL R6, R6, 0xffffffff, P1 ;  /* 0xffffffff06067807 */ /* 0x000fe20000800000 */
[----:B------:R-:W-:Y:S06]  /*14c40*/  RET.REL.NODEC R4 `(gpu_brute_force_kernel) ;  /* 0xfffffeb004ec7950 */ /* 0x000fec0003c3ffff */
.L_x_119:
[----:B------:R-:W-:-:S00]  /*14c50*/  BRA `(.L_x_119) ;  /* 0xfffffffc00fc7947 */ /* 0x000fc0000383ffff */
[----:B------:R-:W-:-:S00]  /*14c60*/  NOP ;  /* 0x0000000000007918 */ /* 0x000fc00000000000 */
        /* <DEDUP_REMOVED lines=9> */
.L_x_136:


//--------------------- .text.gpu_hash_calculator_demo --------------------------
	.section	.text.gpu_hash_calculator_demo,"ax",@progbits
	.align	128
        .global         gpu_hash_calculator_demo
        .type           gpu_hash_calculator_demo,@function
        .size           gpu_hash_calculator_demo,(.L_x_138 - gpu_hash_calculator_demo)
        .other          gpu_hash_calculator_demo,@"STO_CUDA_ENTRY STV_DEFAULT"
gpu_hash_calculator_demo:
.text.gpu_hash_calculator_demo:
[----:B------:R-:W0:Y:S01]  /*0000*/  LDC R1, c[0x0][0x37c] ;  /* 0x0000df00ff017b82 */ /* 0x000e220000000800 */
[----:B------:R-:W1:Y:S07]  /*0010*/  S2R R0, SR_TID.X ;  /* 0x0000000000007919 */ /* 0x000e6e0000002100 */
[----:B------:R-:W1:Y:S01]  /*0020*/  S2UR UR4, SR_CTAID.X ;  /* 0x00000000000479c3 */ /* 0x000e620000002500 */
[----:B0-----:R-:W-:-:S07]  /*0030*/  VIADD R1, R1, 0xfffffe80 ;  /* 0xfffffe8001017836 */ /* 0x001fce0000000000 */
[----:B------:R-:W1:Y:S02]  /*0040*/  LDC R3, c[0x0][0x360] ;  /* 0x0000d800ff037b82 */ /* 0x000e640000000800 */
[----:B-1----:R-:W-:Y:S02]  /*0050*/  IMAD R0, R3, UR4, R0 ;  /* 0x0000000403007c24 */ /* 0x002fe4000f8e0200 */
[----:B------:R-:W-:-:S03]  /*0060*/  VIADD R3, R1, 0x80 ;  /* 0x0000008001037836 */ /* 0x000fc60000000000 */
[----:B------:R-:W-:-:S13]  /*0070*/  ISETP.GT.AND P0, PT, R0, RZ, PT ;  /* 0x000000ff0000720c */ /* 0x000fda0003f04270 */
[----:B------:R-:W-:Y:S05]  /*0080*/  @P0 EXIT ;  /* 0x000000000000094d */ /* 0x000fea0003800000 */
[----:B------:R-:W0:Y:S01]  /*0090*/  LDCU.64 UR8, c[0x0][0x358] ;  /* 0x00006b00ff0877ac */ /* 0x000e220008000a00 */
[----:B------:R-:W1:Y:S01]  /*00a0*/  LDCU.64 UR12, c[0x0][0x380] ;  /* 0x00007000ff0c77ac */ /* 0x000e620008000a00 */
[----:B------:R-:W-:Y:S01]  /*00b0*/  UMOV UR4, URZ ;  /* 0x000000ff00047c82 */ /* 0x000fe20008000000 */
[----:B------:R-:W-:-:S05]  /*00c0*/  UMOV UR5, 0xffffffff ;  /* 0xffffffff00057882 */ /* 0x000fca0000000000 */
.L_x_120:
[----:B-1----:R-:W-:-:S04]  /*00d0*/  UIADD3 UR6, UP0, UPT, UR4, UR12, URZ ;  /* 0x0000000c04067290 */ /* 0x002fc8000ff1e0ff */
[----:B------:R-:W-:Y:S02]  /*00e0*/  UIADD3.X UR7, UPT, UPT, URZ, UR13, URZ, UP0, !UPT ;  /* 0x0000000dff077290 */ /* 0x000fe400087fe4ff */
[----:B------:R-:W-:-:S04]  /*00f0*/  IMAD.U32 R4, RZ, RZ, UR6 ;  /* 0x00000006ff047e24 */ /* 0x000fc8000f8e00ff */
[----:B------:R-:W-:-:S05]  /*0100*/  IMAD.U32 R5, RZ, RZ, UR7 ;  /* 0x00000007ff057e24 */ /* 0x000fca000f8e00ff */
[----:B0-----:R-:W2:Y:S01]  /*0110*/  LDG.E.U8 R4, desc[UR8][R4.64] ;  /* 0x0000000804047981 */ /* 0x001ea2000c1e1100 */
[----:B------:R-:W-:Y:S01]  /*0120*/  UMOV UR6, UR5 ;  /* 0x0000000500067c82 */ /* 0x000fe20008000000 */
[----:B------:R-:W-:Y:S01]  /*0130*/  IMAD.U32 R0, RZ, RZ, UR4 ;  /* 0x00000004ff007e24 */ /* 0x000fe2000f8e00ff */
[----:B------:R-:W-:Y:S02]  /*0140*/  UIADD3 UR5, UPT, UPT, UR5, 0x1, URZ ;  /* 0x0000000105057890 */ /* 0x000fe4000fffe0ff */
[----:B------:R-:W-:Y:S01]  /*0150*/  UIADD3 UR4, UPT, UPT, UR4, 0x1, URZ ;  /* 0x0000000104047890 */ /* 0x000fe2000fffe0ff */
[----:B--2---:R-:W-:-:S13]  /*0160*/  ISETP.NE.AND P0, PT, R4, RZ, PT ;  /* 0x000000ff0400720c */ /* 0x004fda0003f05270 */
[----:B------:R-:W-:Y:S05]  /*0170*/  @P0 BRA `(.L_x_120) ;  /* 0xfffffffc00d40947 */ /* 0x000fea000383ffff */
[----:B------:R0:W-:Y:S01]  /*0180*/  STL.128 [R1], RZ ;  /* 0x000000ff01007387 */ /* 0x0001e20000100c00 */
[----:B------:R-:W-:-:S03]  /*0190*/  ISETP.NE.AND P0, PT, R0, RZ, PT ;  /* 0x000000ff0000720c */ /* 0x000fc60003f05270 */
[----:B------:R0:W-:Y:S04]  /*01a0*/  STL.128 [R1+0x10], RZ ;  /* 0x000010ff01007387 */ /* 0x0001e80000100c00 */
[----:B------:R0:W-:Y:S04]  /*01b0*/  STL.128 [R1+0x20], RZ ;  /* 0x000020ff01007387 */ /* 0x0001e80000100c00 */
[----:B------:R0:W-:Y:S04]  /*01c0*/  STL.128 [R1+0x30], RZ ;  /* 0x000030ff01007387 */ /* 0x0001e80000100c00 */
[----:B------:R0:W-:Y:S04]  /*01d0*/  STL.128 [R1+0x40], RZ ;  /* 0x000040ff01007387 */ /* 0x0001e80000100c00 */
[----:B------:R0:W-:Y:S04]  /*01e0*/  STL.128 [R1+0x50], RZ ;  /* 0x000050ff01007387 */ /* 0x0001e80000100c00 */
[----:B------:R0:W-:Y:S04]  /*01f0*/  STL.128 [R1+0x60], RZ ;  /* 0x000060ff01007387 */ /* 0x0001e80000100c00 */
[----:B------:R0:W-:Y:S01]  /*0200*/  STL.128 [R1+0x70], RZ ;  /* 0x000070ff01007387 */ /* 0x0001e20000100c00 */
[----:B------:R-:W-:Y:S05]  /*0210*/  @!P0 BRA `(.L_x_121) ;  /* 0x0000000400e88947 */ /* 0x000fea0003800000 */
[----:B------:R-:W-:Y:S01]  /*0220*/  ISETP.GE.U32.AND P0, PT, R0, 0x4, PT ;  /* 0x000000040000780c */ /* 0x000fe20003f06070 */
[----:B------:R-:W-:Y:S02]  /*0230*/  IMAD.MOV.U32 R5, RZ, RZ, -0x1 ;  /* 0xffffffffff057424 */ /* 0x000fe400078e00ff */
[----:B------:R-:W-:-:S03]  /*0240*/  IMAD.MOV.U32 R2, RZ, RZ, RZ ;  /* 0x000000ffff027224 */ /* 0x000fc600078e00ff */
[----:B------:R-:W-:-:S05]  /*0250*/  VIADDMNMX.U32 R5, R0, R5, 0x77, PT ;  /* 0x0000007700057446 */ /* 0x000fca0003800005 */
[----:B------:R-:W-:Y:S02]  /*0260*/  VIADD R5, R5, 0x1 ;  /* 0x0000000105057836 */ /* 0x000fe40000000000 */
[----:B------:R-:W-:Y:S05]  /*0270*/  @!P0 BRA `(.L_x_122) ;  /* 0x0000000400888947 */ /* 0x000fea0003800000 */
[----:B------:R-:W-:Y:S01]  /*0280*/  UISETP.LT.U32.AND UP0, UPT, UR6, 0x77, UPT ;  /* 0x000000770600788c */ /* 0x000fe2000bf01070 */
[----:B------:R-:W-:Y:S01]  /*0290*/  LOP3.LUT R2, R5, 0xfc, RZ, 0xc0, !PT ;  /* 0x000000fc05027812 */ /* 0x000fe200078ec0ff */
[----:B------:R-:W-:Y:S02]  /*02a0*/  IMAD.MOV.U32 R4, RZ, RZ, R1 ;  /* 0x000000ffff047224 */ /* 0x000fe400078e0001 */
[----:B------:R-:W-:Y:S02]  /*02b0*/  USEL UR4, UR6, 0x77, UP0 ;  /* 0x0000007706047887 */ /* 0x000fe40008000000 */
[----:B------:R-:W-:Y:S02]  /*02c0*/  UIADD3 UR10, UP0, UPT, UR12, 0x1, URZ ;  /* 0x000000010c0a7890 */ /* 0x000fe4000ff1e0ff */
[----:B------:R-:W-:Y:S02]  /*02d0*/  UIADD3 UR4, UPT, UPT, UR4, 0x1, URZ ;  /* 0x0000000104047890 */ /* 0x000fe4000fffe0ff */
[----:B------:R-:W-:-:S02]  /*02e0*/  UIADD3.X UR11, UPT, UPT, URZ, UR13, URZ, UP0, !UPT ;  /* 0x0000000dff0b7290 */ /* 0x000fc400087fe4ff */
[----:B------:R-:W-:Y:S01]  /*02f0*/  ULOP3.LUT UR4, UR4, 0xfc, URZ, 0xc0, !UPT ;  /* 0x000000fc04047892 */ /* 0x000fe2000f8ec0ff */
[----:B------:R-:W-:-:S03]  /*0300*/  IMAD.U32 R6, RZ, RZ, UR10 ;  /* 0x0000000aff067e24 */ /* 0x000fc6000f8e00ff */
[----:B------:R-:W-:Y:S01]  /*0310*/  UIADD3 UR4, UPT, UPT, -UR4, URZ, URZ ;  /* 0x000000ff04047290 */ /* 0x000fe2000fffe1ff */
[----:B------:R-:W-:-:S03]  /*0320*/  IMAD.U32 R7, RZ, RZ, UR11 ;  /* 0x0000000bff077e24 */ /* 0x000fc6000f8e00ff */
[----:B------:R-:W-:-:S09]  /*0330*/  UISETP.GE.AND UP0, UPT, UR4, URZ, UPT ;  /* 0x000000ff0400728c */ /* 0x000fd2000bf06270 */
[----:B------:R-:W-:Y:S05]  /*0340*/  BRA.U UP0, `(.L_x_123) ;  /* 0x0000000500147547 */ /* 0x000fea000b800000 */
[----:B------:R-:W-:Y:S02]  /*0350*/  UIADD3 UR5, UPT, UPT, -UR4, URZ, URZ ;  /* 0x000000ff04057290 */ /* 0x000fe4000fffe1ff */
[----:B------:R-:W-:Y:S02]  /*0360*/  UPLOP3.LUT UP0, UPT, UPT, UPT, UPT, 0x80, 0x8 ;  /* 0x000000000008789c */ /* 0x000fe40003f0f070 */
[----:B------:R-:W-:-:S09]  /*0370*/  UISETP.GT.AND UP1, UPT, UR5, 0xc, UPT ;  /* 0x0000000c0500788c */ /* 0x000fd2000bf24270 */
[----:B------:R-:W-:Y:S05]  /*0380*/  BRA.U !UP1, `(.L_x_124) ;  /* 0x00000001099c7547 */ /* 0x000fea000b800000 */
[----:B------:R-:W-:-:S11]  /*0390*/  UPLOP3.LUT UP0, UPT, UPT, UPT, UPT, 0x40, 0x4 ;  /* 0x000000000004789c */ /* 0x000fd60003f0e870 */
.L_x_125:
[----:B------:R-:W2:Y:S04]  /*03a0*/  LDG.E.U8 R10, desc[UR8][R6.64+0x2] ;  /* 0x00000208060a7981 */ /* 0x000ea8000c1e1100 */
[----:B------:R-:W2:Y:S04]  /*03b0*/  LDG.E.U8 R11, desc[UR8][R6.64+0x1] ;  /* 0x00000108060b7981 */ /* 0x000ea8000c1e1100 */
[----:B------:R-:W3:Y:S04]  /*03c0*/  LDG.E.U8 R12, desc[UR8][R6.64] ;  /* 0x00000008060c7981 */ /* 0x000ee8000c1e1100 */
[----:B------:R-:W3:Y:S04]  /*03d0*/  LDG.E.U8 R13, desc[UR8][R6.64+-0x1] ;  /* 0xffffff08060d7981 */ /* 0x000ee8000c1e1100 */
[----:B------:R-:W4:Y:S04]  /*03e0*/  LDG.E.U8 R14, desc[UR8][R6.64+0x6] ;  /* 0x00000608060e7981 */ /* 0x000f28000c1e1100 */
[----:B------:R-:W4:Y:S04]  /*03f0*/  LDG.E.U8 R15, desc[UR8][R6.64+0x5] ;  /* 0x00000508060f7981 */ /* 0x000f28000c1e1100 */
[----:B------:R-:W5:Y:S04]  /*0400*/  LDG.E.U8 R16, desc[UR8][R6.64+0x4] ;  /* 0x0000040806107981 */ /* 0x000f68000c1e1100 */
        /* <DEDUP_REMOVED lines=8> */
[----:B------:R1:W5:Y:S01]  /*0490*/  LDG.E.U8 R8, desc[UR8][R6.64+0xb] ;  /* 0x00000b0806087981 */ /* 0x000362000c1e1100 */
[----:B------:R-:W-:-:S04]  /*04a0*/  UIADD3 UR4, UPT, UPT, UR4, 0x10, URZ ;  /* 0x0000001004047890 */ /* 0x000fc8000fffe0ff */
[----:B------:R-:W-:Y:S01]  /*04b0*/  UISETP.GE.AND UP1, UPT, UR4, -0xc, UPT ;  /* 0xfffffff40400788c */ /* 0x000fe2000bf26270 */
[----:B-1----:R-:W-:-:S05]  /*04c0*/  IADD3 R6, P0, PT, R6, 0x10, RZ ;  /* 0x0000001006067810 */ /* 0x002fca0007f1e0ff */
[----:B------:R-:W-:Y:S01]  /*04d0*/  IMAD.X R7, RZ, RZ, R7, P0 ;  /* 0x000000ffff077224 */ /* 0x000fe200000e0607 */
[----:B--2---:R-:W-:Y:S02]  /*04e0*/  PRMT R10, R11, 0x3340, R10 ;  /* 0x000033400b0a7816 */ /* 0x004fe4000000000a */
[----:B---3--:R-:W-:-:S04]  /*04f0*/  PRMT R13, R13, 0x3340, R12 ;  /* 0x000033400d0d7816 */ /* 0x008fc8000000000c */
[----:B------:R-:W-:Y:S02]  /*0500*/  PRMT R13, R13, 0x5410, R10 ;  /* 0x000054100d0d7816 */ /* 0x000fe4000000000a */
[----:B----4-:R-:W-:-:S03]  /*0510*/  PRMT R14, R15, 0x3340, R14 ;  /* 0x000033400f0e7816 */ /* 0x010fc6000000000e */
[----:B------:R-:W-:Y:S01]  /*0520*/  STL [R4], R13 ;  /* 0x0000000d04007387 */ /* 0x000fe20000100800 */
[----:B-----5:R-:W-:-:S04]  /*0530*/  PRMT R17, R17, 0x3340, R16 ;  /* 0x0000334011117816 */ /* 0x020fc80000000010 */
[----:B------:R-:W-:Y:S02]  /*0540*/  PRMT R17, R17, 0x5410, R14 ;  /* 0x0000541011117816 */ /* 0x000fe4000000000e */
[----:B------:R-:W-:-:S03]  /*0550*/  PRMT R18, R19, 0x3340, R18 ;  /* 0x0000334013127816 */ /* 0x000fc60000000012 */
[----:B------:R-:W-:Y:S01]  /*0560*/  STL [R4+0x4], R17 ;  /* 0x0000041104007387 */ /* 0x000fe20000100800 */
[----:B------:R-:W-:-:S04]  /*0570*/  PRMT R21, R21, 0x3340, R20 ;  /* 0x0000334015157816 */ /* 0x000fc80000000014 */
[----:B------:R-:W-:Y:S02]  /*0580*/  PRMT R21, R21, 0x5410, R18 ;  /* 0x0000541015157816 */ /* 0x000fe40000000012 */
[----:B------:R-:W-:-:S03]  /*0590*/  PRMT R22, R23, 0x3340, R22 ;  /* 0x0000334017167816 */ /* 0x000fc60000000016 */
[----:B------:R-:W-:Y:S01]  /*05a0*/  STL [R4+0x8], R21 ;  /* 0x0000081504007387 */ /* 0x000fe20000100800 */
[----:B------:R-:W-:-:S04]  /*05b0*/  PRMT R9, R8, 0x3340, R9 ;  /* 0x0000334008097816 */ /* 0x000fc80000000009 */
[----:B------:R-:W-:-:S05]  /*05c0*/  PRMT R9, R9, 0x5410, R22 ;  /* 0x0000541009097816 */ /* 0x000fca0000000016 */
[----:B------:R1:W-:Y:S02]  /*05d0*/  STL [R4+0xc], R9 ;  /* 0x00000c0904007387 */ /* 0x0003e40000100800 */
[----:B-1----:R-:W-:Y:S01]  /*05e0*/  VIADD R4, R4, 0x10 ;  /* 0x0000001004047836 */ /* 0x002fe20000000000 */
[----:B------:R-:W-:Y:S06]  /*05f0*/  BRA.U !UP1, `(.L_x_125) ;  /* 0xfffffffd09687547 */ /* 0x000fec000b83ffff */
.L_x_124:
[----:B------:R-:W-:-:S04]  /*0600*/  UIADD3 UR5, UPT, UPT, -UR4, URZ, URZ ;  /* 0x000000ff04057290 */ /* 0x000fc8000fffe1ff */
[----:B------:R-:W-:-:S09]  /*0610*/  UISETP.GT.AND UP1, UPT, UR5, 0x4, UPT ;  /* 0x000000040500788c */ /* 0x000fd2000bf24270 */
[----:B------:R-:W-:Y:S05]  /*0620*/  BRA.U !UP1, `(.L_x_126) ;  /* 0x0000000109547547 */ /* 0x000fea000b800000 */
[----:B------:R-:W2:Y:S04]  /*0630*/  LDG.E.U8 R8, desc[UR8][R6.64+0x2] ;  /* 0x0000020806087981 */ /* 0x000ea8000c1e1100 */
[----:B------:R-:W2:Y:S04]  /*0640*/  LDG.E.U8 R9, desc[UR8][R6.64+0x1] ;  /* 0x0000010806097981 */ /* 0x000ea8000c1e1100 */
[----:B------:R-:W3:Y:S04]  /*0650*/  LDG.E.U8 R10, desc[UR8][R6.64] ;  /* 0x00000008060a7981 */ /* 0x000ee8000c1e1100 */
[----:B------:R-:W3:Y:S04]  /*0660*/  LDG.E.U8 R11, desc[UR8][R6.64+-0x1] ;  /* 0xffffff08060b7981 */ /* 0x000ee8000c1e1100 */
[----:B------:R-:W4:Y:S04]  /*0670*/  LDG.E.U8 R12, desc[UR8][R6.64+0x6] ;  /* 0x00000608060c7981 */ /* 0x000f28000c1e1100 */
[----:B------:R-:W4:Y:S04]  /*0680*/  LDG.E.U8 R13, desc[UR8][R6.64+0x5] ;  /* 0x00000508060d7981 */ /* 0x000f28000c1e1100 */
[----:B------:R-:W5:Y:S04]  /*0690*/  LDG.E.U8 R14, desc[UR8][R6.64+0x4] ;  /* 0x00000408060e7981 */ /* 0x000f68000c1e1100 */
[----:B------:R1:W5:Y:S01]  /*06a0*/  LDG.E.U8 R15, desc[UR8][R6.64+0x3] ;  /* 0x00000308060f7981 */ /* 0x000362000c1e1100 */
[----:B------:R-:W-:-:S02]  /*06b0*/  UIADD3 UR4, UPT, UPT, UR4, 0x8, URZ ;  /* 0x0000000804047890 */ /* 0x000fc4000fffe0ff */
[----:B------:R-:W-:Y:S01]  /*06c0*/  UPLOP3.LUT UP0, UPT, UPT, UPT, UPT, 0x40, 0x4 ;  /* 0x000000000004789c */ /* 0x000fe20003f0e870 */
        /* <DEDUP_REMOVED lines=8> */
[----:B------:R-:W-:-:S05]  /*0750*/  PRMT R15, R15, 0x5410, R12 ;  /* 0x000054100f0f7816 */ /* 0x000fca000000000c */
[----:B------:R1:W-:Y:S02]  /*0760*/  STL [R4+0x4], R15 ;  /* 0x0000040f04007387 */ /* 0x0003e40000100800 */
[----:B-1----:R-:W-:-:S07]  /*0770*/  VIADD R4, R4, 0x8 ;  /* 0x0000000804047836 */ /* 0x002fce0000000000 */
.L_x_126:
[----:B------:R-:W-:-:S09]  /*0780*/  UISETP.NE.OR UP0, UPT, UR4, URZ, UP0 ;  /* 0x000000ff0400728c */ /* 0x000fd20008705670 */
[----:B------:R-:W-:Y:S05]  /*0790*/  BRA.U !UP0, `(.L_x_122) ;  /* 0x0000000108407547 */ /* 0x000fea000b800000 */
.L_x_123:
[----:B------:R-:W2:Y:S04]  /*07a0*/  LDG.E.U8 R8, desc[UR8][R6.64+0x2] ;  /* 0x0000020806087981 */ /* 0x000ea8000c1e1100 */
[----:B------:R-:W2:Y:S04]  /*07b0*/  LDG.E.U8 R9, desc[UR8][R6.64+0x1] ;  /* 0x0000010806097981 */ /* 0x000ea8000c1e1100 */
[----:B------:R-:W3:Y:S04]  /*07c0*/  LDG.E.U8 R10, desc[UR8][R6.64] ;  /* 0x00000008060a7981 */ /* 0x000ee8000c1e1100 */
[----:B------:R-:W3:Y:S01]  /*07d0*/  LDG.E.U8 R11, desc[UR8][R6.64+-0x1] ;  /* 0xffffff08060b7981 */ /* 0x000ee2000c1e1100 */
[----:B------:R-:W-:-:S04]  /*07e0*/  UIADD3 UR4, UPT, UPT, UR4, 0x4, URZ ;  /* 0x0000000404047890 */ /* 0x000fc8000fffe0ff */
[----:B------:R-:W-:Y:S01]  /*07f0*/  UISETP.NE.AND UP0, UPT, UR4, URZ, UPT ;  /* 0x000000ff0400728c */ /* 0x000fe2000bf05270 */
[----:B--2---:R-:W-:Y:S02]  /*0800*/  PRMT R8, R9, 0x3340, R8 ;  /* 0x0000334009087816 */ /* 0x004fe40000000008 */
[----:B---3--:R-:W-:-:S04]  /*0810*/  PRMT R11, R11, 0x3340, R10 ;  /* 0x000033400b0b7816 */ /* 0x008fc8000000000a */
[----:B------:R-:W-:Y:S02]  /*0820*/  PRMT R11, R11, 0x5410, R8 ;  /* 0x000054100b0b7816 */ /* 0x000fe40000000008 */
[----:B------:R-:W-:-:S03]  /*0830*/  IADD3 R8, P0, PT, R6, 0x4, RZ ;  /* 0x0000000406087810 */ /* 0x000fc60007f1e0ff */
[----:B------:R1:W-:Y:S02]  /*0840*/  STL [R4], R11 ;  /* 0x0000000b04007387 */ /* 0x0003e40000100800 */
[----:B------:R-:W-:Y:S02]  /*0850*/  IMAD.X R9, RZ, RZ, R7, P0 ;  /* 0x000000ffff097224 */ /* 0x000fe400000e0607 */
[----:B------:R-:W-:Y:S02]  /*0860*/  IMAD.MOV.U32 R6, RZ, RZ, R8 ;  /* 0x000000ffff067224 */ /* 0x000fe400078e0008 */
[----:B------:R-:W-:Y:S02]  /*0870*/  IMAD.MOV.U32 R7, RZ, RZ, R9 ;  /* 0x000000ffff077224 */ /* 0x000fe400078e0009 */
[----:B-1----:R-:W-:Y:S01]  /*0880*/  VIADD R4, R4, 0x4 ;  /* 0x0000000404047836 */ /* 0x002fe20000000000 */
[----:B------:R-:W-:Y:S06]  /*0890*/  BRA.U UP0, `(.L_x_123) ;  /* 0xfffffffd00c07547 */ /* 0x000fec000b83ffff */
.L_x_122:
[----:B------:R-:W-:-:S13]  /*08a0*/  LOP3.LUT P0, RZ, R5, 0x3, RZ, 0xc0, !PT ;  /* 0x0000000305ff7812 */ /* 0x000fda000780c0ff */
[----:B------:R-:W-:Y:S05]  /*08b0*/  @!P0 BRA `(.L_x_121) ;  /* 0x0000000000408947 */ /* 0x000fea0003800000 */
[----:B------:R-:W-:Y:S01]  /*08c0*/  UISETP.LT.U32.AND UP0, UPT, UR6, 0x77, UPT ;  /* 0x000000770600788c */ /* 0x000fe2000bf01070 */
[----:B------:R-:W-:Y:S01]  /*08d0*/  IADD3 R4, P0, PT, R2, UR12, RZ ;  /* 0x0000000c02047c10 */ /* 0x000fe2000ff1e0ff */
[----:B------:R-:W-:Y:S02]  /*08e0*/  IMAD.IADD R7, R1, 0x1, R2 ;  /* 0x0000000101077824 */ /* 0x000fe400078e0202 */
[----:B------:R-:W-:Y:S02]  /*08f0*/  USEL UR6, UR6, 0x77, UP0 ;  /* 0x0000007706067887 */ /* 0x000fe40008000000 */
[----:B------:R-:W-:Y:S02]  /*0900*/  IMAD.X R5, RZ, RZ, UR13, P0 ;  /* 0x0000000dff057e24 */ /* 0x000fe400080e06ff */
[----:B------:R-:W-:-:S04]  /*0910*/  UIADD3 UR4, UPT, UPT, UR6, 0x1, URZ ;  /* 0x0000000106047890 */ /* 0x000fc8000fffe0ff */
[----:B------:R-:W-:-:S04]  /*0920*/  ULOP3.LUT UR4, UR4, 0x3, URZ, 0xc0, !UPT ;  /* 0x0000000304047892 */ /* 0x000fc8000f8ec0ff */
[----:B------:R-:W-:-:S12]  /*0930*/  UIADD3 UR4, UPT, UPT, -UR4, URZ, URZ ;  /* 0x000000ff04047290 */ /* 0x000fd8000fffe1ff */
.L_x_127:
[----:B------:R1:W2:Y:S01]  /*0940*/  LDG.E.U8 R2, desc[UR8][R4.64] ;  /* 0x0000000804027981 */ /* 0x0002a2000c1e1100 */
[----:B------:R-:W-:-:S04]  /*0950*/  UIADD3 UR4, UPT, UPT, UR4, 0x1, URZ ;  /* 0x0000000104047890 */ /* 0x000fc8000fffe0ff */
[----:B------:R-:W-:Y:S01]  /*0960*/  UISETP.NE.AND UP0, UPT, UR4, URZ, UPT ;  /* 0x000000ff0400728c */ /* 0x000fe2000bf05270 */
[----:B-1----:R-:W-:-:S05]  /*0970*/  IADD3 R4, P0, PT, R4, 0x1, RZ ;  /* 0x0000000104047810 */ /* 0x002fca0007f1e0ff */
[----:B------:R-:W-:Y:S01]  /*0980*/  IMAD.X R5, RZ, RZ, R5, P0 ;  /* 0x000000ffff057224 */ /* 0x000fe200000e0605 */
[----:B--2---:R1:W-:Y:S02]  /*0990*/  STL.U8 [R7], R2 ;  /* 0x0000000207007387 */ /* 0x0043e40000100000 */
[----:B-1----:R-:W-:Y:S01]  /*09a0*/  VIADD R7, R7, 0x1 ;  /* 0x0000000107077836 */ /* 0x002fe20000000000 */
[----:B------:R-:W-:Y:S06]  /*09b0*/  BRA.U UP0, `(.L_x_127) ;  /* 0xfffffffd00e07547 */ /* 0x000fec000b83ffff */
.L_x_121:
[----:B------:R-:W-:Y:S01]  /*09c0*/  IMAD.MOV.U32 R2, RZ, RZ, 0x7f ;  /* 0x0000007fff027424 */ /* 0x000fe200078e00ff */
[C---:B------:R-:W-:Y:S01]  /*09d0*/  ISETP.GT.U32.AND P0, PT, R0.reuse, 0x37, PT ;  /* 0x000000370000780c */ /* 0x040fe20003f04070 */
[----:B------:R-:W-:Y:S01]  /*09e0*/  IMAD.MOV.U32 R8, RZ, RZ, 0x80 ;  /* 0x00000080ff087424 */ /* 0x000fe200078e00ff */
[----:B------:R-:W-:Y:S01]  /*09f0*/  SHF.R.U64 R13, R0, 0x5, RZ ;  /* 0x00000005000d7819 */ /* 0x000fe200000012ff */
[C---:B------:R-:W-:Y:S01]  /*0a00*/  IMAD.IADD R6, R1.reuse, 0x1, R0 ;  /* 0x0000000101067824 */ /* 0x040fe200078e0200 */
[----:B------:R-:W-:Y:S01]  /*0a10*/  SEL R2, R2, 0x3f, P0 ;  /* 0x0000003f02027807 */ /* 0x000fe20000000000 */
[C---:B------:R-:W-:Y:S01]  /*0a20*/  IMAD.SHL.U32 R4, R0.reuse, 0x8, RZ ;  /* 0x0000000800047824 */ /* 0x040fe200078e00ff */
[C---:B------:R-:W-:Y:S02]  /*0a30*/  SHF.R.U64 R7, R0.reuse, 0xd, RZ ;  /* 0x0000000d00077819 */ /* 0x040fe400000012ff */
[C---:B------:R-:W-:Y:S01]  /*0a40*/  SHF.R.U64 R5, R0.reuse, 0x15, RZ ;  /* 0x0000001500057819 */ /* 0x040fe200000012ff */
[----:B------:R-:W-:Y:S01]  /*0a50*/  IMAD.IADD R16, R1, 0x1, R2 ;  /* 0x0000000101107824 */ /* 0x000fe200078e0202 */
[----:B------:R-:W-:Y:S01]  /*0a60*/  SHF.R.U64 R2, R0, 0x1d, RZ ;  /* 0x0000001d00027819 */ /* 0x000fe200000012ff */
[----:B------:R1:W-:Y:S04]  /*0a70*/  STL.U8 [R6], R8 ;  /* 0x0000000806007387 */ /* 0x0003e80000100000 */
[----:B------:R2:W-:Y:S04]  /*0a80*/  STL.U8 [R16], R4 ;  /* 0x0000000410007387 */ /* 0x0005e80000100000 */
[----:B------:R3:W-:Y:S04]  /*0a90*/  STL.U8 [R16+-0x1], R13 ;  /* 0xffffff0d10007387 */ /* 0x0007e80000100000 */
[----:B------:R-:W-:Y:S04]  /*0aa0*/  STL.U8 [R16+-0x2], R7 ;  /* 0xfffffe0710007387 */ /* 0x000fe80000100000 */
[----:B------:R4:W-:Y:S04]  /*0ab0*/  STL.U8 [R16+-0x3], R5 ;  /* 0xfffffd0510007387 */ /* 0x0009e80000100000 */
[----:B------:R5:W-:Y:S04]  /*0ac0*/  STL.U8 [R16+-0x4], R2 ;  /* 0xfffffc0210007387 */ /* 0x000be80000100000 */
[----:B------:R-:W-:Y:S04]  /*0ad0*/  STL.U8 [R16+-0x5], RZ ;  /* 0xfffffbff10007387 */ /* 0x000fe80000100000 */
[----:B------:R-:W-:Y:S04]  /*0ae0*/  STL.U8 [R16+-0x6], RZ ;  /* 0xfffffaff10007387 */ /* 0x000fe80000100000 */
[----:B------:R0:W-:Y:S04]  /*0af0*/  STL.U8 [R16+-0x7], RZ ;  /* 0xfffff9ff10007387 */ /* 0x0001e80000100000 */
[----:B-1----:R-:W2:Y:S02]  /*0b00*/  LDL.128 R8, [R1] ;  /* 0x0000000001087983 */ /* 0x002ea40000100c00 */
[----:B--2---:R-:W-:-:S02]  /*0b10*/  PRMT R14, R8, 0x7771, RZ ;  /* 0x00007771080e7816 */ /* 0x004fc400000000ff */
[C---:B------:R-:W-:Y:S02]  /*0b20*/  PRMT R12, R8.reuse, 0x7770, RZ ;  /* 0x00007770080c7816 */ /* 0x040fe400000000ff */
[----:B------:R-:W-:Y:S01]  /*0b30*/  PRMT R6, R8, 0x7772, RZ ;  /* 0x0000777208067816 */ /* 0x000fe200000000ff */
[----:B------:R-:W-:Y:S01]  /*0b40*/  IMAD.U32 R14, R14, 0x10000, RZ ;  /* 0x000100000e0e7824 */ /* 0x000fe200078e00ff */
[----:B------:R-:W-:Y:S02]  /*0b50*/  PRMT R4, R8, 0x7773, RZ ;  /* 0x0000777308047816 */ /* 0x000fe400000000ff */
[C---:B---3--:R-:W-:Y:S01]  /*0b60*/  PRMT R13, R9.reuse, 0x7771, RZ ;  /* 0x00007771090d7816 */ /* 0x048fe200000000ff */
[----:B------:R-:W-:Y:S01]  /*0b70*/  IMAD.SHL.U32 R6, R6, 0x100, RZ ;  /* 0x0000010006067824 */ /* 0x000fe200078e00ff */
[C---:B------:R-:W-:Y:S02]  /*0b80*/  PRMT R8, R9.reuse, 0x7770, RZ ;  /* 0x0000777009087816 */ /* 0x040fe400000000ff */
[----:B----4-:R-:W-:Y:S01]  /*0b90*/  PRMT R5, R9, 0x7772, RZ ;  /* 0x0000777209057816 */ /* 0x010fe200000000ff */
[----:B------:R-:W-:Y:S01]  /*0ba0*/  IMAD.U32 R13, R13, 0x10000, RZ ;  /* 0x000100000d0d7824 */ /* 0x000fe200078e00ff */
[----:B-----5:R-:W-:-:S02]  /*0bb0*/  PRMT R2, R9, 0x7773, RZ ;  /* 0x0000777309027816 */ /* 0x020fc400000000ff */
[C---:B------:R-:W-:Y:S01]  /*0bc0*/  PRMT R9, R10.reuse, 0x7771, RZ ;  /* 0x000077710a097816 */ /* 0x040fe200000000ff */
[----:B------:R-:W-:Y:S01]  /*0bd0*/  IMAD.SHL.U32 R5, R5, 0x100, RZ ;  /* 0x0000010005057824 */ /* 0x000fe200078e00ff */
[----:B------:R-:W-:Y:S02]  /*0be0*/  PRMT R17, R11, 0x7771, RZ ;  /* 0x000077710b117816 */ /* 0x000fe400000000ff */
[C---:B------:R-:W-:Y:S02]  /*0bf0*/  PRMT R7, R10.reuse, 0x7770, RZ ;  /* 0x000077700a077816 */ /* 0x040fe400000000ff */
[C---:B------:R-:W-:Y:S01]  /*0c00*/  PRMT R15, R10.reuse, 0x7772, RZ ;  /* 0x000077720a0f7816 */ /* 0x040fe200000000ff */
[----:B------:R-:W-:Y:S01]  /*0c10*/  IMAD.U32 R17, R17, 0x10000, RZ ;  /* 0x0001000011117824 */ /* 0x000fe200078e00ff */
[----:B------:R-:W-:Y:S02]  /*0c20*/  PRMT R18, R10, 0x7773, RZ ;  /* 0x000077730a127816 */ /* 0x000fe400000000ff */
[----:B0-----:R-:W-:Y:S01]  /*0c30*/  PRMT R16, R11, 0x7770, RZ ;  /* 0x000077700b107816 */ /* 0x001fe200000000ff */
[----:B------:R-:W-:Y:S01]  /*0c40*/  IMAD.SHL.U32 R15, R15, 0x100, RZ ;  /* 0x000001000f0f7824 */ /* 0x000fe200078e00ff */
[----:B------:R-:W-:-:S02]  /*0c50*/  PRMT R10, R11, 0x7772, RZ ;  /* 0x000077720b0a7816 */ /* 0x000fc400000000ff */
[----:B------:R-:W-:Y:S01]  /*0c60*/  PRMT R19, R11, 0x7773, RZ ;  /* 0x000077730b137816 */ /* 0x000fe200000000ff */
[----:B------:R-:W-:Y:S01]  /*0c70*/  IMAD.U32 R11, R9, 0x10000, RZ ;  /* 0x00010000090b7824 */ /* 0x000fe200078e00ff */
[----:B------:R-:W-:Y:S01]  /*0c80*/  LOP3.LUT R9, R14, 0xff0000, RZ, 0xc0, !PT ;  /* 0x00ff00000e097812 */ /* 0x000fe200078ec0ff */
[----:B------:R-:W-:Y:S01]  /*0c90*/  IMAD.SHL.U32 R10, R10, 0x100, RZ ;  /* 0x000001000a0a7824 */ /* 0x000fe200078e00ff */
[----:B------:R-:W-:Y:S02]  /*0ca0*/  LOP3.LUT R13, R13, 0xff0000, RZ, 0xc0, !PT ;  /* 0x00ff00000d0d7812 */ /* 0x000fe400078ec0ff */
[----:B------:R-:W-:Y:S01]  /*0cb0*/  LOP3.LUT R14, R11, 0xff0000, RZ, 0xc0, !PT ;  /* 0x00ff00000b0e7812 */ /* 0x000fe200078ec0ff */
[----:B------:R-:W-:Y:S01]  /*0cc0*/  IMAD R9, R12, 0x1000000, R9 ;  /* 0x010000000c097824 */ /* 0x000fe200078e0209 */
[----:B------:R-:W-:Y:S01]  /*0cd0*/  LOP3.LUT R17, R17, 0xff0000, RZ, 0xc0, !PT ;  /* 0x00ff000011117812 */ /* 0x000fe200078ec0ff */
[----:B------:R-:W-:Y:S02]  /*0ce0*/  IMAD R13, R8, 0x1000000, R13 ;  /* 0x01000000080d7824 */ /* 0x000fe400078e020d */
[----:B------:R-:W-:-:S02]  /*0cf0*/  IMAD R7, R7, 0x1000000, R14 ;  /* 0x0100000007077824 */ /* 0x000fc400078e020e */
[----:B------:R-:W-:Y:S01]  /*0d00*/  IMAD R8, R16, 0x1000000, R17 ;  /* 0x0100000010087824 */ /* 0x000fe200078e0211 */
[----:B------:R-:W-:Y:S02]  /*0d10*/  LOP3.LUT R16, R4, R9, R6, 0xfe, !PT ;  /* 0x0000000904107212 */ /* 0x000fe400078efe06 */
[----:B------:R-:W-:Y:S02]  /*0d20*/  LOP3.LUT R17, R2, R13, R5, 0xfe, !PT ;  /* 0x0000000d02117212 */ /* 0x000fe400078efe05 */
[----:B------:R-:W-:Y:S02]  /*0d30*/  LOP3.LUT R18, R18, R7, R15, 0xfe, !PT ;  /* 0x0000000712127212 */ /* 0x000fe400078efe0f */
[----:B------:R-:W-:-:S05]  /*0d40*/  LOP3.LUT R19, R19, R8, R10, 0xfe, !PT ;  /* 0x0000000813137212 */ /* 0x000fca00078efe0a */
[----:B------:R0:W-:Y:S04]  /*0d50*/  STL.128 [R3], R16 ;  /* 0x0000001003007387 */ /* 0x0001e80000100c00 */
[----:B------:R-:W2:Y:S02]  /*0d60*/  LDL.128 R8, [R1+0x10] ;  /* 0x0000100001087983 */ /* 0x000ea40000100c00 */
[C---:B--2---:R-:W-:Y:S02]  /*0d70*/  PRMT R14, R8.reuse, 0x7771, RZ ;  /* 0x00007771080e7816 */ /* 0x044fe400000000ff */
[C---:B------:R-:W-:Y:S02]  /*0d80*/  PRMT R12, R8.reuse, 0x7770, RZ ;  /* 0x00007770080c7816 */ /* 0x040fe400000000ff */
[----:B------:R-:W-:Y:S01]  /*0d90*/  PRMT R6, R8, 0x7772, RZ ;  /* 0x0000777208067816 */ /* 0x000fe200000000ff */
[----:B------:R-:W-:Y:S01]  /*0da0*/  IMAD.U32 R14, R14, 0x10000, RZ ;  /* 0x000100000e0e7824 */ /* 0x000fe200078e00ff */
[----:B------:R-:W-:-:S02]  /*0db0*/  PRMT R4, R8, 0x7773, RZ ;  /* 0x0000777308047816 */ /* 0x000fc400000000ff */
[C---:B------:R-:W-:Y:S01]  /*0dc0*/  PRMT R13, R9.reuse, 0x7771, RZ ;  /* 0x00007771090d7816 */ /* 0x040fe200000000ff */
[----:B------:R-:W-:Y:S01]  /*0dd0*/  IMAD.SHL.U32 R6, R6, 0x100, RZ ;  /* 0x0000010006067824 */ /* 0x000fe200078e00ff */
[C---:B------:R-:W-:Y:S02]  /*0de0*/  PRMT R8, R9.reuse, 0x7770, RZ ;  /* 0x0000777009087816 */ /* 0x040fe400000000ff */
[----:B------:R-:W-:Y:S01]  /*0df0*/  PRMT R5, R9, 0x7772, RZ ;  /* 0x0000777209057816 */ /* 0x000fe200000000ff */
[----:B------:R-:W-:Y:S01]  /*0e00*/  IMAD.U32 R13, R13, 0x10000, RZ ;  /* 0x000100000d0d7824 */ /* 0x000fe200078e00ff */
[----:B------:R-:W-:Y:S02]  /*0e10*/  PRMT R2, R9, 0x7773, RZ ;  /* 0x0000777309027816 */ /* 0x000fe400000000ff */
[----:B------:R-:W-:Y:S01]  /*0e20*/  PRMT R9, R10, 0x7771, RZ ;  /* 0x000077710a097816 */ /* 0x000fe200000000ff */
[----:B------:R-:W-:Y:S01]  /*0e30*/  IMAD.SHL.U32 R5, R5, 0x100, RZ ;  /* 0x0000010005057824 */ /* 0x000fe200078e00ff */
[----:B0-----:R-:W-:-:S02]  /*0e40*/  PRMT R17, R11, 0x7771, RZ ;  /* 0x000077710b117816 */ /* 0x001fc400000000ff */
[C---:B------:R-:W-:Y:S02]  /*0e50*/  PRMT R7, R10.reuse, 0x7770, RZ ;  /* 0x000077700a077816 */ /* 0x040fe400000000ff */
[C---:B------:R-:W-:Y:S01]  /*0e60*/  PRMT R15, R10.reuse, 0x7772, RZ ;  /* 0x000077720a0f7816 */ /* 0x040fe200000000ff */
[----:B------:R-:W-:Y:S01]  /*0e70*/  IMAD.U32 R17, R17, 0x10000, RZ ;  /* 0x0001000011117824 */ /* 0x000fe200078e00ff */
[----:B------:R-:W-:Y:S02]  /*0e80*/  PRMT R18, R10, 0x7773, RZ ;  /* 0x000077730a127816 */ /* 0x000fe400000000ff */
[----:B------:R-:W-:Y:S01]  /*0e90*/  PRMT R16, R11, 0x7770, RZ ;  /* 0x000077700b107816 */ /* 0x000fe200000000ff */
[----:B------:R-:W-:Y:S01]  /*0ea0*/  IMAD.SHL.U32 R15, R15, 0x100, RZ ;  /* 0x000001000f0f7824 */ /* 0x000fe200078e00ff */
[C---:B------:R-:W-:Y:S02]  /*0eb0*/  PRMT R10, R11.reuse, 0x7772, RZ ;  /* 0x000077720b0a7816 */ /* 0x040fe400000000ff */
[----:B------:R-:W-:Y:S01]  /*0ec0*/  PRMT R19, R11, 0x7773, RZ ;  /* 0x000077730b137816 */ /* 0x000fe200000000ff */
[----:B------:R-:W-:Y:S01]  /*0ed0*/  IMAD.U32 R11, R9, 0x10000, RZ ;  /* 0x00010000090b7824 */ /* 0x000fe200078e00ff */
[----:B------:R-:W-:Y:S01]  /*0ee0*/  LOP3.LUT R9, R14, 0xff0000, RZ, 0xc0, !PT ;  /* 0x00ff00000e097812 */ /* 0x000fe200078ec0ff */
[----:B------:R-:W-:Y:S01]  /*0ef0*/  IMAD.SHL.U32 R10, R10, 0x100, RZ ;  /* 0x000001000a0a7824 */ /* 0x000fe200078e00ff */
[----:B------:R-:W-:-:S02]  /*0f00*/  LOP3.LUT R13, R13, 0xff0000, RZ, 0xc0, !PT ;  /* 0x00ff00000d0d7812 */ /* 0x000fc400078ec0ff */
[----:B------:R-:W-:Y:S01]  /*0f10*/  LOP3.LUT R14, R11, 0xff0000, RZ, 0xc0, !PT ;  /* 0x00ff00000b0e7812 */ /* 0x000fe200078ec0ff */
[----:B------:R-:W-:Y:S01]  /*0f20*/  IMAD R9, R12, 0x1000000, R9 ;  /* 0x010000000c097824 */ /* 0x000fe200078e0209 */
[----:B------:R-:W-:Y:S01]  /*0f30*/  LOP3.LUT R17, R17, 0xff0000, RZ, 0xc0, !PT ;  /* 0x00ff000011117812 */ /* 0x000fe200078ec0ff */
[----:B------:R-:W-:Y:S02]  /*0f40*/  IMAD R13, R8, 0x1000000, R13 ;  /* 0x01000000080d7824 */ /* 0x000fe400078e020d */
[----:B------:R-:W-:Y:S02]  /*0f50*/  IMAD R7, R7, 0x1000000, R14 ;  /* 0x0100000007077824 */ /* 0x000fe400078e020e */
[----:B------:R-:W-:Y:S01]  /*0f60*/  IMAD R8, R16, 0x1000000, R17 ;  /* 0x0100000010087824 */ /* 0x000fe200078e0211 */
[----:B------:R-:W-:Y:S02]  /*0f70*/  LOP3.LUT R16, R4, R9, R6, 0xfe, !PT ;  /* 0x0000000904107212 */ /* 0x000fe400078efe06 */
[----:B------:R-:W-:-:S02]  /*0f80*/  LOP3.LUT R17, R2, R13, R5, 0xfe, !PT ;  /* 0x0000000d02117212 */ /* 0x000fc400078efe05 */
[----:B------:R-:W-:Y:S02]  /*0f90*/  LOP3.LUT R18, R18, R7, R15, 0xfe, !PT ;  /* 0x0000000712127212 */ /* 0x000fe400078efe0f */
[----:B------:R-:W-:-:S05]  /*0fa0*/  LOP3.LUT R19, R19, R8, R10, 0xfe, !PT ;  /* 0x0000000813137212 */ /* 0x000fca00078efe0a */
[----:B------:R0:W-:Y:S04]  /*0fb0*/  STL.128 [R3+0x10], R16 ;  /* 0x0000101003007387 */ /* 0x0001e80000100c00 */
        /* <DEDUP_REMOVED lines=15> */
[----:B------:R-:W-:Y:S01]  /*10b0*/  PRMT R7, R10, 0x7770, RZ ;  /* 0x000077700a077816 */ /* 0x000fe200000000ff */
[----:B------:R-:W-:Y:S01]  /*10c0*/  IMAD.U32 R19, R9, 0x10000, RZ ;  /* 0x0001000009137824 */ /* 0x000fe200078e00ff */
[----:B------:R-:W-:Y:S01]  /*10d0*/  LOP3.LUT R9, R14, 0xff0000, RZ, 0xc0, !PT ;  /* 0x00ff00000e097812 */ /* 0x000fe200078ec0ff */
[----:B------:R-:W-:Y:S01]  /*10e0*/  IMAD.U32 R18, R18, 0x10000, RZ ;  /* 0x0001000012127824 */ /* 0x000fe200078e00ff */
[----:B------:R-:W-:Y:S02]  /*10f0*/  PRMT R15, R10, 0x7772, RZ ;  /* 0x000077720a0f7816 */ /* 0x000fe400000000ff */
[----:B------:R-:W-:Y:S01]  /*1100*/  LOP3.LUT R14, R19, 0xff0000, RZ, 0xc0, !PT ;  /* 0x00ff0000130e7812 */ /* 0x000fe200078ec0ff */
[----:B------:R-:W-:Y:S01]  /*1110*/  IMAD R9, R12, 0x1000000, R9 ;  /* 0x010000000c097824 */ /* 0x000fe200078e0209 */
[----:B------:R-:W-:Y:S01]  /*1120*/  PRMT R17, R11, 0x7770, RZ ;  /* 0x000077700b117816 */ /* 0x000fe200000000ff */
[----:B------:R-:W-:Y:S01]  /*1130*/  IMAD.SHL.U32 R15, R15, 0x100, RZ ;  /* 0x000001000f0f7824 */ /* 0x000fe200078e00ff */
[----:B------:R-:W-:Y:S01]  /*1140*/  PRMT R16, R11, 0x7772, RZ ;  /* 0x000077720b107816 */ /* 0x000fe200000000ff */
[----:B------:R-:W-:Y:S01]  /*1150*/  IMAD R7, R7, 0x1000000, R14 ;  /* 0x0100000007077824 */ /* 0x000fe200078e020e */
[----:B------:R-:W-:-:S02]  /*1160*/  LOP3.LUT R13, R13, 0xff0000, RZ, 0xc0, !PT ;  /* 0x00ff00000d0d7812 */ /* 0x000fc400078ec0ff */
[----:B------:R-:W-:Y:S01]  /*1170*/  LOP3.LUT R18, R18, 0xff0000, RZ, 0xc0, !PT ;  /* 0x00ff000012127812 */ /* 0x000fe200078ec0ff */
[----:B------:R-:W-:Y:S01]  /*1180*/  IMAD.SHL.U32 R16, R16, 0x100, RZ ;  /* 0x0000010010107824 */ /* 0x000fe200078e00ff */
[----:B------:R-:W-:Y:S01]  /*1190*/  PRMT R10, R10, 0x7773, RZ ;  /* 0x000077730a0a7816 */ /* 0x000fe200000000ff */
[----:B------:R-:W-:Y:S01]  /*11a0*/  IMAD R13, R8, 0x1000000, R13 ;  /* 0x01000000080d7824 */ /* 0x000fe200078e020d */
[----:B------:R-:W-:Y:S01]  /*11b0*/  PRMT R11, R11, 0x7773, RZ ;  /* 0x000077730b0b7816 */ /* 0x000fe200000000ff */
[----:B------:R-:W-:Y:S01]  /*11c0*/  IMAD R18, R17, 0x1000000, R18 ;  /* 0x0100000011127824 */ /* 0x000fe200078e0212 */
[----:B------:R-:W-:Y:S02]  /*11d0*/  LOP3.LUT R4, R4, R9, R6, 0xfe, !PT ;  /* 0x0000000904047212 */ /* 0x000fe400078efe06 */
[----:B------:R-:W-:Y:S02]  /*11e0*/  LOP3.LUT R6, R10, R7, R15, 0xfe, !PT ;  /* 0x000000070a067212 */ /* 0x000fe400078efe0f */
[----:B------:R-:W-:-:S02]  /*11f0*/  LOP3.LUT R5, R2, R13, R5, 0xfe, !PT ;  /* 0x0000000d02057212 */ /* 0x000fc400078efe05 */
[----:B------:R-:W-:-:S05]  /*1200*/  LOP3.LUT R7, R11, R18, R16, 0xfe, !PT ;  /* 0x000000120b077212 */ /* 0x000fca00078efe10 */
[----:B------:R0:W-:Y:S04]  /*1210*/  STL.128 [R3+0x20], R4 ;  /* 0x0000200403007387 */ /* 0x0001e80000100c00 */
[----:B------:R-:W2:Y:S01]  /*1220*/  LDL.128 R8, [R1+0x30] ;  /* 0x0000300001087983 */ /* 0x000ea20000100c00 */
[----:B------:R-:W-:Y:S01]  /*1230*/  UMOV UR4, URZ ;  /* 0x000000ff00047c82 */ /* 0x000fe20008000000 */
[C---:B--2---:R-:W-:Y:S02]  /*1240*/  PRMT R16, R9.reuse, 0x7771, RZ ;  /* 0x0000777109107816 */ /* 0x044fe400000000ff */
[C---:B------:R-:W-:Y:S02]  /*1250*/  PRMT R14, R9.reuse, 0x7770, RZ ;  /* 0x00007770090e7816 */ /* 0x040fe400000000ff */
[C---:B------:R-:W-:Y:S01]  /*1260*/  PRMT R12, R9.reuse, 0x7772, RZ ;  /* 0x00007772090c7816 */ /* 0x040fe200000000ff */
[----:B------:R-:W-:Y:S01]  /*1270*/  IMAD.U32 R20, R16, 0x10000, RZ ;  /* 0x0001000010147824 */ /* 0x000fe200078e00ff */
[----:B------:R-:W-:-:S02]  /*1280*/  PRMT R2, R9, 0x7773, RZ ;  /* 0x0000777309027816 */ /* 0x000fc400000000ff */
[----:B------:R-:W-:Y:S01]  /*1290*/  PRMT R17, R8, 0x7771, RZ ;  /* 0x0000777108117816 */ /* 0x000fe200000000ff */
[----:B------:R-:W-:Y:S01]  /*12a0*/  IMAD.SHL.U32 R12, R12, 0x100, RZ ;  /* 0x000001000c0c7824 */ /* 0x000fe200078e00ff */
[----:B------:R-:W-:Y:S02]  /*12b0*/  PRMT R9, R10, 0x7771, RZ ;  /* 0x000077710a097816 */ /* 0x000fe400000000ff */
[----:B------:R-:W-:Y:S01]  /*12c0*/  PRMT R19, R11, 0x7771, RZ ;  /* 0x000077710b137816 */ /* 0x000fe200000000ff */
[----:B------:R-:W-:Y:S01]  /*12d0*/  IMAD.U32 R17, R17, 0x10000, RZ ;  /* 0x0001000011117824 */ /* 0x000fe200078e00ff */
[C---:B------:R-:W-:Y:S01]  /*12e0*/  PRMT R15, R8.reuse, 0x7770, RZ ;  /* 0x00007770080f7816 */ /* 0x040fe200000000ff */
[----:B------:R-:W-:Y:S01]  /*12f0*/  IMAD.U32 R21, R9, 0x10000, RZ ;  /* 0x0001000009157824 */ /* 0x000fe200078e00ff */
[----:B------:R-:W-:Y:S01]  /*1300*/  PRMT R13, R8, 0x7772, RZ ;  /* 0x00007772080d7816 */ /* 0x000fe200000000ff */
[----:B------:R-:W-:Y:S01]  /*1310*/  IMAD.U32 R19, R19, 0x10000, RZ ;  /* 0x0001000013137824 */ /* 0x000fe200078e00ff */
[----:B0-----:R-:W-:-:S02]  /*1320*/  PRMT R4, R10, 0x7770, RZ ;  /* 0x000077700a047816 */ /* 0x001fc400000000ff */
[----:B------:R-:W-:Y:S01]  /*1330*/  PRMT R5, R10, 0x7772, RZ ;  /* 0x000077720a057816 */ /* 0x000fe200000000ff */
[----:B------:R-:W-:Y:S01]  /*1340*/  IMAD.SHL.U32 R13, R13, 0x100, RZ ;  /* 0x000001000d0d7824 */ /* 0x000fe200078e00ff */
[C---:B------:R-:W-:Y:S02]  /*1350*/  PRMT R18, R11.reuse, 0x7770, RZ ;  /* 0x000077700b127816 */ /* 0x040fe400000000ff */
[----:B------:R-:W-:Y:S01]  /*1360*/  PRMT R7, R11, 0x7772, RZ ;  /* 0x000077720b077816 */ /* 0x000fe200000000ff */
[----:B------:R-:W-:Y:S01]  /*1370*/  IMAD.SHL.U32 R5, R5, 0x100, RZ ;  /* 0x0000010005057824 */ /* 0x000fe200078e00ff */
[----:B------:R-:W-:Y:S02]  /*1380*/  LOP3.LUT R16, R17, 0xff0000, RZ, 0xc0, !PT ;  /* 0x00ff000011107812 */ /* 0x000fe400078ec0ff */
[----:B------:R-:W-:Y:S01]  /*1390*/  LOP3.LUT R9, R20, 0xff0000, RZ, 0xc0, !PT ;  /* 0x00ff000014097812 */ /* 0x000fe200078ec0ff */
[----:B------:R-:W-:Y:S01]  /*13a0*/  IMAD.SHL.U32 R7, R7, 0x100, RZ ;  /* 0x0000010007077824 */ /* 0x000fe200078e00ff */
[----:B------:R-:W-:Y:S01]  /*13b0*/  LOP3.LUT R21, R21, 0xff0000, RZ, 0xc0, !PT ;  /* 0x00ff000015157812 */ /* 0x000fe200078ec0ff */
[----:B------:R-:W-:Y:S01]  /*13c0*/  IMAD R15, R15, 0x1000000, R16 ;  /* 0x010000000f0f7824 */ /* 0x000fe200078e0210 */
[----:B------:R-:W-:Y:S01]  /*13d0*/  LOP3.LUT R19, R19, 0xff0000, RZ, 0xc0, !PT ;  /* 0x00ff000013137812 */ /* 0x000fe200078ec0ff */
[----:B------:R-:W-:Y:S01]  /*13e0*/  IMAD R9, R14, 0x1000000, R9 ;  /* 0x010000000e097824 */ /* 0x000fe200078e0209 */
[----:B------:R-:W-:Y:S01]  /*13f0*/  PRMT R8, R8, 0x7773, RZ ;  /* 0x0000777308087816 */ /* 0x000fe200000000ff */
[----:B------:R-:W-:Y:S01]  /*1400*/  IMAD R21, R4, 0x1000000, R21 ;  /* 0x0100000004157824 */ /* 0x000fe200078e0215 */
[----:B------:R-:W-:Y:S01]  /*1410*/  PRMT R10, R10, 0x7773, RZ ;  /* 0x000077730a0a7816 */ /* 0x000fe200000000ff */
[----:B------:R-:W-:Y:S01]  /*1420*/  IMAD R18, R18, 0x1000000, R19 ;  /* 0x0100000012127824 */ /* 0x000fe200078e0213 */
[----:B------:R-:W-:-:S02]  /*1430*/  PRMT R11, R11, 0x7773, RZ ;  /* 0x000077730b0b7816 */ /* 0x000fc400000000ff */
[----:B------:R-:W-:Y:S02]  /*1440*/  LOP3.LUT R8, R8, R15, R13, 0xfe, !PT ;  /* 0x0000000f08087212 */ /* 0x000fe400078efe0d */
[----:B------:R-:W-:Y:S02]  /*1450*/  LOP3.LUT R9, R2, R9, R12, 0xfe, !PT ;  /* 0x0000000902097212 */ /* 0x000fe400078efe0c */
[----:B------:R-:W-:Y:S01]  /*1460*/  LOP3.LUT R10, R10, R21, R5, 0xfe, !PT ;  /* 0x000000150a0a7212 */ /* 0x000fe200078efe05 */
[----:B------:R-:W-:Y:S01]  /*1470*/  VIADD R5, R3, 0x28 ;  /* 0x0000002803057836 */ /* 0x000fe20000000000 */
[----:B------:R-:W-:-:S03]  /*1480*/  LOP3.LUT R11, R11, R18, R7, 0xfe, !PT ;  /* 0x000000120b0b7212 */ /* 0x000fc600078efe07 */
[----:B------:R-:W-:Y:S02]  /*1490*/  IMAD.MOV.U32 R2, RZ, RZ, R5 ;  /* 0x000000ffff027224 */ /* 0x000fe400078e0005 */
[----:B------:R0:W-:Y:S05]  /*14a0*/  STL.128 [R3+0x30], R8 ;  /* 0x0000300803007387 */ /* 0x0001ea0000100c00 */
.L_x_128:
[----:B------:R-:W2:Y:S04]  /*14b0*/  LDL.64 R12, [R2+0x10] ;  /* 0x00001000020c7983 */ /* 0x000ea80000100a00 */
[----:B0-----:R-:W3:Y:S04]  /*14c0*/  LDL.128 R8, [R2+-0x28] ;  /* 0xffffd80002087983 */ /* 0x001ee80000100c00 */
        /* <DEDUP_REMOVED lines=42> */
[----:B------:R-:W-:Y:S02]  /*1770*/  IADD3 R19, PT, PT, R11, R19, R14 ;  /* 0x000000130b137210 */ /* 0x000fe40007ffe00e */
[----:B------:R-:W-:Y:S02]  /*1780*/  LOP3.LUT R4, R4, R20, R21, 0x96, !PT ;  /* 0x0000001404047212 */ /* 0x000fe400078e9615 */
[----:B------:R-:W-:Y:S01]  /*1790*/  IADD3 R7, PT, PT, R10, R6, R7 ;  /* 0x000000060a077210 */ /* 0x000fe20007ffe007 */
[----:B------:R-:W-:-:S02]  /*17a0*/  IMAD.MOV.U32 R6, RZ, RZ, R12 ;  /* 0x000000ffff067224 */ /* 0x000fc400078e000c */
        /* <DEDUP_REMOVED lines=9> */
[----:B------:R-:W-:Y:S01]  /*1840*/  IMAD.MOV.U32 R15, RZ, RZ, 0x1f83d9ab ;  /* 0x1f83d9abff0f7424 */ /* 0x000fe200078e00ff */
[----:B------:R-:W-:Y:S01]  /*1850*/  UMOV UR5, URZ ;  /* 0x000000ff00057c82 */ /* 0x000fe20008000000 */
[----:B------:R-:W-:Y:S02]  /*1860*/  IMAD.MOV.U32 R4, RZ, RZ, -0x64fa9774 ;  /* 0x9b05688cff047424 */ /* 0x000fe400078e00ff */
[----:B------:R-:W-:Y:S02]  /*1870*/  IMAD.MOV.U32 R17, RZ, RZ, 0x510e527f ;  /* 0x510e527fff117424 */ /* 0x000fe400078e00ff */
[----:B------:R-:W-:Y:S02]  /*1880*/  IMAD.MOV.U32 R2, RZ, RZ, -0x5ab00ac6 ;  /* 0xa54ff53aff027424 */ /* 0x000fe400078e00ff */
[----:B------:R-:W-:-:S02]  /*1890*/  IMAD.MOV.U32 R19, RZ, RZ, 0x3c6ef372 ;  /* 0x3c6ef372ff137424 */ /* 0x000fc400078e00ff */
[----:B------:R-:W-:Y:S02]  /*18a0*/  IMAD.MOV.U32 R20, RZ, RZ, -0x4498517b ;  /* 0xbb67ae85ff147424 */ /* 0x000fe400078e00ff */
[----:B------:R-:W-:-:S07]  /*18b0*/  IMAD.MOV.U32 R21, RZ, RZ, 0x6a09e667 ;  /* 0x6a09e667ff157424 */ /* 0x000fce00078e00ff */
.L_x_129:
[----:B------:R-:W2:Y:S01]  /*18c0*/  LDL.128 R8, [R3+UR5] ;  /* 0x0000000503087983 */ /* 0x000ea20008100c00 */
[----:B------:R-:W-:Y:S01]  /*18d0*/  IMAD.U32 R7, RZ, RZ, UR5 ;  /* 0x00000005ff077e24 */ /* 0x000fe2000f8e00ff */
[C-C-:B------:R-:W-:Y:S01]  /*18e0*/  SHF.L.W.U32.HI R12, R17.reuse, 0x1a, R17.reuse ;  /* 0x0000001a110c7819 */ /* 0x140fe20000010e11 */
[----:B------:R-:W-:Y:S01]  /*18f0*/  IMAD.U32 R18, RZ, RZ, UR5 ;  /* 0x00000005ff127e24 */ /* 0x000fe2000f8e00ff */
[C-C-:B------:R-:W-:Y:S01]  /*1900*/  SHF.L.W.U32.HI R13, R17.reuse, 0x15, R17.reuse ;  /* 0x00000015110d7819 */ /* 0x140fe20000010e11 */
[----:B------:R-:W-:Y:S01]  /*1910*/  UIADD3 UR4, UPT, UPT, UR4, 0x4, URZ ;  /* 0x0000000404047890 */ /* 0x000fe2000fffe0ff */
[----:B------:R-:W-:Y:S01]  /*1920*/  SHF.L.W.U32.HI R14, R17, 0x7, R17 ;  /* 0x00000007110e7819 */ /* 0x000fe20000010e11 */
[----:B------:R-:W2:Y:S01]  /*1930*/  LDC.64 R6, c[0x3][R7] ;  /* 0x00c0000007067b82 */ /* 0x000ea20000000a00 */
[----:B------:R-:W-:Y:S02]  /*1940*/  UIADD3 UR5, UPT, UPT, UR5, 0x10, URZ ;  /* 0x0000001005057890 */ /* 0x000fe4000fffe0ff */
[----:B------:R-:W-:Y:S01]  /*1950*/  LOP3.LUT R13, R14, R12, R13, 0x96, !PT ;  /* 0x0000000c0e0d7212 */ /* 0x000fe200078e960d */
[----:B------:R-:W-:Y:S01]  /*1960*/  UISETP.NE.AND UP0, UPT, UR4, 0x40, UPT ;  /* 0x000000400400788c */ /* 0x000fe2000bf05270 */
[----:B------:R-:W-:-:S04]  /*1970*/  LOP3.LUT R12, R15, R17, R4, 0xb8, !PT ;  /* 0x000000110f0c7212 */ /* 0x000fc800078eb804 */
[----:B------:R-:W-:Y:S02]  /*1980*/  IADD3 R23, PT, PT, R13, R12, R16 ;  /* 0x0000000c0d177210 */ /* 0x000fe40007ffe010 */
[----:B------:R0:W1:Y:S02]  /*1990*/  LDC.64 R12, c[0x3][R18+0x8] ;  /* 0x00c00200120c7b82 */ /* 0x0000640000000a00 */
[----:B--2---:R-:W-:-:S05]  /*19a0*/  IADD3 R23, PT, PT, R8, R23, R6 ;  /* 0x0000001708177210 */ /* 0x004fca0007ffe006 */
[----:B------:R-:W-:Y:S01]  /*19b0*/  IMAD.IADD R16, R23, 0x1, R2 ;  /* 0x0000000117107824 */ /* 0x000fe200078e0202 */
[----:B------:R-:W-:-:S04]  /*19c0*/  SHF.L.W.U32.HI R2, R21, 0x1e, R21 ;  /* 0x0000001e15027819 */ /* 0x000fc80000010e15 */
[C-C-:B------:R-:W-:Y:S02]  /*19d0*/  SHF.L.W.U32.HI R6, R16.reuse, 0x1a, R16.reuse ;  /* 0x0000001a10067819 */ /* 0x140fe40000010e10 */
[C-C-:B------:R-:W-:Y:S02]  /*19e0*/  SHF.L.W.U32.HI R25, R16.reuse, 0x15, R16.reuse ;  /* 0x0000001510197819 */ /* 0x140fe40000010e10 */
[----:B------:R-:W-:Y:S02]  /*19f0*/  SHF.L.W.U32.HI R8, R16, 0x7, R16 ;  /* 0x0000000710087819 */ /* 0x000fe40000010e10 */
[----:B------:R-:W-:Y:S02]  /*1a00*/  LOP3.LUT R14, R4, R16, R17, 0xb8, !PT ;  /* 0x00000010040e7212 */ /* 0x000fe400078eb811 */
[----:B------:R-:W-:Y:S02]  /*1a10*/  LOP3.LUT R8, R8, R6, R25, 0x96, !PT ;  /* 0x0000000608087212 */ /* 0x000fe400078e9619 */
[----:B------:R-:W-:-:S02]  /*1a20*/  SHF.L.W.U32.HI R25, R21, 0x13, R21 ;  /* 0x0000001315197819 */ /* 0x000fc40000010e15 */
[----:B------:R-:W-:-:S04]  /*1a30*/  SHF.L.W.U32.HI R6, R21, 0xa, R21 ;  /* 0x0000000a15067819 */ /* 0x000fc80000010e15 */
[----:B------:R-:W-:Y:S02]  /*1a40*/  LOP3.LUT R2, R6, R2, R25, 0x96, !PT ;  /* 0x0000000206027212 */ /* 0x000fe400078e9619 */
[----:B------:R-:W-:Y:S02]  /*1a50*/  IADD3 R6, PT, PT, R8, R14, R15 ;  /* 0x0000000e08067210 */ /* 0x000fe40007ffe00f */
[----:B------:R-:W-:Y:S02]  /*1a60*/  LOP3.LUT R8, R20, R19, R21, 0xe8, !PT ;  /* 0x0000001314087212 */ /* 0x000fe400078ee815 */
[----:B------:R-:W-:Y:S02]  /*1a70*/  IADD3 R6, PT, PT, R9, R6, R7 ;  /* 0x0000000609067210 */ /* 0x000fe40007ffe007 */
[----:B------:R-:W-:-:S03]  /*1a80*/  IADD3 R2, PT, PT, R23, R2, R8 ;  /* 0x0000000217027210 */ /* 0x000fc60007ffe008 */
[----:B------:R-:W-:Y:S01]  /*1a90*/  IMAD.IADD R15, R6, 0x1, R19 ;  /* 0x00000001060f7824 */ /* 0x000fe200078e0213 */
[C-C-:B------:R-:W-:Y:S02]  /*1aa0*/  SHF.L.W.U32.HI R7, R2.reuse, 0x1e, R2.reuse ;  /* 0x0000001e02077819 */ /* 0x140fe40000010e02 */
[C-C-:B------:R-:W-:Y:S02]  /*1ab0*/  SHF.L.W.U32.HI R8, R2.reuse, 0x13, R2.reuse ;  /* 0x0000001302087819 */ /* 0x140fe40000010e02 */
[----:B------:R-:W-:Y:S02]  /*1ac0*/  SHF.L.W.U32.HI R9, R2, 0xa, R2 ;  /* 0x0000000a02097819 */ /* 0x000fe40000010e02 */
[C-C-:B------:R-:W-:Y:S02]  /*1ad0*/  SHF.L.W.U32.HI R14, R15.reuse, 0x1a, R15.reuse ;  /* 0x0000001a0f0e7819 */ /* 0x140fe40000010e0f */
[C-C-:B------:R-:W-:Y:S02]  /*1ae0*/  SHF.L.W.U32.HI R19, R15.reuse, 0x15, R15.reuse ;  /* 0x000000150f137819 */ /* 0x140fe40000010e0f */
[----:B0-----:R-:W-:-:S02]  /*1af0*/  SHF.L.W.U32.HI R18, R15, 0x7, R15 ;  /* 0x000000070f127819 */ /* 0x001fc40000010e0f */
[----:B------:R-:W-:Y:S02]  /*1b00*/  LOP3.LUT R7, R9, R7, R8, 0x96, !PT ;  /* 0x0000000709077212 */ /* 0x000fe400078e9608 */
[----:B------:R-:W-:Y:S02]  /*1b10*/  LOP3.LUT R9, R18, R14, R19, 0x96, !PT ;  /* 0x0000000e12097212 */ /* 0x000fe400078e9613 */
[----:B------:R-:W-:Y:S02]  /*1b20*/  LOP3.LUT R8, R17, R15, R16, 0xb8, !PT ;  /* 0x0000000f11087212 */ /* 0x000fe400078eb810 */
[----:B------:R-:W-:Y:S02]  /*1b30*/  LOP3.LUT R19, R21, R20, R2, 0xe8, !PT ;  /* 0x0000001415137212 */ /* 0x000fe400078ee802 */
[----:B------:R-:W-:Y:S02]  /*1b40*/  IADD3 R9, PT, PT, R9, R8, R4 ;  /* 0x0000000809097210 */ /* 0x000fe40007ffe004 */
[----:B------:R-:W-:-:S02]  /*1b50*/  IADD3 R19, PT, PT, R6, R7, R19 ;  /* 0x0000000706137210 */ /* 0x000fc40007ffe013 */
[----:B-1----:R-:W-:Y:S02]  /*1b60*/  IADD3 R9, PT, PT, R10, R9, R12 ;  /* 0x000000090a097210 */ /* 0x002fe40007ffe00c */
        /* <DEDUP_REMOVED lines=11> */
[----:B------:R-:W-:-:S02]  /*1c20*/  LOP3.LUT R6, R16, R4, R15, 0xb8, !PT ;  /* 0x0000000410067212 */ /* 0x000fc400078eb80f */
[--C-:B------:R-:W-:Y:S02]  /*1c30*/  SHF.L.W.U32.HI R7, R20, 0x1e, R20.reuse ;  /* 0x0000001e14077819 */ /* 0x100fe40000010e14 */
[----:B------:R-:W-:Y:S02]  /*1c40*/  IADD3 R6, PT, PT, R8, R6, R17 ;  /* 0x0000000608067210 */ /* 0x000fe40007ffe011 */
[C-C-:B------:R-:W-:Y:S02]  /*1c50*/  SHF.L.W.U32.HI R10, R20.reuse, 0x13, R20.reuse ;  /* 0x00000013140a7819 */ /* 0x140fe40000010e14 */
[----:B------:R-:W-:Y:S02]  /*1c60*/  SHF.L.W.U32.HI R9, R20, 0xa, R20 ;  /* 0x0000000a14097819 */ /* 0x000fe40000010e14 */
[----:B------:R-:W-:Y:S02]  /*1c70*/  IADD3 R6, PT, PT, R11, R6, R13 ;  /* 0x000000060b067210 */ /* 0x000fe40007ffe00d */
[----:B------:R-:W-:-:S02]  /*1c80*/  LOP3.LUT R7, R9, R7, R10, 0x96, !PT ;  /* 0x0000000709077212 */ /* 0x000fc400078e960a */
[----:B------:R-:W-:Y:S01]  /*1c90*/  LOP3.LUT R8, R19, R2, R20, 0xe8, !PT ;  /* 0x0000000213087212 */ /* 0x000fe200078ee814 */
[----:B------:R-:W-:-:S03]  /*1ca0*/  IMAD.IADD R17, R6, 0x1, R21 ;  /* 0x0000000106117824 */ /* 0x000fc600078e0215 */
[----:B------:R-:W-:Y:S01]  /*1cb0*/  IADD3 R21, PT, PT, R6, R7, R8 ;  /* 0x0000000706157210 */ /* 0x000fe20007ffe008 */
[----:B------:R-:W-:Y:S06]  /*1cc0*/  BRA.U UP0, `(.L_x_129) ;  /* 0xfffffff900fc7547 */ /* 0x000fec000b83ffff */
[----:B------:R-:W-:Y:S01]  /*1cd0*/  ISETP.GE.U32.AND P0, PT, R0, 0x38, PT ;  /* 0x000000380000780c */ /* 0x000fe20003f06070 */
        /* <DEDUP_REMOVED lines=9> */
[----:B------:R-:W2:Y:S02]  /*1d70*/  LDL.128 R8, [R1+0x40] ;  /* 0x0000400001087983 */ /* 0x000ea40000100c00 */
[----:B--2---:R-:W-:Y:S02]  /*1d80*/  PRMT R12, R8, 0x7771, RZ ;  /* 0x00007771080c7816 */ /* 0x004fe400000000ff */
[----:B------:R-:W-:Y:S02]  /*1d90*/  PRMT R7, R9, 0x7771, RZ ;  /* 0x0000777109077816 */ /* 0x000fe400000000ff */
[----:B------:R-:W-:Y:S01]  /*1da0*/  PRMT R21, R10, 0x7771, RZ ;  /* 0x000077710a157816 */ /* 0x000fe200000000ff */
[----:B------:R-:W-:Y:S01]  /*1db0*/  IMAD.U32 R13, R12, 0x10000, RZ ;  /* 0x000100000c0d7824 */ /* 0x000fe200078e00ff */
[----:B------:R-:W-:Y:S01]  /*1dc0*/  PRMT R19, R11, 0x7771, RZ ;  /* 0x000077710b137816 */ /* 0x000fe200000000ff */
[----:B------:R-:W-:Y:S01]  /*1dd0*/  IMAD.U32 R14, R7, 0x10000, RZ ;  /* 0x00010000070e7824 */ /* 0x000fe200078e00ff */
[----:B------:R-:W-:Y:S01]  /*1de0*/  PRMT R12, R8, 0x7770, RZ ;  /* 0x00007770080c7816 */ /* 0x000fe200000000ff */
[----:B------:R-:W-:Y:S01]  /*1df0*/  IMAD.U32 R21, R21, 0x10000, RZ ;  /* 0x0001000015157824 */ /* 0x000fe200078e00ff */
[----:B------:R-:W-:Y:S01]  /*1e00*/  LOP3.LUT R7, R13, 0xff0000, RZ, 0xc0, !PT ;  /* 0x00ff00000d077812 */ /* 0x000fe200078ec0ff */
[----:B------:R-:W-:Y:S01]  /*1e10*/  IMAD.U32 R19, R19, 0x10000, RZ ;  /* 0x0001000013137824 */ /* 0x000fe200078e00ff */
[----:B------:R-:W-:-:S02]  /*1e20*/  PRMT R13, R9, 0x7770, RZ ;  /* 0x00007770090d7816 */ /* 0x000fc400000000ff */
[----:B------:R-:W-:Y:S01]  /*1e30*/  LOP3.LUT R14, R14, 0xff0000, RZ, 0xc0, !PT ;  /* 0x00ff00000e0e7812 */ /* 0x000fe200078ec0ff */
[----:B------:R-:W-:Y:S01]  /*1e40*/  IMAD R12, R12, 0x1000000, R7 ;  /* 0x010000000c0c7824 */ /* 0x000fe200078e0207 */
[----:B------:R-:W-:Y:S02]  /*1e50*/  PRMT R17, R9, 0x7772, RZ ;  /* 0x0000777209117816 */ /* 0x000fe400000000ff */
[----:B------:R-:W-:Y:S01]  /*1e60*/  LOP3.LUT R24, R21, 0xff0000, RZ, 0xc0, !PT ;  /* 0x00ff000015187812 */ /* 0x000fe200078ec0ff */
[----:B------:R-:W-:Y:S01]  /*1e70*/  IMAD R13, R13, 0x1000000, R14 ;  /* 0x010000000d0d7824 */ /* 0x000fe200078e020e */
[----:B------:R-:W-:Y:S02]  /*1e80*/  PRMT R14, R9, 0x7773, RZ ;  /* 0x00007773090e7816 */ /* 0x000fe400000000ff */
[----:B------:R-:W-:Y:S02]  /*1e90*/  PRMT R9, R10, 0x7770, RZ ;  /* 0x000077700a097816 */ /* 0x000fe400000000ff */
[----:B------:R-:W-:-:S02]  /*1ea0*/  PRMT R7, R8, 0x7772, RZ ;  /* 0x0000777208077816 */ /* 0x000fc400000000ff */
[----:B------:R-:W-:Y:S01]  /*1eb0*/  PRMT R15, R8, 0x7773, RZ ;  /* 0x00007773080f7816 */ /* 0x000fe200000000ff */
[----:B------:R-:W-:Y:S01]  /*1ec0*/  IMAD R21, R9, 0x1000000, R24 ;  /* 0x0100000009157824 */ /* 0x000fe200078e0218 */
[----:B------:R-:W-:Y:S01]  /*1ed0*/  LOP3.LUT R26, R19, 0xff0000, RZ, 0xc0, !PT ;  /* 0x00ff0000131a7812 */ /* 0x000fe200078ec0ff */
[----:B------:R-:W-:Y:S01]  /*1ee0*/  IMAD.SHL.U32 R9, R17, 0x100, RZ ;  /* 0x0000010011097824 */ /* 0x000fe200078e00ff */
[----:B------:R-:W-:Y:S01]  /*1ef0*/  PRMT R8, R10, 0x7772, RZ ;  /* 0x000077720a087816 */ /* 0x000fe200000000ff */
[----:B------:R-:W-:Y:S01]  /*1f00*/  IMAD.SHL.U32 R7, R7, 0x100, RZ ;  /* 0x0000010007077824 */ /* 0x000fe200078e00ff */
[C---:B------:R-:W-:Y:S02]  /*1f10*/  PRMT R23, R11.reuse, 0x7770, RZ ;  /* 0x000077700b177816 */ /* 0x040fe400000000ff */
[----:B------:R-:W-:Y:S01]  /*1f20*/  PRMT R19, R11, 0x7772, RZ ;  /* 0x000077720b137816 */ /* 0x000fe200000000ff */
[----:B------:R-:W-:Y:S01]  /*1f30*/  IMAD.SHL.U32 R17, R8, 0x100, RZ ;  /* 0x0000010008117824 */ /* 0x000fe200078e00ff */
[----:B------:R-:W-:Y:S01]  /*1f40*/  PRMT R10, R10, 0x7773, RZ ;  /* 0x000077730a0a7816 */ /* 0x000fe200000000ff */
[----:B------:R-:W-:Y:S01]  /*1f50*/  IMAD R26, R23, 0x1000000, R26 ;  /* 0x01000000171a7824 */ /* 0x000fe200078e021a */
[----:B------:R-:W-:Y:S01]  /*1f60*/  PRMT R11, R11, 0x7773, RZ ;  /* 0x000077730b0b7816 */ /* 0x000fe200000000ff */
[----:B------:R-:W-:Y:S01]  /*1f70*/  IMAD.SHL.U32 R19, R19, 0x100, RZ ;  /* 0x0000010013137824 */ /* 0x000fe200078e00ff */
[----:B------:R-:W-:-:S02]  /*1f80*/  LOP3.LUT R8, R15, R12, R7, 0xfe, !PT ;  /* 0x0000000c0f087212 */ /* 0x000fc400078efe07 */
[----:B------:R-:W-:Y:S02]  /*1f90*/  LOP3.LUT R9, R14, R13, R9, 0xfe, !PT ;  /* 0x0000000d0e097212 */ /* 0x000fe400078efe09 */
[----:B------:R-:W-:Y:S02]  /*1fa0*/  LOP3.LUT R10, R10, R21, R17, 0xfe, !PT ;  /* 0x000000150a0a7212 */ /* 0x000fe400078efe11 */
[----:B------:R-:W-:-:S05]  /*1fb0*/  LOP3.LUT R11, R11, R26, R19, 0xfe, !PT ;  /* 0x0000001a0b0b7212 */ /* 0x000fca00078efe13 */
[----:B------:R0:W-:Y:S04]  /*1fc0*/  STL.128 [R3], R8 ;  /* 0x0000000803007387 */ /* 0x0001e80000100c00 */
[----:B------:R-:W2:Y:S02]  /*1fd0*/  LDL.128 R12, [R1+0x50] ;  /* 0x00005000010c7983 */ /* 0x000ea40000100c00 */
[----:B--2---:R-:W-:Y:S02]  /*1fe0*/  PRMT R17, R12, 0x7771, RZ ;  /* 0x000077710c117816 */ /* 0x004fe400000000ff */
[----:B------:R-:W-:Y:S02]  /*1ff0*/  PRMT R7, R13, 0x7771, RZ ;  /* 0x000077710d077816 */ /* 0x000fe400000000ff */
[----:B------:R-:W-:Y:S01]  /*2000*/  PRMT R21, R14, 0x7771, RZ ;  /* 0x000077710e157816 */ /* 0x000fe200000000ff */
[----:B------:R-:W-:Y:S01]  /*2010*/  IMAD.U32 R19, R17, 0x10000, RZ ;  /* 0x0001000011137824 */ /* 0x000fe200078e00ff */
[C---:B------:R-:W-:Y:S01]  /*2020*/  PRMT R17, R12.reuse, 0x7770, RZ ;  /* 0x000077700c117816 */ /* 0x040fe200000000ff */
[----:B------:R-:W-:Y:S01]  /*2030*/  IMAD.U32 R7, R7, 0x10000, RZ ;  /* 0x0001000007077824 */ /* 0x000fe200078e00ff */
[----:B0-----:R-:W-:Y:S01]  /*2040*/  PRMT R8, R12, 0x7773, RZ ;  /* 0x000077730c087816 */ /* 0x001fe200000000ff */
[----:B------:R-:W-:Y:S01]  /*2050*/  IMAD.U32 R23, R21, 0x10000, RZ ;  /* 0x0001000015177824 */ /* 0x000fe200078e00ff */
[----:B------:R-:W-:-:S02]  /*2060*/  LOP3.LUT R24, R19, 0xff0000, RZ, 0xc0, !PT ;  /* 0x00ff000013187812 */ /* 0x000fc400078ec0ff */
[----:B------:R-:W-:Y:S02]  /*2070*/  PRMT R19, R13, 0x7770, RZ ;  /* 0x000077700d137816 */ /* 0x000fe400000000ff */
[----:B------:R-:W-:Y:S01]  /*2080*/  LOP3.LUT R26, R7, 0xff0000, RZ, 0xc0, !PT ;  /* 0x00ff0000071a7812 */ /* 0x000fe200078ec0ff */
[----:B------:R-:W-:Y:S01]  /*2090*/  IMAD R17, R17, 0x1000000, R24 ;  /* 0x0100000011117824 */ /* 0x000fe200078e0218 */
[----:B------:R-:W-:Y:S02]  /*20a0*/  PRMT R7, R12, 0x7772, RZ ;  /* 0x000077720c077816 */ /* 0x000fe400000000ff */
[----:B------:R-:W-:Y:S01]  /*20b0*/  PRMT R12, R13, 0x7772, RZ ;  /* 0x000077720d0c7816 */ /* 0x000fe200000000ff */
[----:B------:R-:W-:Y:S01]  /*20c0*/  IMAD R9, R19, 0x1000000, R26 ;  /* 0x0100000013097824 */ /* 0x000fe200078e021a */
[----:B------:R-:W-:Y:S01]  /*20d0*/  PRMT R19, R15, 0x7771, RZ ;  /* 0x000077710f137816 */ /* 0x000fe200000000ff */
[----:B------:R-:W-:Y:S01]  /*20e0*/  IMAD.SHL.U32 R7, R7, 0x100, RZ ;  /* 0x0000010007077824 */ /* 0x000fe200078e00ff */
[----:B------:R-:W-:Y:S01]  /*20f0*/  PRMT R10, R13, 0x7773, RZ ;  /* 0x000077730d0a7816 */ /* 0x000fe200000000ff */
[----:B------:R-:W-:Y:S01]  /*2100*/  IMAD.SHL.U32 R12, R12, 0x100, RZ ;  /* 0x000001000c0c7824 */ /* 0x000fe200078e00ff */
[C---:B------:R-:W-:Y:S01]  /*2110*/  PRMT R13, R14.reuse, 0x7770, RZ ;  /* 0x000077700e0d7816 */ /* 0x040fe200000000ff */
[----:B------:R-:W-:Y:S01]  /*2120*/  IMAD.U32 R19, R19, 0x10000, RZ ;  /* 0x0001000013137824 */ /* 0x000fe200078e00ff */
[----:B------:R-:W-:-:S02]  /*2130*/  PRMT R11, R14, 0x7772, RZ ;  /* 0x000077720e0b7816 */ /* 0x000fc400000000ff */
[----:B------:R-:W-:Y:S02]  /*2140*/  LOP3.LUT R24, R23, 0xff0000, RZ, 0xc0, !PT ;  /* 0x00ff000017187812 */ /* 0x000fe400078ec0ff */
[----:B------:R-:W-:Y:S01]  /*2150*/  LOP3.LUT R26, R19, 0xff0000, RZ, 0xc0, !PT ;  /* 0x00ff0000131a7812 */ /* 0x000fe200078ec0ff */
[----:B------:R-:W-:Y:S01]  /*2160*/  IMAD.SHL.U32 R11, R11, 0x100, RZ ;  /* 0x000001000b0b7824 */ /* 0x000fe200078e00ff */
[----:B------:R-:W-:Y:S01]  /*2170*/  PRMT R21, R15, 0x7770, RZ ;  /* 0x000077700f157816 */ /* 0x000fe200000000ff */
[----:B------:R-:W-:Y:S01]  /*2180*/  IMAD R13, R13, 0x1000000, R24 ;  /* 0x010000000d0d7824 */ /* 0x000fe200078e0218 */
[----:B------:R-:W-:Y:S02]  /*2190*/  PRMT R19, R15, 0x7772, RZ ;  /* 0x000077720f137816 */ /* 0x000fe400000000ff */
        /* <DEDUP_REMOVED lines=8> */
[----:B------:R0:W-:Y:S04]  /*2220*/  STL.128 [R3+0x10], R8 ;  /* 0x0000100803007387 */ /* 0x0001e80000100c00 */
        /* <DEDUP_REMOVED lines=23> */
[----:B------:R-:W-:Y:S02]  /*23a0*/  PRMT R21, R15, 0x7770, RZ ;  /* 0x000077700f157816 */ /* 0x000fe400000000ff */
[----:B------:R-:W-:Y:S01]  /*23b0*/  LOP3.LUT R26, R19, 0xff0000, RZ, 0xc0, !PT ;  /* 0x00ff0000131a7812 */ /* 0x000fe200078ec0ff */
[----:B------:R-:W-:Y:S01]  /*23c0*/  IMAD.SHL.U32 R12, R12, 0x100, RZ ;  /* 0x000001000c0c7824 */ /* 0x000fe200078e00ff */
[----:B------:R-:W-:Y:S02]  /*23d0*/  LOP3.LUT R24, R23, 0xff0000, RZ, 0xc0, !PT ;  /* 0x00ff000017187812 */ /* 0x000fe400078ec0ff */
[----:B------:R-:W-:Y:S01]  /*23e0*/  PRMT R19, R15, 0x7772, RZ ;  /* 0x000077720f137816 */ /* 0x000fe200000000ff */
[----:B------:R-:W-:Y:S01]  /*23f0*/  IMAD R26, R21, 0x1000000, R26 ;  /* 0x01000000151a7824 */ /* 0x000fe200078e021a */
        /* <DEDUP_REMOVED lines=9> */
[----:B------:R-:W2:Y:S01]  /*2490*/  LDL.128 R12, [R1+0x70] ;  /* 0x00007000010c7983 */ /* 0x000ea20000100c00 */
[----:B------:R-:W-:Y:S01]  /*24a0*/  UMOV UR4, URZ ;  /* 0x000000ff00047c82 */ /* 0x000fe20008000000 */
        /* <DEDUP_REMOVED lines=8> */
[----:B0-----:R-:W-:-:S02]  /*2530*/  LOP3.LUT R8, R21, 0xff0000, RZ, 0xc0, !PT ;  /* 0x00ff000015087812 */ /* 0x001fc400078ec0ff */
[----:B------:R-:W-:Y:S02]  /*2540*/  PRMT R21, R15, 0x7771, RZ ;  /* 0x000077710f157816 */ /* 0x000fe400000000ff */
[----:B------:R-:W-:Y:S01]  /*2550*/  PRMT R7, R14, 0x7770, RZ ;  /* 0x000077700e077816 */ /* 0x000fe200000000ff */
[----:B------:R-:W-:Y:S01]  /*2560*/  IMAD R8, R23, 0x1000000, R8 ;  /* 0x0100000017087824 */ /* 0x000fe200078e0208 */
[----:B------:R-:W-:Y:S01]  /*2570*/  LOP3.LUT R26, R17, 0xff0000, RZ, 0xc0, !PT ;  /* 0x00ff0000111a7812 */ /* 0x000fe200078ec0ff */
[----:B------:R-:W-:Y:S01]  /*2580*/  IMAD.U32 R21, R21, 0x10000, RZ ;  /* 0x0001000015157824 */ /* 0x000fe200078e00ff */
[----:B------:R-:W-:Y:S02]  /*2590*/  LOP3.LUT R24, R24, 0xff0000, RZ, 0xc0, !PT ;  /* 0x00ff000018187812 */ /* 0x000fe400078ec0ff */
[C---:B------:R-:W-:Y:S01]  /*25a0*/  PRMT R17, R12.reuse, 0x7772, RZ ;  /* 0x000077720c117816 */ /* 0x040fe200000000ff */
[----:B------:R-:W-:Y:S01]  /*25b0*/  IMAD R19, R19, 0x1000000, R26 ;  /* 0x0100000013137824 */ /* 0x000fe200078e021a */
[----:B------:R-:W-:Y:S01]  /*25c0*/  PRMT R9, R12, 0x7773, RZ ;  /* 0x000077730c097816 */ /* 0x000fe200000000ff */
[----:B------:R-:W-:Y:S01]  /*25d0*/  IMAD R7, R7, 0x1000000, R24 ;  /* 0x0100000007077824 */ /* 0x000fe200078e0218 */
[----:B------:R-:W-:Y:S01]  /*25e0*/  PRMT R11, R13, 0x7772, RZ ;  /* 0x000077720d0b7816 */ /* 0x000fe200000000ff */
[----:B------:R-:W-:Y:S01]  /*25f0*/  IMAD.SHL.U32 R17, R17, 0x100, RZ ;  /* 0x0000010011117824 */ /* 0x000fe200078e00ff */
[----:B------:R-:W-:-:S02]  /*2600*/  PRMT R24, R13, 0x7773, RZ ;  /* 0x000077730d187816 */ /* 0x000fc400000000ff */
[----:B------:R-:W-:Y:S01]  /*2610*/  PRMT R26, R15, 0x7770, RZ ;  /* 0x000077700f1a7816 */ /* 0x000fe200000000ff */
[----:B------:R-:W-:Y:S01]  /*2620*/  IMAD.SHL.U32 R11, R11, 0x100, RZ ;  /* 0x000001000b0b7824 */ /* 0x000fe200078e00ff */
[----:B------:R-:W-:Y:S02]  /*2630*/  LOP3.LUT R21, R21, 0xff0000, RZ, 0xc0, !PT ;  /* 0x00ff000015157812 */ /* 0x000fe400078ec0ff */
[----:B------:R-:W-:Y:S02]  /*2640*/  PRMT R12, R14, 0x7772, RZ ;  /* 0x000077720e0c7816 */ /* 0x000fe400000000ff */
[C---:B------:R-:W-:Y:S01]  /*2650*/  PRMT R13, R15.reuse, 0x7772, RZ ;  /* 0x000077720f0d7816 */ /* 0x040fe200000000ff */
[----:B------:R-:W-:Y:S01]  /*2660*/  IMAD R26, R26, 0x1000000, R21 ;  /* 0x010000001a1a7824 */ /* 0x000fe200078e0215 */
[----:B------:R-:W-:Y:S01]  /*2670*/  PRMT R14, R14, 0x7773, RZ ;  /* 0x000077730e0e7816 */ /* 0x000fe200000000ff */
[----:B------:R-:W-:Y:S01]  /*2680*/  IMAD.SHL.U32 R21, R12, 0x100, RZ ;  /* 0x000001000c157824 */ /* 0x000fe200078e00ff */
[----:B------:R-:W-:Y:S01]  /*2690*/  PRMT R15, R15, 0x7773, RZ ;  /* 0x000077730f0f7816 */ /* 0x000fe200000000ff */
[----:B------:R-:W-:Y:S01]  /*26a0*/  IMAD.SHL.U32 R23, R13, 0x100, RZ ;  /* 0x000001000d177824 */ /* 0x000fe200078e00ff */
[----:B------:R-:W-:-:S02]  /*26b0*/  LOP3.LUT R12, R9, R8, R17, 0xfe, !PT ;  /* 0x00000008090c7212 */ /* 0x000fc400078efe11 */
[----:B------:R-:W-:Y:S02]  /*26c0*/  LOP3.LUT R13, R24, R19, R11, 0xfe, !PT ;  /* 0x00000013180d7212 */ /* 0x000fe400078efe0b */
[----:B------:R-:W-:Y:S02]  /*26d0*/  LOP3.LUT R14, R14, R7, R21, 0xfe, !PT ;  /* 0x000000070e0e7212 */ /* 0x000fe400078efe15 */
[----:B------:R-:W-:-:S05]  /*26e0*/  LOP3.LUT R15, R15, R26, R23, 0xfe, !PT ;  /* 0x0000001a0f0f7212 */ /* 0x000fca00078efe17 */
[----:B------:R0:W-:Y:S02]  /*26f0*/  STL.128 [R3+0x30], R12 ;  /* 0x0000300c03007387 */ /* 0x0001e40000100c00 */
.L_x_131:
[----:B------:R-:W2:Y:S04]  /*2700*/  LDL.64 R8, [R5+0x10] ;  /* 0x0000100005087983 */ /* 0x000ea80000100a00 */
[----:B0-----:R-:W3:Y:S04]  /*2710*/  LDL.128 R12, [R5+-0x28] ;  /* 0xffffd800050c7983 */ /* 0x001ee80000100c00 */
[----:B------:R-:W4:Y:S04]  /*2720*/  LDL R17, [R5+-0x4] ;  /* 0xfffffc0005117983 */ /* 0x000f280000100800 */
[----:B------:R-:W5:Y:S04]  /*2730*/  LDL R7, [R5+-0x18] ;  /* 0xffffe80005077983 */ /* 0x000f680000100800 */
[----:B------:R-:W4:Y:S04]  /*2740*/  LDL R24, [R5+0x8] ;  /* 0x0000080005187983 */ /* 0x000f280000100800 */
[----:B------:R-:W4:Y:S01]  /*2750*/  LDL R11, [R5+0x4] ;  /* 0x00000400050b7983 */ /* 0x000f220000100800 */
[----:B------:R-:W-:-:S04]  /*2760*/  UIADD3 UR4, UPT, UPT, UR4, 0x4, URZ ;  /* 0x0000000404047890 */ /* 0x000fc8000fffe0ff */
[----:B------:R-:W-:Y:S01]  /*2770*/  UISETP.NE.AND UP0, UPT, UR4, 0x30, UPT ;  /* 0x000000300400788c */ /* 0x000fe2000bf05270 */
[C-C-:B--2---:R-:W-:Y:S02]  /*2780*/  SHF.L.W.U32.HI R19, R9.reuse, 0xf, R9.reuse ;  /* 0x0000000f09137819 */ /* 0x144fe40000010e09 */
[--C-:B------:R-:W-:Y:S02]  /*2790*/  SHF.L.W.U32.HI R26, R9, 0xd, R9.reuse ;  /* 0x0000000d091a7819 */ /* 0x100fe40000010e09 */
[----:B------:R-:W-:Y:S02]  /*27a0*/  SHF.R.U32.HI R9, RZ, 0xa, R9 ;  /* 0x0000000aff097819 */ /* 0x000fe40000011609 */
[----:B---3--:R-:W-:Y:S02]  /*27b0*/  SHF.R.U32.HI R23, RZ, 0x3, R14 ;  /* 0x00000003ff177819 */ /* 0x008fe4000001160e */
[----:B------:R-:W-:Y:S02]  /*27c0*/  LOP3.LUT R21, R9, R19, R26, 0x96, !PT ;  /* 0x0000001309157212 */ /* 0x000fe400078e961a */
[----:B------:R-:W-:-:S02]  /*27d0*/  SHF.L.W.U32.HI R9, R8, 0xf, R8 ;  /* 0x0000000f08097819 */ /* 0x000fc40000010e08 */
[--C-:B------:R-:W-:Y:S02]  /*27e0*/  SHF.L.W.U32.HI R26, R8, 0xd, R8.reuse ;  /* 0x0000000d081a7819 */ /* 0x100fe40000010e08 */
[----:B------:R-:W-:Y:S02]  /*27f0*/  SHF.R.U32.HI R19, RZ, 0xa, R8 ;  /* 0x0000000aff137819 */ /* 0x000fe40000011608 */
[----:B-----5:R-:W-:Y:S02]  /*2800*/  SHF.L.W.U32.HI R28, R7, 0xe, R7 ;  /* 0x0000000e071c7819 */ /* 0x020fe40000010e07 */
[----:B------:R-:W-:Y:S02]  /*2810*/  LOP3.LUT R9, R19, R9, R26, 0x96, !PT ;  /* 0x0000000913097212 */ /* 0x000fe400078e961a */
[C-C-:B------:R-:W-:Y:S02]  /*2820*/  SHF.L.W.U32.HI R19, R14.reuse, 0x19, R14.reuse ;  /* 0x000000190e137819 */ /* 0x140fe40000010e0e */
[----:B------:R-:W-:-:S02]  /*2830*/  SHF.L.W.U32.HI R26, R14, 0xe, R14 ;  /* 0x0000000e0e1a7819 */ /* 0x000fc40000010e0e */
[----:B----4-:R-:W-:Y:S02]  /*2840*/  IADD3 R9, PT, PT, R12, R9, R17 ;  /* 0x000000090c097210 */ /* 0x010fe40007ffe011 */
[----:B------:R-:W-:Y:S02]  /*2850*/  LOP3.LUT R23, R23, R19, R26, 0x96, !PT ;  /* 0x0000001317177212 */ /* 0x000fe400078e961a */
[C---:B------:R-:W-:Y:S02]  /*2860*/  IADD3 R26, PT, PT, R13.reuse, R21, R10 ;  /* 0x000000150d1a7210 */ /* 0x040fe40007ffe00a */
[C-C-:B------:R-:W-:Y:S02]  /*2870*/  SHF.L.W.U32.HI R10, R13.reuse, 0x19, R13.reuse ;  /* 0x000000190d0a7819 */ /* 0x140fe40000010e0d */
[--C-:B------:R-:W-:Y:S02]  /*2880*/  SHF.L.W.U32.HI R19, R13, 0xe, R13.reuse ;  /* 0x0000000e0d137819 */ /* 0x100fe40000010e0d */
[----:B------:R-:W-:-:S04]  /*2890*/  SHF.R.U32.HI R13, RZ, 0x3, R13 ;  /* 0x00000003ff0d7819 */ /* 0x000fc8000001160d */
[----:B------:R-:W-:Y:S01]  /*28a0*/  LOP3.LUT R10, R13, R10, R19, 0x96, !PT ;  /* 0x0000000a0d0a7212 */ /* 0x000fe200078e9613 */
[----:B------:R-:W-:-:S04]  /*28b0*/  IMAD.IADD R13, R23, 0x1, R26 ;  /* 0x00000001170d7824 */ /* 0x000fc800078e021a */
[----:B------:R-:W-:Y:S01]  /*28c0*/  IMAD.IADD R12, R10, 0x1, R9 ;  /* 0x000000010a0c7824 */ /* 0x000fe200078e0209 */
[C-C-:B------:R-:W-:Y:S02]  /*28d0*/  SHF.L.W.U32.HI R9, R13.reuse, 0xf, R13.reuse ;  /* 0x0000000f0d097819 */ /* 0x140fe40000010e0d */
[--C-:B------:R-:W-:Y:S02]  /*28e0*/  SHF.L.W.U32.HI R26, R13, 0xd, R13.reuse ;  /* 0x0000000d0d1a7819 */ /* 0x100fe40000010e0d */
[----:B------:R-:W-:Y:S01]  /*28f0*/  SHF.R.U32.HI R21, RZ, 0xa, R13 ;  /* 0x0000000aff157819 */ /* 0x000fe2000001160d */
[----:B------:R-:W-:Y:S01]  /*2900*/  STL.64 [R5+0x18], R12 ;  /* 0x0000180c05007387 */ /* 0x000fe20000100a00 */
[C-C-:B------:R-:W-:Y:S02]  /*2910*/  SHF.L.W.U32.HI R10, R12.reuse, 0xf, R12.reuse ;  /* 0x0000000f0c0a7819 */ /* 0x140fe40000010e0c */
[--C-:B------:R-:W-:Y:S02]  /*2920*/  SHF.L.W.U32.HI R17, R12, 0xd, R12.reuse ;  /* 0x0000000d0c117819 */ /* 0x100fe40000010e0c */
[----:B------:R-:W-:-:S02]  /*2930*/  SHF.R.U32.HI R19, RZ, 0xa, R12 ;  /* 0x0000000aff137819 */ /* 0x000fc4000001160c */
[----:B------:R-:W-:Y:S02]  /*2940*/  LOP3.LUT R9, R21, R9, R26, 0x96, !PT ;  /* 0x0000000915097212 */ /* 0x000fe400078e961a */
[----:B------:R-:W-:Y:S02]  /*2950*/  LOP3.LUT R10, R19, R10, R17, 0x96, !PT ;  /* 0x0000000a130a7212 */ /* 0x000fe400078e9611 */
[----:B------:R-:W-:Y:S02]  /*2960*/  SHF.L.W.U32.HI R21, R7, 0x19, R7 ;  /* 0x0000001907157819 */ /* 0x000fe40000010e07 */
[C-C-:B------:R-:W-:Y:S02]  /*2970*/  SHF.L.W.U32.HI R17, R15.reuse, 0x19, R15.reuse ;  /* 0x000000190f117819 */ /* 0x140fe40000010e0f */
[--C-:B------:R-:W-:Y:S02]  /*2980*/  SHF.L.W.U32.HI R26, R15, 0xe, R15.reuse ;  /* 0x0000000e0f1a7819 */ /* 0x100fe40000010e0f */
[----:B------:R-:W-:-:S02]  /*2990*/  SHF.R.U32.HI R19, RZ, 0x3, R15 ;  /* 0x00000003ff137819 */ /* 0x000fc4000001160f */
[----:B------:R-:W-:Y:S02]  /*29a0*/  SHF.R.U32.HI R7, RZ, 0x3, R7 ;  /* 0x00000003ff077819 */ /* 0x000fe40000011607 */
[----:B------:R-:W-:Y:S02]  /*29b0*/  LOP3.LUT R17, R19, R17, R26, 0x96, !PT ;  /* 0x0000001113117212 */ /* 0x000fe400078e961a */
[----:B------:R-:W-:Y:S02]  /*29c0*/  IADD3 R24, PT, PT, R15, R9, R24 ;  /* 0x000000090f187210 */ /* 0x000fe40007ffe018 */
[----:B------:R-:W-:Y:S02]  /*29d0*/  LOP3.LUT R7, R7, R21, R28, 0x96, !PT ;  /* 0x0000001507077212 */ /* 0x000fe400078e961c */
[----:B------:R-:W-:-:S03]  /*29e0*/  IADD3 R10, PT, PT, R14, R10, R11 ;  /* 0x0000000a0e0a7210 */ /* 0x000fc60007ffe00b */
[----:B------:R-:W-:Y:S02]  /*29f0*/  IMAD.IADD R24, R7, 0x1, R24 ;  /* 0x0000000107187824 */ /* 0x000fe400078e0218 */
[----:B------:R-:W-:Y:S02]  /*2a00*/  IMAD.IADD R14, R17, 0x1, R10 ;  /* 0x00000001110e7824 */ /* 0x000fe400078e020a */
[----:B------:R-:W-:Y:S01]  /*2a10*/  VIADD R7, R5, 0x10 ;  /* 0x0000001005077836 */ /* 0x000fe20000000000 */
[----:B------:R-:W-:Y:S01]  /*2a20*/  STL [R5+0x24], R24 ;  /* 0x0000241805007387 */ /* 0x000fe20000100800 */
[----:B------:R-:W-:-:S03]  /*2a30*/  IMAD.MOV.U32 R10, RZ, RZ, R8 ;  /* 0x000000ffff0a7224 */ /* 0x000fc600078e0008 */
[----:B------:R0:W-:Y:S02]  /*2a40*/  STL [R5+0x20], R14 ;  /* 0x0000200e05007387 */ /* 0x0001e40000100800 */
[----:B0-----:R-:W-:Y:S01]  /*2a50*/  IMAD.MOV.U32 R5, RZ, RZ, R7 ;  /* 0x000000ffff057224 */ /* 0x001fe200078e0007 */
[----:B------:R-:W-:Y:S06]  /*2a60*/  BRA.U UP0, `(.L_x_131) ;  /* 0xfffffffd00247547 */ /* 0x000fec000b83ffff */
[----:B------:R-:W-:Y:S01]  /*2a70*/  IMAD.MOV.U32 R7, RZ, RZ, 0x8 ;  /* 0x00000008ff077424 */ /* 0x000fe200078e00ff */
[----:B------:R-:W-:Y:S01]  /*2a80*/  UMOV UR4, URZ ;  /* 0x000000ff00047c82 */ /* 0x000fe20008000000 */
[----:B------:R-:W-:Y:S02]  /*2a90*/  IMAD.MOV.U32 R5, RZ, RZ, R22 ;  /* 0x000000ffff057224 */ /* 0x000fe400078e0016 */
[----:B------:R-:W-:Y:S02]  /*2aa0*/  IMAD.MOV.U32 R19, RZ, RZ, R20 ;  /* 0x000000ffff137224 */ /* 0x000fe400078e0014 */
[----:B------:R-:W-:Y:S02]  /*2ab0*/  IMAD.MOV.U32 R28, RZ, RZ, R18 ;  /* 0x000000ffff1c7224 */ /* 0x000fe400078e0012 */
[----:B------:R-:W-:Y:S02]  /*2ac0*/  IMAD.MOV.U32 R24, RZ, RZ, R0 ;  /* 0x000000ffff187224 */ /* 0x000fe400078e0000 */
[----:B------:R-:W-:-:S02]  /*2ad0*/  IMAD.MOV.U32 R17, RZ, RZ, R2 ;  /* 0x000000ffff117224 */ /* 0x000fc400078e0002 */
[----:B------:R-:W-:Y:S02]  /*2ae0*/  IMAD.MOV.U32 R21, RZ, RZ, R4 ;  /* 0x000000ffff157224 */ /* 0x000fe400078e0004 */
[----:B------:R-:W-:Y:S02]  /*2af0*/  IMAD.MOV.U32 R26, RZ, RZ, R6 ;  /* 0x000000ffff1a7224 */ /* 0x000fe400078e0006 */
[----:B------:R-:W-:-:S07]  /*2b00*/  IMAD.MOV.U32 R12, RZ, RZ, R16 ;  /* 0x000000ffff0c7224 */ /* 0x000fce00078e0010 */
.L_x_132:
[----:B------:R0:W2:Y:S01]  /*2b10*/  LDL.128 R8, [R3] ;  /* 0x0000000003087983 */ /* 0x0000a20000100c00 */
[C-C-:B------:R-:W-:Y:S01]  /*2b20*/  SHF.L.W.U32.HI R13, R17.reuse, 0x1a, R17.reuse ;  /* 0x0000001a110d7819 */ /* 0x140fe20000010e11 */
[----:B------:R-:W-:Y:S01]  /*2b30*/  UIADD3 UR4, UPT, UPT, UR4, 0x4, URZ ;  /* 0x0000000404047890 */ /* 0x000fe2000fffe0ff */
[C-C-:B------:R-:W-:Y:S02]  /*2b40*/  SHF.L.W.U32.HI R14, R17.reuse, 0x15, R17.reuse ;  /* 0x00000015110e7819 */ /* 0x140fe40000010e11 */
[----:B------:R-:W-:Y:S01]  /*2b50*/  SHF.L.W.U32.HI R15, R17, 0x7, R17 ;  /* 0x00000007110f7819 */ /* 0x000fe20000010e11 */
[----:B------:R-:W-:Y:S01]  /*2b60*/  UISETP.NE.AND UP0, UPT, UR4, 0x40, UPT ;  /* 0x000000400400788c */ /* 0x000fe2000bf05270 */
[----:B0-----:R-:W-:Y:S02]  /*2b70*/  VIADD R3, R3, 0x10 ;  /* 0x0000001003037836 */ /* 0x001fe40000000000 */
[----:B------:R-:W-:Y:S02]  /*2b80*/  LOP3.LUT R13, R15, R13, R14, 0x96, !PT ;  /* 0x0000000d0f0d7212 */ /* 0x000fe400078e960e */
[----:B------:R-:W-:-:S04]  /*2b90*/  LOP3.LUT R14, R26, R17, R21, 0xb8, !PT ;  /* 0x000000111a0e7212 */ /* 0x000fc800078eb815 */
[----:B------:R-:W-:Y:S02]  /*2ba0*/  IADD3 R15, PT, PT, R13, R14, R12 ;  /* 0x0000000e0d0f7210 */ /* 0x000fe40007ffe00c */
[C-C-:B------:R-:W-:Y:S02]  /*2bb0*/  SHF.L.W.U32.HI R12, R5.reuse, 0x1e, R5.reuse ;  /* 0x0000001e050c7819 */ /* 0x140fe40000010e05 */
[C-C-:B------:R-:W-:Y:S02]  /*2bc0*/  SHF.L.W.U32.HI R13, R5.reuse, 0x13, R5.reuse ;  /* 0x00000013050d7819 */ /* 0x140fe40000010e05 */
[----:B------:R-:W-:-:S04]  /*2bd0*/  SHF.L.W.U32.HI R14, R5, 0xa, R5 ;  /* 0x0000000a050e7819 */ /* 0x000fc80000010e05 */
[----:B------:R-:W-:Y:S02]  /*2be0*/  LOP3.LUT R14, R14, R12, R13, 0x96, !PT ;  /* 0x0000000c0e0e7212 */ /* 0x000fe400078e960d */
[----:B------:R-:W2:Y:S02]  /*2bf0*/  LDC.64 R12, c[0x3][R7+-0x8] ;  /* 0x00fffe00070c7b82 */ /* 0x000ea40000000a00 */
[----:B--2---:R-:W-:Y:S02]  /*2c00*/  IADD3 R15, PT, PT, R8, R15, R12 ;  /* 0x0000000f080f7210 */ /* 0x004fe40007ffe00c */
[----:B------:R-:W-:-:S03]  /*2c10*/  LOP3.LUT R8, R19, R28, R5, 0xe8, !PT ;  /* 0x0000001c13087212 */ /* 0x000fc600078ee805 */
[C---:B------:R-:W-:Y:S01]  /*2c20*/  IMAD.IADD R12, R15.reuse, 0x1, R24 ;  /* 0x000000010f0c7824 */ /* 0x040fe200078e0218 */
[----:B------:R-:W-:-:S04]  /*2c30*/  IADD3 R24, PT, PT, R15, R14, R8 ;  /* 0x0000000e0f187210 */ /* 0x000fc80007ffe008 */
[C-C-:B------:R-:W-:Y:S02]  /*2c40*/  SHF.L.W.U32.HI R8, R12.reuse, 0x1a, R12.reuse ;  /* 0x0000001a0c087819 */ /* 0x140fe40000010e0c */
[C-C-:B------:R-:W-:Y:S02]  /*2c50*/  SHF.L.W.U32.HI R15, R12.reuse, 0x15, R12.reuse ;  /* 0x000000150c0f7819 */ /* 0x140fe40000010e0c */
[----:B------:R-:W-:-:S04]  /*2c60*/  SHF.L.W.U32.HI R14, R12, 0x7, R12 ;  /* 0x000000070c0e7819 */ /* 0x000fc80000010e0c */
[----:B------:R-:W-:Y:S02]  /*2c70*/  LOP3.LUT R15, R14, R8, R15, 0x96, !PT ;  /* 0x000000080e0f7212 */ /* 0x000fe400078e960f */
[----:B------:R-:W-:-:S04]  /*2c80*/  LOP3.LUT R8, R21, R12, R17, 0xb8, !PT ;  /* 0x0000000c15087212 */ /* 0x000fc800078eb811 */
[----:B------:R-:W-:Y:S02]  /*2c90*/  IADD3 R8, PT, PT, R15, R8, R26 ;  /* 0x000000080f087210 */ /* 0x000fe40007ffe01a */
[----:B------:R0:W1:Y:S02]  /*2ca0*/  LDC.64 R14, c[0x3][R7] ;  /* 0x00c00000070e7b82 */ /* 0x0000640000000a00 */
[----:B------:R-:W-:-:S05]  /*2cb0*/  IADD3 R9, PT, PT, R9, R8, R13 ;  /* 0x0000000809097210 */ /* 0x000fca0007ffe00d */
[----:B------:R-:W-:Y:S01]  /*2cc0*/  IMAD.IADD R26, R9, 0x1, R28 ;  /* 0x00000001091a7824 */ /* 0x000fe200078e021c */
[----:B------:R-:W-:Y:S01]  /*2cd0*/  LOP3.LUT R28, R5, R19, R24, 0xe8, !PT ;  /* 0x00000013051c7212 */ /* 0x000fe200078ee818 */
[----:B0-----:R-:W-:-:S03]  /*2ce0*/  VIADD R7, R7, 0x10 ;  /* 0x0000001007077836 */ /* 0x001fc60000000000 */
[C-C-:B------:R-:W-:Y:S02]  /*2cf0*/  SHF.L.W.U32.HI R8, R26.reuse, 0x1a, R26.reuse ;  /* 0x0000001a1a087819 */ /* 0x140fe40000010e1a */
[C-C-:B------:R-:W-:Y:S02]  /*2d00*/  SHF.L.W.U32.HI R13, R26.reuse, 0x15, R26.reuse ;  /* 0x000000151a0d7819 */ /* 0x140fe40000010e1a */
[----:B------:R-:W-:-:S04]  /*2d10*/  SHF.L.W.U32.HI R23, R26, 0x7, R26 ;  /* 0x000000071a177819 */ /* 0x000fc80000010e1a */
[----:B------:R-:W-:Y:S02]  /*2d20*/  LOP3.LUT R8, R23, R8, R13, 0x96, !PT ;  /* 0x0000000817087212 */ /* 0x000fe400078e960d */
[----:B------:R-:W-:Y:S02]  /*2d30*/  LOP3.LUT R13, R17, R26, R12, 0xb8, !PT ;  /* 0x0000001a110d7212 */ /* 0x000fe400078eb80c */
[----:B------:R-:W-:Y:S02]  /*2d40*/  SHF.L.W.U32.HI R23, R24, 0xa, R24 ;  /* 0x0000000a18177819 */ /* 0x000fe40000010e18 */
[----:B------:R-:W-:-:S04]  /*2d50*/  IADD3 R13, PT, PT, R8, R13, R21 ;  /* 0x0000000d080d7210 */ /* 0x000fc80007ffe015 */
[----:B-1----:R-:W-:-:S05]  /*2d60*/  IADD3 R10, PT, PT, R10, R13, R14 ;  /* 0x0000000d0a0a7210 */ /* 0x002fca0007ffe00e */
[----:B------:R-:W-:-:S05]  /*2d70*/  IMAD.IADD R21, R10, 0x1, R19 ;  /* 0x000000010a157824 */ /* 0x000fca00078e0213 */
[C-C-:B------:R-:W-:Y:S02]  /*2d80*/  SHF.L.W.U32.HI R8, R21.reuse, 0x1a, R21.reuse ;  /* 0x0000001a15087819 */ /* 0x140fe40000010e15 */
[C-C-:B------:R-:W-:Y:S02]  /*2d90*/  SHF.L.W.U32.HI R13, R21.reuse, 0x15, R21.reuse ;  /* 0x00000015150d7819 */ /* 0x140fe40000010e15 */
[----:B------:R-:W-:-:S04]  /*2da0*/  SHF.L.W.U32.HI R14, R21, 0x7, R21 ;  /* 0x00000007150e7819 */ /* 0x000fc80000010e15 */
[----:B------:R-:W-:Y:S02]  /*2db0*/  LOP3.LUT R8, R14, R8, R13, 0x96, !PT ;  /* 0x000000080e087212 */ /* 0x000fe400078e960d */
[C-C-:B------:R-:W-:Y:S02]  /*2dc0*/  SHF.L.W.U32.HI R13, R24.reuse, 0x1e, R24.reuse ;  /* 0x0000001e180d7819 */ /* 0x140fe40000010e18 */
[----:B------:R-:W-:-:S04]  /*2dd0*/  SHF.L.W.U32.HI R14, R24, 0x13, R24 ;  /* 0x00000013180e7819 */ /* 0x000fc80000010e18 */
[----:B------:R-:W-:-:S04]  /*2de0*/  LOP3.LUT R14, R23, R13, R14, 0x96, !PT ;  /* 0x0000000d170e7212 */ /* 0x000fc800078e960e */
[----:B------:R-:W-:-:S04]  /*2df0*/  IADD3 R28, PT, PT, R9, R14, R28 ;  /* 0x0000000e091c7210 */ /* 0x000fc80007ffe01c */
[C-C-:B------:R-:W-:Y:S02]  /*2e00*/  SHF.L.W.U32.HI R9, R28.reuse, 0x1e, R28.reuse ;  /* 0x0000001e1c097819 */ /* 0x140fe40000010e1c */
[C-C-:B------:R-:W-:Y:S02]  /*2e10*/  SHF.L.W.U32.HI R14, R28.reuse, 0x13, R28.reuse ;  /* 0x000000131c0e7819 */ /* 0x140fe40000010e1c */
[--C-:B------:R-:W-:Y:S02]  /*2e20*/  SHF.L.W.U32.HI R13, R28, 0xa, R28.reuse ;  /* 0x0000000a1c0d7819 */ /* 0x100fe40000010e1c */
[----:B------:R-:W-:Y:S02]  /*2e30*/  LOP3.LUT R19, R24, R5, R28, 0xe8, !PT ;  /* 0x0000000518137212 */ /* 0x000fe400078ee81c */
[----:B------:R-:W-:-:S04]  /*2e40*/  LOP3.LUT R9, R13, R9, R14, 0x96, !PT ;  /* 0x000000090d097212 */ /* 0x000fc800078e960e */
[----:B------:R-:W-:Y:S02]  /*2e50*/  IADD3 R19, PT, PT, R10, R9, R19 ;  /* 0x000000090a137210 */ /* 0x000fe40007ffe013 */
[----:B------:R-:W-:Y:S02]  /*2e60*/  LOP3.LUT R9, R12, R21, R26, 0xb8, !PT ;  /* 0x000000150c097212 */ /* 0x000fe400078eb81a */
[C---:B------:R-:W-:Y:S02]  /*2e70*/  SHF.L.W.U32.HI R10, R19.reuse, 0x1e, R19 ;  /* 0x0000001e130a7819 */ /* 0x040fe40000010e13 */
[----:B------:R-:W-:Y:S02]  /*2e80*/  IADD3 R8, PT, PT, R8, R9, R17 ;  /* 0x0000000908087210 */ /* 0x000fe40007ffe011 */
[C-C-:B------:R-:W-:Y:S02]  /*2e90*/  SHF.L.W.U32.HI R13, R19.reuse, 0x13, R19.reuse ;  /* 0x00000013130d7819 */ /* 0x140fe40000010e13 */
[----:B------:R-:W-:-:S02]  /*2ea0*/  SHF.L.W.U32.HI R9, R19, 0xa, R19 ;  /* 0x0000000a13097819 */ /* 0x000fc40000010e13 */
[----:B------:R-:W-:Y:S02]  /*2eb0*/  IADD3 R8, PT, PT, R11, R8, R15 ;  /* 0x000000080b087210 */ /* 0x000fe40007ffe00f */
[----:B------:R-:W-:Y:S02]  /*2ec0*/  LOP3.LUT R9, R9, R10, R13, 0x96, !PT ;  /* 0x0000000a09097212 */ /* 0x000fe400078e960d */
[----:B------:R-:W-:Y:S01]  /*2ed0*/  LOP3.LUT R10, R28, R24, R19, 0xe8, !PT ;  /* 0x000000181c0a7212 */ /* 0x000fe200078ee813 */
[----:B------:R-:W-:-:S03]  /*2ee0*/  IMAD.IADD R17, R8, 0x1, R5 ;  /* 0x0000000108117824 */ /* 0x000fc600078e0205 */
[----:B------:R-:W-:Y:S01]  /*2ef0*/  IADD3 R5, PT, PT, R8, R9, R10 ;  /* 0x0000000908057210 */ /* 0x000fe20007ffe00a */
        /* <DEDUP_REMOVED lines=9> */
.L_x_130:
[--C-:B------:R-:W-:Y:S01]  /*2f90*/  SHF.R.U32.HI R12, RZ, 0x18, R22.reuse ;  /* 0x00000018ff0c7819 */ /* 0x100fe20000011616 */
[----:B------:R-:W-:Y:S01]  /*2fa0*/  IMAD.MOV.U32 R8, RZ, RZ, 0x33323130 ;  /* 0x33323130ff087424 */ /* 0x000fe200078e00ff */
[--C-:B------:R-:W-:Y:S01]  /*2fb0*/  SHF.R.U32.HI R7, RZ, 0x10, R22.reuse ;  /* 0x00000010ff077819 */ /* 0x100fe20000011616 */
[----:B------:R-:W-:Y:S01]  /*2fc0*/  IMAD.MOV.U32 R9, RZ, RZ, 0x37363534 ;  /* 0x37363534ff097424 */ /* 0x000fe200078e00ff */
[--C-:B------:R-:W-:Y:S01]  /*2fd0*/  SHF.R.U32.HI R24, RZ, 0xc, R22.reuse ;  /* 0x0000000cff187819 */ /* 0x100fe20000011616 */
[----:B------:R-:W-:Y:S01]  /*2fe0*/  IMAD.MOV.U32 R10, RZ, RZ, 0x62613938 ;  /* 0x62613938ff0a7424 */ /* 0x000fe200078e00ff */
[--C-:B------:R-:W-:Y:S01]  /*2ff0*/  SHF.R.U32.HI R26, RZ, 0x8, R22.reuse ;  /* 0x00000008ff1a7819 */ /* 0x100fe20000011616 */
[----:B------:R-:W-:Y:S01]  /*3000*/  IMAD.MOV.U32 R11, RZ, RZ, 0x66656463 ;  /* 0x66656463ff0b7424 */ /* 0x000fe200078e00ff */
[--C-:B------:R-:W-:Y:S02]  /*3010*/  SHF.R.U32.HI R28, RZ, 0x4, R22.reuse ;  /* 0x00000004ff1c7819 */ /* 0x100fe40000011616 */
[----:B------:R-:W-:-:S02]  /*3020*/  SHF.R.U32.HI R14, RZ, 0x14, R22 ;  /* 0x00000014ff0e7819 */ /* 0x000fc40000011616 */
[C---:B------:R-:W-:Y:S01]  /*3030*/  LEA.HI R13, R22.reuse, R1, RZ, 0x4 ;  /* 0x00000001160d7211 */ /* 0x040fe200078f20ff */
[----:B------:R-:W-:Y:S01]  /*3040*/  STL.128 [R1], R8 ;  /* 0x0000000801007387 */ /* 0x000fe20000100c00 */
[----:B------:R-:W-:Y:S02]  /*3050*/  LOP3.LUT R3, R22, 0xf, RZ, 0xc0, !PT ;  /* 0x0000000f16037812 */ /* 0x000fe400078ec0ff */
[----:B------:R-:W-:Y:S02]  /*3060*/  LOP3.LUT R12, R12, 0xf, RZ, 0xc0, !PT ;  /* 0x0000000f0c0c7812 */ /* 0x000fe400078ec0ff */
[----:B------:R-:W-:Y:S01]  /*3070*/  LOP3.LUT R22, R7, 0xf, RZ, 0xc0, !PT ;  /* 0x0000000f07167812 */ /* 0x000fe200078ec0ff */
[----:B------:R-:W-:Y:S01]  /*3080*/  IMAD.IADD R7, R1, 0x1, R3 ;  /* 0x0000000101077824 */ /* 0x000fe200078e0203 */
[----:B------:R-:W-:Y:S02]  /*3090*/  LOP3.LUT R24, R24, 0xf, RZ, 0xc0, !PT ;  /* 0x0000000f18187812 */ /* 0x000fe400078ec0ff */
[----:B------:R-:W-:-:S02]  /*30a0*/  LOP3.LUT R26, R26, 0xf, RZ, 0xc0, !PT ;  /* 0x0000000f1a1a7812 */ /* 0x000fc400078ec0ff */
[----:B------:R-:W-:Y:S02]  /*30b0*/  LOP3.LUT R28, R28, 0xf, RZ, 0xc0, !PT ;  /* 0x0000000f1c1c7812 */ /* 0x000fe400078ec0ff */
[----:B------:R-:W-:Y:S01]  /*30c0*/  LOP3.LUT R14, R14, 0xf, RZ, 0xc0, !PT ;  /* 0x0000000f0e0e7812 */ /* 0x000fe200078ec0ff */
[C---:B------:R-:W-:Y:S01]  /*30d0*/  IMAD.IADD R15, R1.reuse, 0x1, R12 ;  /* 0x00000001010f7824 */ /* 0x040fe200078e020c */
[----:B------:R-:W-:Y:S01]  /*30e0*/  LEA.HI R5, R20, R1, RZ, 0x4 ;  /* 0x0000000114057211 */ /* 0x000fe200078f20ff */
[C---:B------:R-:W-:Y:S01]  /*30f0*/  IMAD.IADD R19, R1.reuse, 0x1, R22 ;  /* 0x0000000101137824 */ /* 0x040fe200078e0216 */
[----:B------:R0:W2:Y:S01]  /*3100*/  LDL.U8 R3, [R13] ;  /* 0x000000000d037983 */ /* 0x0000a20000100000 */
[C---:B------:R-:W-:Y:S02]  /*3110*/  IMAD.IADD R21, R1.reuse, 0x1, R24 ;  /* 0x0000000101157824 */ /* 0x040fe400078e0218 */
[C---:B------:R-:W-:Y:S01]  /*3120*/  IMAD.IADD R23, R1.reuse, 0x1, R26 ;  /* 0x0000000101177824 */ /* 0x040fe200078e021a */
[----:B------:R-:W3:Y:S01]  /*3130*/  LDL.U8 R7, [R7] ;  /* 0x0000000007077983 */ /* 0x000ee20000100000 */
[----:B------:R-:W-:-:S02]  /*3140*/  IMAD.IADD R25, R1, 0x1, R28 ;  /* 0x0000000101197824 */ /* 0x000fc400078e021c */
[----:B------:R-:W-:Y:S01]  /*3150*/  IMAD.IADD R14, R1, 0x1, R14 ;  /* 0x00000001010e7824 */ /* 0x000fe200078e020e */
[----:B------:R-:W4:Y:S04]  /*3160*/  LDL.U8 R15, [R15] ;  /* 0x000000000f0f7983 */ /* 0x000f280000100000 */
[----:B------:R1:W5:Y:S04]  /*3170*/  LDL.U8 R17, [R14] ;  /* 0x000000000e117983 */ /* 0x0003680000100000 */
[----:B------:R-:W5:Y:S04]  /*3180*/  LDL.U8 R19, [R19] ;  /* 0x0000000013137983 */ /* 0x000f680000100000 */
[----:B------:R-:W5:Y:S04]  /*3190*/  LDL.U8 R21, [R21] ;  /* 0x0000000015157983 */ /* 0x000f680000100000 */
[----:B------:R-:W5:Y:S04]  /*31a0*/  LDL.U8 R23, [R23] ;  /* 0x0000000017177983 */ /* 0x000f680000100000 */
[----:B------:R-:W5:Y:S04]  /*31b0*/  LDL.U8 R25, [R25] ;  /* 0x0000000019197983 */ /* 0x000f680000100000 */
[----:B------:R-:W-:Y:S04]  /*31c0*/  STL.128 [R1], R8 ;  /* 0x0000000801007387 */ /* 0x000fe80000100c00 */
[----:B------:R-:W5:Y:S01]  /*31d0*/  LDL.U8 R5, [R5] ;  /* 0x0000000005057983 */ /* 0x000f620000100000 */
[----:B0-----:R-:W2:Y:S01]  /*31e0*/  LDC.64 R12, c[0x0][0x388] ;  /* 0x0000e200ff0c7b82 */ /* 0x001ea20000000a00 */
[----:B------:R-:W-:-:S02]  /*31f0*/  SHF.R.U32.HI R27, RZ, 0x18, R20 ;  /* 0x00000018ff1b7819 */ /* 0x000fc40000011614 */
[--C-:B------:R-:W-:Y:S02]  /*3200*/  SHF.R.U32.HI R29, RZ, 0x10, R20.reuse ;  /* 0x00000010ff1d7819 */ /* 0x100fe40000011614 */
[----:B-1----:R-:W-:Y:S02]  /*3210*/  SHF.R.U32.HI R14, RZ, 0x4, R20 ;  /* 0x00000004ff0e7819 */ /* 0x002fe40000011614 */
[----:B------:R-:W-:Y:S02]  /*3220*/  LOP3.LUT R22, R20, 0xf, RZ, 0xc0, !PT ;  /* 0x0000000f14167812 */ /* 0x000fe400078ec0ff */
[----:B------:R-:W-:Y:S02]  /*3230*/  LOP3.LUT R14, R14, 0xf, RZ, 0xc0, !PT ;  /* 0x0000000f0e0e7812 */ /* 0x000fe400078ec0ff */
[--C-:B------:R-:W-:Y:S02]  /*3240*/  SHF.R.U32.HI R24, RZ, 0x8, R18.reuse ;  /* 0x00000008ff187819 */ /* 0x100fe40000011612 */
[----:B------:R-:W-:Y:S01]  /*3250*/  SHF.R.U32.HI R26, RZ, 0xc, R18 ;  /* 0x0000000cff1a7819 */ /* 0x000fe20000011612 */
[----:B------:R-:W-:Y:S01]  /*3260*/  IMAD.IADD R14, R1, 0x1, R14 ;  /* 0x00000001010e7824 */ /* 0x000fe200078e020e */
[----:B------:R-:W-:-:S02]  /*3270*/  SHF.R.U32.HI R28, RZ, 0x10, R18 ;  /* 0x00000010ff1c7819 */ /* 0x000fc40000011612 */
[----:B------:R-:W-:Y:S02]  /*3280*/  LOP3.LUT R24, R24, 0xf, RZ, 0xc0, !PT ;  /* 0x0000000f18187812 */ /* 0x000fe400078ec0ff */
[----:B------:R-:W-:Y:S01]  /*3290*/  LOP3.LUT R26, R26, 0xf, RZ, 0xc0, !PT ;  /* 0x0000000f1a1a7812 */ /* 0x000fe200078ec0ff */
[----:B------:R-:W5:Y:S01]  /*32a0*/  LDL.U8 R14, [R14] ;  /* 0x000000000e0e7983 */ /* 0x000f620000100000 */
[----:B------:R-:W-:Y:S01]  /*32b0*/  LOP3.LUT R28, R28, 0xf, RZ, 0xc0, !PT ;  /* 0x0000000f1c1c7812 */ /* 0x000fe200078ec0ff */
[C---:B------:R-:W-:Y:S02]  /*32c0*/  IMAD.IADD R24, R1.reuse, 0x1, R24 ;  /* 0x0000000101187824 */ /* 0x040fe400078e0218 */
[C---:B------:R-:W-:Y:S02]  /*32d0*/  IMAD.IADD R26, R1.reuse, 0x1, R26 ;  /* 0x00000001011a7824 */ /* 0x040fe400078e021a */
[----:B------:R-:W-:Y:S01]  /*32e0*/  IMAD.IADD R28, R1, 0x1, R28 ;  /* 0x00000001011c7824 */ /* 0x000fe200078e021c */
[----:B--2---:R0:W-:Y:S04]  /*32f0*/  STG.E.U8 desc[UR8][R12.64], R3 ;  /* 0x000000030c007986 */ /* 0x0041e8000c101108 */
[----:B---3--:R1:W-:Y:S04]  /*3300*/  STG.E.U8 desc[UR8][R12.64+0x7], R7 ;  /* 0x000007070c007986 */ /* 0x0083e8000c101108 */
[----:B----4-:R2:W-:Y:S04]  /*3310*/  STG.E.U8 desc[UR8][R12.64+0x1], R15 ;  /* 0x0000010f0c007986 */ /* 0x0105e8000c101108 */
[----:B-----5:R3:W-:Y:S01]  /*3320*/  STG.E.U8 desc[UR8][R12.64+0x2], R17 ;  /* 0x000002110c007986 */ /* 0x0207e2000c101108 */
[----:B0-----:R-:W-:-:S02]  /*3330*/  SHF.R.U32.HI R3, RZ, 0x14, R18 ;  /* 0x00000014ff037819 */ /* 0x001fc40000011612 */
[----:B-1----:R-:W-:Y:S01]  /*3340*/  SHF.R.U32.HI R7, RZ, 0xc, R20 ;  /* 0x0000000cff077819 */ /* 0x002fe20000011614 */
[----:B------:R0:W-:Y:S01]  /*3350*/  STG.E.U8 desc[UR8][R12.64+0x3], R19 ;  /* 0x000003130c007986 */ /* 0x0001e2000c101108 */
[----:B--2---:R-:W-:-:S03]  /*3360*/  LOP3.LUT R15, R29, 0xf, RZ, 0xc0, !PT ;  /* 0x0000000f1d0f7812 */ /* 0x004fc600078ec0ff */
[----:B------:R1:W-:Y:S01]  /*3370*/  STG.E.U8 desc[UR8][R12.64+0x5], R23 ;  /* 0x000005170c007986 */ /* 0x0003e2000c101108 */
[----:B---3--:R-:W-:Y:S02]  /*3380*/  SHF.R.U32.HI R17, RZ, 0x14, R20 ;  /* 0x00000014ff117819 */ /* 0x008fe40000011614 */
[----:B------:R-:W-:Y:S02]  /*3390*/  LOP3.LUT R7, R7, 0xf, RZ, 0xc0, !PT ;  /* 0x0000000f07077812 */ /* 0x000fe400078ec0ff */
[----:B0-----:R-:W-:Y:S01]  /*33a0*/  LOP3.LUT R19, R27, 0xf, RZ, 0xc0, !PT ;  /* 0x0000000f1b137812 */ /* 0x001fe200078ec0ff */
[----:B------:R0:W-:Y:S01]  /*33b0*/  STG.E.U8 desc[UR8][R12.64+0x8], R5 ;  /* 0x000008050c007986 */ /* 0x0001e2000c101108 */
[----:B-1----:R-:W-:Y:S02]  /*33c0*/  SHF.R.U32.HI R23, RZ, 0x18, R18 ;  /* 0x00000018ff177819 */ /* 0x002fe40000011612 */
[----:B------:R-:W-:Y:S01]  /*33d0*/  LOP3.LUT R17, R17, 0xf, RZ, 0xc0, !PT ;  /* 0x0000000f11117812 */ /* 0x000fe200078ec0ff */
[----:B------:R1:W-:Y:S01]  /*33e0*/  STG.E.U8 desc[UR8][R12.64+0x4], R21 ;  /* 0x000004150c007986 */ /* 0x0003e2000c101108 */
[----:B------:R-:W-:-:S02]  /*33f0*/  LOP3.LUT R3, R3, 0xf, RZ, 0xc0, !PT ;  /* 0x0000000f03037812 */ /* 0x000fc400078ec0ff */
[----:B0-----:R-:W-:-:S04]  /*3400*/  SHF.R.U32.HI R5, RZ, 0x8, R20 ;  /* 0x00000008ff057819 */ /* 0x001fc80000011614 */
[----:B------:R-:W-:Y:S02]  /*3410*/  LOP3.LUT R20, R5, 0xf, RZ, 0xc0, !PT ;  /* 0x0000000f05147812 */ /* 0x000fe400078ec0ff */
[----:B------:R-:W-:Y:S01]  /*3420*/  LOP3.LUT R5, R23, 0xf, RZ, 0xc0, !PT ;  /* 0x0000000f17057812 */ /* 0x000fe200078ec0ff */
[----:B------:R0:W-:Y:S01]  /*3430*/  STG.E.U8 desc[UR8][R12.64+0x6], R25 ;  /* 0x000006190c007986 */ /* 0x0001e2000c101108 */
[C---:B-1----:R-:W-:Y:S01]  /*3440*/  IMAD.IADD R21, R1.reuse, 0x1, R22 ;  /* 0x0000000101157824 */ /* 0x042fe200078e0216 */
[----:B------:R-:W-:Y:S01]  /*3450*/  SHF.R.U32.HI R22, RZ, 0x4, R18 ;  /* 0x00000004ff167819 */ /* 0x000fe20000011612 */
[C---:B------:R-:W-:Y:S02]  /*3460*/  IMAD.IADD R19, R1.reuse, 0x1, R19 ;  /* 0x0000000101137824 */ /* 0x040fe400078e0213 */
[C---:B------:R-:W-:Y:S02]  /*3470*/  IMAD.IADD R23, R1.reuse, 0x1, R15 ;  /* 0x0000000101177824 */ /* 0x040fe400078e020f */
[----:B------:R-:W-:-:S02]  /*3480*/  IMAD.IADD R17, R1, 0x1, R17 ;  /* 0x0000000101117824 */ /* 0x000fc400078e0211 */
[C---:B------:R-:W-:Y:S02]  /*3490*/  IMAD.IADD R20, R1.reuse, 0x1, R20 ;  /* 0x0000000101147824 */ /* 0x040fe400078e0214 */
[C---:B0-----:R-:W-:Y:S01]  /*34a0*/  IMAD.IADD R25, R1.reuse, 0x1, R7 ;  /* 0x0000000101197824 */ /* 0x041fe200078e0207 */
[----:B------:R-:W-:Y:S01]  /*34b0*/  LOP3.LUT R22, R22, 0xf, RZ, 0xc0, !PT ;  /* 0x0000000f16167812 */ /* 0x000fe200078ec0ff */
[C---:B------:R-:W-:Y:S01]  /*34c0*/  IMAD.IADD R7, R1.reuse, 0x1, R5 ;  /* 0x0000000101077824 */ /* 0x040fe200078e0205 */
[----:B------:R-:W-:Y:S01]  /*34d0*/  LEA.HI R5, R18, R1, RZ, 0x4 ;  /* 0x0000000112057211 */ /* 0x000fe200078f20ff */
[C---:B------:R-:W-:Y:S01]  /*34e0*/  IMAD.IADD R3, R1.reuse, 0x1, R3 ;  /* 0x0000000101037824 */ /* 0x040fe200078e0203 */
[----:B------:R-:W2:Y:S01]  /*34f0*/  LDL.U8 R19, [R19] ;  /* 0x0000000013137983 */ /* 0x000ea20000100000 */
[----:B------:R-:W-:-:S03]  /*3500*/  IMAD.IADD R22, R1, 0x1, R22 ;  /* 0x0000000101167824 */ /* 0x000fc600078e0216 */
[----:B------:R-:W3:Y:S04]  /*3510*/  LDL.U8 R27, [R17] ;  /* 0x00000000111b7983 */ /* 0x000ee80000100000 */
[----:B------:R-:W4:Y:S04]  /*3520*/  LDL.U8 R23, [R23] ;  /* 0x0000000017177983 */ /* 0x000f280000100000 */
[----:B------:R-:W5:Y:S04]  /*3530*/  LDL.U8 R25, [R25] ;  /* 0x0000000019197983 */ /* 0x000f680000100000 */
[----:B------:R-:W3:Y:S04]  /*3540*/  LDL.U8 R29, [R20] ;  /* 0x00000000141d7983 */ /* 0x000ee80000100000 */
[----:B------:R-:W3:Y:S04]  /*3550*/  LDL.U8 R21, [R21] ;  /* 0x0000000015157983 */ /* 0x000ee80000100000 */
[----:B------:R-:W-:Y:S04]  /*3560*/  STL.128 [R1], R8 ;  /* 0x0000000801007387 */ /* 0x000fe80000100c00 */
[----:B------:R-:W3:Y:S04]  /*3570*/  LDL.U8 R5, [R5] ;  /* 0x0000000005057983 */ /* 0x000ee80000100000 */
[----:B------:R-:W3:Y:S04]  /*3580*/  LDL.U8 R7, [R7] ;  /* 0x0000000007077983 */ /* 0x000ee80000100000 */
[----:B------:R0:W3:Y:S04]  /*3590*/  LDL.U8 R15, [R3] ;  /* 0x00000000030f7983 */ /* 0x0000e80000100000 */
[----:B------:R-:W3:Y:S04]  /*35a0*/  LDL.U8 R24, [R24] ;  /* 0x0000000018187983 */ /* 0x000ee80000100000 */
[----:B------:R1:W3:Y:S04]  /*35b0*/  LDL.U8 R20, [R22] ;  /* 0x0000000016147983 */ /* 0x0002e80000100000 */
[----:B------:R1:W3:Y:S04]  /*35c0*/  LDL.U8 R17, [R28] ;  /* 0x000000001c117983 */ /* 0x0002e80000100000 */
[----:B------:R-:W3:Y:S01]  /*35d0*/  LDL.U8 R26, [R26] ;  /* 0x000000001a1a7983 */ /* 0x000ee20000100000 */
[----:B------:R-:W-:-:S02]  /*35e0*/  LOP3.LUT R18, R18, 0xf, RZ, 0xc0, !PT ;  /* 0x0000000f12127812 */ /* 0x000fc400078ec0ff */
[C---:B0-----:R-:W-:Y:S02]  /*35f0*/  LEA.HI R3, R0.reuse, R1, RZ, 0x4 ;  /* 0x0000000100037211 */ /* 0x041fe400078f20ff */
[----:B-1----:R-:W-:Y:S01]  /*3600*/  LOP3.LUT R22, R0, 0xf, RZ, 0xc0, !PT ;  /* 0x0000000f00167812 */ /* 0x002fe200078ec0ff */
[----:B------:R0:W-:Y:S01]  /*3610*/  STG.E.U8 desc[UR8][R12.64+0xe], R14 ;  /* 0x00000e0e0c007986 */ /* 0x0001e2000c101108 */
[----:B------:R-:W-:-:S03]  /*3620*/  SHF.R.U32.HI R28, RZ, 0x18, R2 ;  /* 0x00000018ff1c7819 */ /* 0x000fc60000011602 */
[----:B------:R-:W-:Y:S01]  /*3630*/  IMAD.IADD R22, R1, 0x1, R22 ;  /* 0x0000000101167824 */ /* 0x000fe200078e0216 */
[----:B0-----:R-:W-:Y:S02]  /*3640*/  LEA.HI R14, R2, R1, RZ, 0x4 ;  /* 0x00000001020e7211 */ /* 0x001fe400078f20ff */
[----:B------:R-:W-:Y:S01]  /*3650*/  LOP3.LUT R28, R28, 0xf, RZ, 0xc0, !PT ;  /* 0x0000000f1c1c7812 */ /* 0x000fe200078ec0ff */
[----:B--2---:R-:W-:Y:S04]  /*3660*/  STG.E.U8 desc[UR8][R12.64+0x9], R19 ;  /* 0x000009130c007986 */ /* 0x004fe8000c101108 */
[----:B----4-:R0:W-:Y:S04]  /*3670*/  STG.E.U8 desc[UR8][R12.64+0xb], R23 ;  /* 0x00000b170c007986 */ /* 0x0101e8000c101108 */
[----:B-----5:R1:W-:Y:S04]  /*3680*/  STG.E.U8 desc[UR8][R12.64+0xc], R25 ;  /* 0x00000c190c007986 */ /* 0x0203e8000c101108 */
[----:B---3--:R2:W-:Y:S01]  /*3690*/  STG.E.U8 desc[UR8][R12.64+0xd], R29 ;  /* 0x00000d1d0c007986 */ /* 0x0085e2000c101108 */
[----:B0-----:R-:W-:-:S03]  /*36a0*/  SHF.R.U32.HI R23, RZ, 0x4, R0 ;  /* 0x00000004ff177819 */ /* 0x001fc60000011600 */
[----:B------:R0:W-:Y:S01]  /*36b0*/  STG.E.U8 desc[UR8][R12.64+0xf], R21 ;  /* 0x00000f150c007986 */ /* 0x0001e2000c101108 */
[----:B-1----:R-:W-:-:S03]  /*36c0*/  SHF.R.U32.HI R25, RZ, 0xc, R0 ;  /* 0x0000000cff197819 */ /* 0x002fc60000011600 */
[----:B------:R1:W-:Y:S01]  /*36d0*/  STG.E.U8 desc[UR8][R12.64+0x10], R5 ;  /* 0x000010050c007986 */ /* 0x0003e2000c101108 */
[----:B--2---:R-:W-:-:S03]  /*36e0*/  SHF.R.U32.HI R29, RZ, 0x8, R0 ;  /* 0x00000008ff1d7819 */ /* 0x004fc60000011600 */
[----:B------:R2:W-:Y:S01]  /*36f0*/  STG.E.U8 desc[UR8][R12.64+0x11], R7 ;  /* 0x000011070c007986 */ /* 0x0005e2000c101108 */
[----:B0-----:R-:W-:-:S03]  /*3700*/  SHF.R.U32.HI R21, RZ, 0xc, R2 ;  /* 0x0000000cff157819 */ /* 0x001fc60000011602 */
[----:B------:R0:W-:Y:S01]  /*3710*/  STG.E.U8 desc[UR8][R12.64+0x12], R15 ;  /* 0x0000120f0c007986 */ /* 0x0001e2000c101108 */
[--C-:B-1----:R-:W-:Y:S02]  /*3720*/  SHF.R.U32.HI R5, RZ, 0x18, R0.reuse ;  /* 0x00000018ff057819 */ /* 0x102fe40000011600 */
[--C-:B--2---:R-:W-:Y:S02]  /*3730*/  SHF.R.U32.HI R7, RZ, 0x14, R0.reuse ;  /* 0x00000014ff077819 */ /* 0x104fe40000011600 */
[----:B0-----:R-:W-:Y:S01]  /*3740*/  SHF.R.U32.HI R15, RZ, 0x10, R0 ;  /* 0x00000010ff0f7819 */ /* 0x001fe20000011600 */
[----:B------:R0:W-:Y:S01]  /*3750*/  STG.E.U8 desc[UR8][R12.64+0xa], R27 ;  /* 0x00000a1b0c007986 */ /* 0x0001e2000c101108 */
[--C-:B------:R-:W-:Y:S02]  /*3760*/  SHF.R.U32.HI R19, RZ, 0x8, R2.reuse ;  /* 0x00000008ff137819 */ /* 0x100fe40000011602 */
[----:B------:R-:W-:Y:S01]  /*3770*/  SHF.R.U32.HI R0, RZ, 0x4, R2 ;  /* 0x00000004ff007819 */ /* 0x000fe20000011602 */
[----:B------:R1:W-:Y:S01]  /*3780*/  STG.E.U8 desc[UR8][R12.64+0x15], R24 ;  /* 0x000015180c007986 */ /* 0x0003e2000c101108 */
[----:B------:R-:W-:-:S02]  /*3790*/  LOP3.LUT R5, R5, 0xf, RZ, 0xc0, !PT ;  /* 0x0000000f05057812 */ /* 0x000fc400078ec0ff */
[----:B------:R-:W-:Y:S01]  /*37a0*/  LOP3.LUT R7, R7, 0xf, RZ, 0xc0, !PT ;  /* 0x0000000f07077812 */ /* 0x000fe200078ec0ff */
[----:B------:R2:W-:Y:S01]  /*37b0*/  STG.E.U8 desc[UR8][R12.64+0x16], R20 ;  /* 0x000016140c007986 */ /* 0x0005e2000c101108 */
[----:B------:R-:W-:Y:S02]  /*37c0*/  LOP3.LUT R15, R15, 0xf, RZ, 0xc0, !PT ;  /* 0x0000000f0f0f7812 */ /* 0x000fe400078ec0ff */
[----:B------:R-:W-:Y:S01]  /*37d0*/  LOP3.LUT R25, R25, 0xf, RZ, 0xc0, !PT ;  /* 0x0000000f19197812 */ /* 0x000fe200078ec0ff */
[----:B0-----:R-:W-:Y:S01]  /*37e0*/  IMAD.IADD R27, R1, 0x1, R18 ;  /* 0x00000001011b7824 */ /* 0x001fe200078e0212 */
[----:B------:R-:W-:Y:S01]  /*37f0*/  LOP3.LUT R23, R23, 0xf, RZ, 0xc0, !PT ;  /* 0x0000000f17177812 */ /* 0x000fe200078ec0ff */
[----:B------:R0:W-:Y:S01]  /*3800*/  STG.E.U8 desc[UR8][R12.64+0x13], R17 ;  /* 0x000013110c007986 */ /* 0x0001e2000c101108 */
[----:B------:R-:W-:Y:S02]  /*3810*/  LOP3.LUT R18, R21, 0xf, RZ, 0xc0, !PT ;  /* 0x0000000f15127812 */ /* 0x000fe400078ec0ff */
[----:B-1----:R-:W-:Y:S01]  /*3820*/  LOP3.LUT R24, R29, 0xf, RZ, 0xc0, !PT ;  /* 0x0000000f1d187812 */ /* 0x002fe200078ec0ff */
[----:B------:R1:W-:Y:S01]  /*3830*/  STG.E.U8 desc[UR8][R12.64+0x14], R26 ;  /* 0x0000141a0c007986 */ /* 0x0003e2000c101108 */
[--C-:B--2---:R-:W-:Y:S01]  /*3840*/  SHF.R.U32.HI R20, RZ, 0x14, R2.reuse ;  /* 0x00000014ff147819 */ /* 0x104fe20000011602 */
[C---:B------:R-:W-:Y:S01]  /*3850*/  IMAD.IADD R5, R1.reuse, 0x1, R5 ;  /* 0x0000000101057824 */ /* 0x040fe200078e0205 */
[----:B------:R-:W-:Y:S01]  /*3860*/  LOP3.LUT R0, R0, 0xf, RZ, 0xc0, !PT ;  /* 0x0000000f00007812 */ /* 0x000fe200078ec0ff */
[C---:B------:R-:W-:Y:S01]  /*3870*/  IMAD.IADD R7, R1.reuse, 0x1, R7 ;  /* 0x0000000101077824 */ /* 0x040fe200078e0207 */
[----:B------:R-:W2:Y:S01]  /*3880*/  LDL.U8 R27, [R27] ;  /* 0x000000001b1b7983 */ /* 0x000ea20000100000 */
[----:B0-----:R-:W-:Y:S01]  /*3890*/  LOP3.LUT R17, R2, 0xf, RZ, 0xc0, !PT ;  /* 0x0000000f02117812 */ /* 0x001fe200078ec0ff */
[C---:B------:R-:W-:Y:S01]  /*38a0*/  IMAD.IADD R15, R1.reuse, 0x1, R15 ;  /* 0x00000001010f7824 */ /* 0x040fe200078e020f */
[----:B-1----:R-:W-:Y:S01]  /*38b0*/  SHF.R.U32.HI R26, RZ, 0x10, R2 ;  /* 0x00000010ff1a7819 */ /* 0x002fe20000011602 */
[----:B------:R-:W-:Y:S01]  /*38c0*/  IMAD.IADD R25, R1, 0x1, R25 ;  /* 0x0000000101197824 */ /* 0x000fe200078e0219 */
[----:B------:R-:W-:Y:S01]  /*38d0*/  LOP3.LUT R2, R19, 0xf, RZ, 0xc0, !PT ;  /* 0x0000000f13027812 */ /* 0x000fe200078ec0ff */
[C---:B------:R-:W-:Y:S01]  /*38e0*/  IMAD.IADD R23, R1.reuse, 0x1, R23 ;  /* 0x0000000101177824 */ /* 0x040fe200078e0217 */
[----:B------:R-:W-:Y:S01]  /*38f0*/  LOP3.LUT R20, R20, 0xf, RZ, 0xc0, !PT ;  /* 0x0000000f14147812 */ /* 0x000fe200078ec0ff */
[----:B------:R-:W-:-:S02]  /*3900*/  IMAD.IADD R24, R1, 0x1, R24 ;  /* 0x0000000101187824 */ /* 0x000fc400078e0218 */
[C---:B------:R-:W-:Y:S02]  /*3910*/  IMAD.IADD R18, R1.reuse, 0x1, R18 ;  /* 0x0000000101127824 */ /* 0x040fe400078e0212 */
[C---:B------:R-:W-:Y:S01]  /*3920*/  IMAD.IADD R17, R1.reuse, 0x1, R17 ;  /* 0x0000000101117824 */ /* 0x040fe200078e0211 */
[----:B------:R-:W-:Y:S01]  /*3930*/  STL.128 [R1], R8 ;  /* 0x0000000801007387 */ /* 0x000fe20000100c00 */
[C---:B------:R-:W-:Y:S02]  /*3940*/  IMAD.IADD R2, R1.reuse, 0x1, R2 ;  /* 0x0000000101027824 */ /* 0x040fe400078e0202 */
[C---:B------:R-:W-:Y:S01]  /*3950*/  IMAD.IADD R0, R1.reuse, 0x1, R0 ;  /* 0x0000000101007824 */ /* 0x040fe200078e0200 */
[----:B------:R-:W-:Y:S01]  /*3960*/  LOP3.LUT R26, R26, 0xf, RZ, 0xc0, !PT ;  /* 0x0000000f1a1a7812 */ /* 0x000fe200078ec0ff */
[C---:B------:R-:W-:Y:S01]  /*3970*/  IMAD.IADD R20, R1.reuse, 0x1, R20 ;  /* 0x0000000101147824 */ /* 0x040fe200078e0214 */
[----:B------:R-:W3:Y:S04]  /*3980*/  LDL.U8 R3, [R3] ;  /* 0x0000000003037983 */ /* 0x000ee80000100000 */
[----:B------:R-:W4:Y:S04]  /*3990*/  LDL.U8 R5, [R5] ;  /* 0x0000000005057983 */ /* 0x000f280000100000 */
[----:B------:R-:W5:Y:S04]  /*39a0*/  LDL.U8 R7, [R7] ;  /* 0x0000000007077983 */ /* 0x000f680000100000 */
[----:B------:R-:W5:Y:S04]  /*39b0*/  LDL.U8 R15, [R15] ;  /* 0x000000000f0f7983 */ /* 0x000f680000100000 */
[----:B------:R-:W5:Y:S04]  /*39c0*/  LDL.U8 R25, [R25] ;  /* 0x0000000019197983 */ /* 0x000f680000100000 */
[----:B------:R0:W5:Y:S04]  /*39d0*/  LDL.U8 R29, [R24] ;  /* 0x00000000181d7983 */ /* 0x0001680000100000 */
[----:B------:R-:W5:Y:S04]  /*39e0*/  LDL.U8 R23, [R23] ;  /* 0x0000000017177983 */ /* 0x000f680000100000 */
[----:B------:R-:W5:Y:S04]  /*39f0*/  LDL.U8 R22, [R22] ;  /* 0x0000000016167983 */ /* 0x000f680000100000 */
[----:B------:R-:W-:Y:S01]  /*3a00*/  STL.128 [R1], R8 ;  /* 0x0000000801007387 */ /* 0x000fe20000100c00 */
[----:B------:R-:W-:-:S03]  /*3a10*/  IMAD.IADD R21, R1, 0x1, R28 ;  /* 0x0000000101157824 */ /* 0x000fc600078e021c */
[----:B------:R-:W5:Y:S01]  /*3a20*/  LDL.U8 R18, [R18] ;  /* 0x0000000012127983 */ /* 0x000f620000100000 */
[----:B------:R-:W-:-:S03]  /*3a30*/  IMAD.IADD R19, R1, 0x1, R26 ;  /* 0x0000000101137824 */ /* 0x000fc600078e021a */
[----:B------:R-:W5:Y:S04]  /*3a40*/  LDL.U8 R17, [R17] ;  /* 0x0000000011117983 */ /* 0x000f680000100000 */
[----:B------:R-:W5:Y:S04]  /*3a50*/  LDL.U8 R14, [R14] ;  /* 0x000000000e0e7983 */ /* 0x000f680000100000 */
[----:B------:R-:W5:Y:S04]  /*3a60*/  LDL.U8 R2, [R2] ;  /* 0x0000000002027983 */ /* 0x000f680000100000 */
[----:B------:R-:W5:Y:S04]  /*3a70*/  LDL.U8 R0, [R0] ;  /* 0x0000000000007983 */ /* 0x000f680000100000 */
[----:B------:R-:W5:Y:S04]  /*3a80*/  LDL.U8 R20, [R20] ;  /* 0x0000000014147983 */ /* 0x000f680000100000 */
[----:B------:R-:W5:Y:S04]  /*3a90*/  LDL.U8 R21, [R21] ;  /* 0x0000000015157983 */ /* 0x000f680000100000 */
[----:B------:R-:W5:Y:S01]  /*3aa0*/  LDL.U8 R19, [R19] ;  /* 0x0000000013137983 */ /* 0x000f620000100000 */
[----:B------:R-:W-:-:S02]  /*3ab0*/  SHF.R.U32.HI R28, RZ, 0x10, R4 ;  /* 0x00000010ff1c7819 */ /* 0x000fc40000011604 */
[--C-:B------:R-:W-:Y:S02]  /*3ac0*/  SHF.R.U32.HI R26, RZ, 0xc, R4.reuse ;  /* 0x0000000cff1a7819 */ /* 0x100fe40000011604 */
[----:B0-----:R-:W-:Y:S02]  /*3ad0*/  SHF.R.U32.HI R24, RZ, 0x8, R4 ;  /* 0x00000008ff187819 */ /* 0x001fe40000011604 */
[----:B------:R-:W-:Y:S02]  /*3ae0*/  LOP3.LUT R28, R28, 0xf, RZ, 0xc0, !PT ;  /* 0x0000000f1c1c7812 */ /* 0x000fe400078ec0ff */
[----:B------:R-:W-:Y:S02]  /*3af0*/  LOP3.LUT R26, R26, 0xf, RZ, 0xc0, !PT ;  /* 0x0000000f1a1a7812 */ /* 0x000fe400078ec0ff */
[----:B------:R-:W-:Y:S01]  /*3b00*/  LOP3.LUT R24, R24, 0xf, RZ, 0xc0, !PT ;  /* 0x0000000f18187812 */ /* 0x000fe200078ec0ff */
[----:B------:R-:W-:Y:S04]  /*3b10*/  STL.128 [R1], R8 ;  /* 0x0000000801007387 */ /* 0x000fe80000100c00 */
[----:B--2---:R-:W-:Y:S04]  /*3b20*/  STG.E.U8 desc[UR8][R12.64+0x17], R27 ;  /* 0x0000171b0c007986 */ /* 0x004fe8000c101108 */
[----:B---3--:R0:W-:Y:S04]  /*3b30*/  STG.E.U8 desc[UR8][R12.64+0x18], R3 ;  /* 0x000018030c007986 */ /* 0x0081e8000c101108 */
[----:B----4-:R1:W-:Y:S04]  /*3b40*/  STG.E.U8 desc[UR8][R12.64+0x19], R5 ;  /* 0x000019050c007986 */ /* 0x0103e8000c101108 */
[----:B-----5:R2:W-:Y:S01]  /*3b50*/  STG.E.U8 desc[UR8][R12.64+0x1a], R7 ;  /* 0x00001a070c007986 */ /* 0x0205e2000c101108 */
[----:B0-----:R-:W-:-:S03]  /*3b60*/  LEA.HI R3, R4, R1, RZ, 0x4 ;  /* 0x0000000104037211 */ /* 0x001fc600078f20ff */
[----:B------:R0:W-:Y:S01]  /*3b70*/  STG.E.U8 desc[UR8][R12.64+0x1b], R15 ;  /* 0x00001b0f0c007986 */ /* 0x0001e2000c101108 */
[----:B-1----:R-:W-:-:S03]  /*3b80*/  SHF.R.U32.HI R5, RZ, 0x18, R4 ;  /* 0x00000018ff057819 */ /* 0x002fc60000011604 */
[----:B------:R1:W-:Y:S01]  /*3b90*/  STG.E.U8 desc[UR8][R12.64+0x1c], R25 ;  /* 0x00001c190c007986 */ /* 0x0003e2000c101108 */
[----:B--2---:R-:W-:-:S03]  /*3ba0*/  SHF.R.U32.HI R7, RZ, 0x14, R4 ;  /* 0x00000014ff077819 */ /* 0x004fc60000011604 */
[----:B------:R-:W-:Y:S04]  /*3bb0*/  STG.E.U8 desc[UR8][R12.64+0x1d], R29 ;  /* 0x00001d1d0c007986 */ /* 0x000fe8000c101108 */
[----:B------:R2:W-:Y:S01]  /*3bc0*/  STG.E.U8 desc[UR8][R12.64+0x1f], R22 ;  /* 0x00001f160c007986 */ /* 0x0005e2000c101108 */
[----:B0-----:R-:W-:Y:S02]  /*3bd0*/  SHF.R.U32.HI R15, RZ, 0xc, R6 ;  /* 0x0000000cff0f7819 */ /* 0x001fe40000011606 */
[----:B-1----:R-:W-:Y:S01]  /*3be0*/  LEA.HI R25, R6, R1, RZ, 0x4 ;  /* 0x0000000106197211 */ /* 0x002fe200078f20ff */
[----:B------:R-:W-:Y:S04]  /*3bf0*/  STG.E.U8 desc[UR8][R12.64+0x1e], R23 ;  /* 0x00001e170c007986 */ /* 0x000fe8000c101108 */
[----:B------:R0:W-:Y:S01]  /*3c00*/  STG.E.U8 desc[UR8][R12.64+0x24], R18 ;  /* 0x000024120c007986 */ /* 0x0001e2000c101108 */
[----:B--2---:R-:W-:-:S03]  /*3c10*/  SHF.R.U32.HI R22, RZ, 0x4, R4 ;  /* 0x00000004ff167819 */ /* 0x004fc60000011604 */
[----:B------:R1:W-:Y:S01]  /*3c20*/  STG.E.U8 desc[UR8][R12.64+0x27], R17 ;  /* 0x000027110c007986 */ /* 0x0003e2000c101108 */
[----:B------:R-:W-:-:S03]  /*3c30*/  LOP3.LUT R4, R4, 0xf, RZ, 0xc0, !PT ;  /* 0x0000000f04047812 */ /* 0x000fc600078ec0ff */
[----:B------:R2:W-:Y:S01]  /*3c40*/  STG.E.U8 desc[UR8][R12.64+0x20], R14 ;  /* 0x0000200e0c007986 */ /* 0x0005e2000c101108 */
[----:B0-----:R-:W-:-:S03]  /*3c50*/  SHF.R.U32.HI R18, RZ, 0x18, R6 ;  /* 0x00000018ff127819 */ /* 0x001fc60000011606 */
[----:B------:R0:W-:Y:S01]  /*3c60*/  STG.E.U8 desc[UR8][R12.64+0x25], R2 ;  /* 0x000025020c007986 */ /* 0x0001e2000c101108 */
[----:B------:R-:W-:-:S03]  /*3c70*/  LOP3.LUT R5, R5, 0xf, RZ, 0xc0, !PT ;  /* 0x0000000f05057812 */ /* 0x000fc600078ec0ff */
[----:B------:R3:W-:Y:S01]  /*3c80*/  STG.E.U8 desc[UR8][R12.64+0x26], R0 ;  /* 0x000026000c007986 */ /* 0x0007e2000c101108 */
[----:B-1----:R-:W-:Y:S01]  /*3c90*/  SHF.R.U32.HI R17, RZ, 0x10, R6 ;  /* 0x00000010ff117819 */ /* 0x002fe20000011606 */
[----:B------:R-:W-:Y:S01]  /*3ca0*/  IMAD.IADD R23, R1, 0x1, R4 ;  /* 0x0000000101177824 */ /* 0x000fe200078e0204 */
[--C-:B--2---:R-:W-:Y:S01]  /*3cb0*/  SHF.R.U32.HI R14, RZ, 0x14, R6.reuse ;  /* 0x00000014ff0e7819 */ /* 0x104fe20000011606 */
[----:B------:R1:W-:Y:S01]  /*3cc0*/  STG.E.U8 desc[UR8][R12.64+0x22], R20 ;  /* 0x000022140c007986 */ /* 0x0003e2000c101108 */
[----:B------:R-:W-:Y:S02]  /*3cd0*/  LOP3.LUT R7, R7, 0xf, RZ, 0xc0, !PT ;  /* 0x0000000f07077812 */ /* 0x000fe400078ec0ff */
[--C-:B0-----:R-:W-:Y:S01]  /*3ce0*/  SHF.R.U32.HI R2, RZ, 0x8, R6.reuse ;  /* 0x00000008ff027819 */ /* 0x101fe20000011606 */
[----:B------:R-:W-:Y:S01]  /*3cf0*/  STG.E.U8 desc[UR8][R12.64+0x21], R21 ;  /* 0x000021150c007986 */ /* 0x000fe2000c101108 */
[----:B------:R-:W-:Y:S02]  /*3d00*/  LOP3.LUT R22, R22, 0xf, RZ, 0xc0, !PT ;  /* 0x0000000f16167812 */ /* 0x000fe400078ec0ff */
[----:B---3--:R-:W-:Y:S01]  /*3d10*/  SHF.R.U32.HI R0, RZ, 0x4, R6 ;  /* 0x00000004ff007819 */ /* 0x008fe20000011606 */
[----:B------:R0:W-:Y:S01]  /*3d20*/  STG.E.U8 desc[UR8][R12.64+0x23], R19 ;  /* 0x000023130c007986 */ /* 0x0001e2000c101108 */
[----:B------:R-:W-:-:S02]  /*3d30*/  LOP3.LUT R18, R18, 0xf, RZ, 0xc0, !PT ;  /* 0x0000000f12127812 */ /* 0x000fc400078ec0ff */
[----:B------:R-:W-:Y:S01]  /*3d40*/  LOP3.LUT R4, R15, 0xf, RZ, 0xc0, !PT ;  /* 0x0000000f0f047812 */ /* 0x000fe200078ec0ff */
[----:B------:R-:W-:Y:S01]  /*3d50*/  IMAD.IADD R5, R1, 0x1, R5 ;  /* 0x0000000101057824 */ /* 0x000fe200078e0205 */
[----:B-1----:R-:W-:Y:S01]  /*3d60*/  LOP3.LUT R20, R6, 0xf, RZ, 0xc0, !PT ;  /* 0x0000000f06147812 */ /* 0x002fe200078ec0ff */
[----:B------:R-:W2:Y:S01]  /*3d70*/  LDL.U8 R3, [R3] ;  /* 0x0000000003037983 */ /* 0x000ea20000100000 */
[----:B------:R-:W-:Y:S02]  /*3d80*/  LOP3.LUT R6, R17, 0xf, RZ, 0xc0, !PT ;  /* 0x0000000f11067812 */ /* 0x000fe400078ec0ff */
[----:B------:R-:W-:Y:S01]  /*3d90*/  LOP3.LUT R14, R14, 0xf, RZ, 0xc0, !PT ;  /* 0x0000000f0e0e7812 */ /* 0x000fe200078ec0ff */
[----:B------:R-:W3:Y:S01]  /*3da0*/  LDL.U8 R23, [R23] ;  /* 0x0000000017177983 */ /* 0x000ee20000100000 */
[----:B------:R-:W-:Y:S02]  /*3db0*/  LOP3.LUT R2, R2, 0xf, RZ, 0xc0, !PT ;  /* 0x0000000f02027812 */ /* 0x000fe400078ec0ff */
[----:B------:R-:W-:Y:S01]  /*3dc0*/  LOP3.LUT R0, R0, 0xf, RZ, 0xc0, !PT ;  /* 0x0000000f00007812 */ /* 0x000fe200078ec0ff */
[C---:B------:R-:W-:Y:S01]  /*3dd0*/  IMAD.IADD R7, R1.reuse, 0x1, R7 ;  /* 0x0000000101077824 */ /* 0x040fe200078e0207 */
[----:B------:R-:W4:Y:S01]  /*3de0*/  LDL.U8 R5, [R5] ;  /* 0x0000000005057983 */ /* 0x000f220000100000 */
[----:B------:R-:W-:-:S02]  /*3df0*/  IMAD.IADD R15, R1, 0x1, R28 ;  /* 0x00000001010f7824 */ /* 0x000fc400078e021c */
[C---:B------:R-:W-:Y:S02]  /*3e00*/  IMAD.IADD R17, R1.reuse, 0x1, R26 ;  /* 0x0000000101117824 */ /* 0x040fe400078e021a */
[C---:B0-----:R-:W-:Y:S01]  /*3e10*/  IMAD.IADD R19, R1.reuse, 0x1, R24 ;  /* 0x0000000101137824 */ /* 0x041fe200078e0218 */
[----:B------:R-:W5:Y:S01]  /*3e20*/  LDL.U8 R7, [R7] ;  /* 0x0000000007077983 */ /* 0x000f620000100000 */
[C---:B------:R-:W-:Y:S02]  /*3e30*/  IMAD.IADD R21, R1.reuse, 0x1, R22 ;  /* 0x0000000101157824 */ /* 0x040fe400078e0216 */
[C---:B------:R-:W-:Y:S01]  /*3e40*/  IMAD.IADD R27, R1.reuse, 0x1, R18 ;  /* 0x00000001011b7824 */ /* 0x040fe200078e0212 */
[----:B------:R-:W5:Y:S01]  /*3e50*/  LDL.U8 R15, [R15] ;  /* 0x000000000f0f7983 */ /* 0x000f620000100000 */
[C---:B------:R-:W-:Y:S02]  /*3e60*/  IMAD.IADD R18, R1.reuse, 0x1, R6 ;  /* 0x0000000101127824 */ /* 0x040fe400078e0206 */
[C---:B------:R-:W-:Y:S01]  /*3e70*/  IMAD.IADD R22, R1.reuse, 0x1, R4 ;  /* 0x0000000101167824 */ /* 0x040fe200078e0204 */
[----:B------:R-:W5:Y:S01]  /*3e80*/  LDL.U8 R17, [R17] ;  /* 0x0000000011117983 */ /* 0x000f620000100000 */
[----:B------:R-:W-:-:S02]  /*3e90*/  IMAD.IADD R29, R1, 0x1, R14 ;  /* 0x00000001011d7824 */ /* 0x000fc400078e020e */
[C---:B------:R-:W-:Y:S01]  /*3ea0*/  IMAD.IADD R4, R1.reuse, 0x1, R2 ;  /* 0x0000000101047824 */ /* 0x040fe200078e0202 */
[----:B------:R-:W5:Y:S01]  /*3eb0*/  LDL.U8 R19, [R19] ;  /* 0x0000000013137983 */ /* 0x000f620000100000 */
[C---:B------:R-:W-:Y:S02]  /*3ec0*/  IMAD.IADD R6, R1.reuse, 0x1, R0 ;  /* 0x0000000101067824 */ /* 0x040fe400078e0200 */
[----:B------:R-:W-:Y:S01]  /*3ed0*/  IMAD.IADD R20, R1, 0x1, R20 ;  /* 0x0000000101147824 */ /* 0x000fe200078e0214 */
[----:B------:R-:W5:Y:S01]  /*3ee0*/  LDL.U8 R21, [R21] ;  /* 0x0000000015157983 */ /* 0x000f620000100000 */
[----:B------:R-:W-:-:S03]  /*3ef0*/  SHF.R.U32.HI R28, RZ, 0xc, R16 ;  /* 0x0000000cff1c7819 */ /* 0x000fc60000011610 */
[----:B------:R-:W-:Y:S01]  /*3f00*/  STL.128 [R1], R8 ;  /* 0x0000000801007387 */ /* 0x000fe20000100c00 */
[----:B------:R-:W-:-:S03]  /*3f10*/  SHF.R.U32.HI R26, RZ, 0x8, R16 ;  /* 0x00000008ff1a7819 */ /* 0x000fc60000011610 */
[----:B------:R-:W5:Y:S01]  /*3f20*/  LDL.U8 R25, [R25] ;  /* 0x0000000019197983 */ /* 0x000f620000100000 */
[----:B------:R-:W-:-:S03]  /*3f30*/  SHF.R.U32.HI R24, RZ, 0x4, R16 ;  /* 0x00000004ff187819 */ /* 0x000fc60000011610 */
[----:B------:R-:W5:Y:S04]  /*3f40*/  LDL.U8 R27, [R27] ;  /* 0x000000001b1b7983 */ /* 0x000f680000100000 */
[----:B------:R-:W5:Y:S04]  /*3f50*/  LDL.U8 R29, [R29] ;  /* 0x000000001d1d7983 */ /* 0x000f680000100000 */
[----:B------:R-:W5:Y:S04]  /*3f60*/  LDL.U8 R0, [R18] ;  /* 0x0000000012007983 */ /* 0x000f680000100000 */
[----:B------:R0:W5:Y:S04]  /*3f70*/  LDL.U8 R2, [R22] ;  /* 0x0000000016027983 */ /* 0x0001680000100000 */
[----:B------:R-:W5:Y:S04]  /*3f80*/  LDL.U8 R4, [R4] ;  /* 0x0000000004047983 */ /* 0x000f680000100000 */
[----:B------:R-:W5:Y:S01]  /*3f90*/  LDL.U8 R6, [R6] ;  /* 0x0000000006067983 */ /* 0x000f620000100000 */
[----:B0-----:R-:W-:-:S03]  /*3fa0*/  SHF.R.U32.HI R22, RZ, 0x18, R16 ;  /* 0x00000018ff167819 */ /* 0x001fc60000011610 */
[----:B------:R0:W5:Y:S04]  /*3fb0*/  LDL.U8 R14, [R20] ;  /* 0x00000000140e7983 */ /* 0x0001680000100000 */
[----:B------:R1:W-:Y:S01]  /*3fc0*/  STL.128 [R1], R8 ;  /* 0x0000000801007387 */ /* 0x0003e20000100c00 */
[----:B------:R-:W-:Y:S02]  /*3fd0*/  LEA.HI R18, R16, R1, RZ, 0x4 ;  /* 0x0000000110127211 */ /* 0x000fe400078f20ff */
[----:B0-----:R-:W-:Y:S02]  /*3fe0*/  SHF.R.U32.HI R20, RZ, 0x14, R16 ;  /* 0x00000014ff147819 */ /* 0x001fe40000011610 */
[----:B------:R-:W-:Y:S02]  /*3ff0*/  LOP3.LUT R28, R28, 0xf, RZ, 0xc0, !PT ;  /* 0x0000000f1c1c7812 */ /* 0x000fe400078ec0ff */
[----:B------:R-:W5:Y:S01]  /*4000*/  LDL.U8 R18, [R18] ;  /* 0x0000000012127983 */ /* 0x000f620000100000 */
[----:B------:R-:W-:-:S02]  /*4010*/  LOP3.LUT R26, R26, 0xf, RZ, 0xc0, !PT ;  /* 0x0000000f1a1a7812 */ /* 0x000fc400078ec0ff */
[----:B------:R-:W-:Y:S02]  /*4020*/  LOP3.LUT R24, R24, 0xf, RZ, 0xc0, !PT ;  /* 0x0000000f18187812 */ /* 0x000fe400078ec0ff */
[----:B-1----:R-:W-:Y:S02]  /*4030*/  SHF.R.U32.HI R8, RZ, 0x10, R16 ;  /* 0x00000010ff087819 */ /* 0x002fe40000011610 */
[----:B------:R-:W-:Y:S02]  /*4040*/  LOP3.LUT R16, R16, 0xf, RZ, 0xc0, !PT ;  /* 0x0000000f10107812 */ /* 0x000fe400078ec0ff */
[----:B------:R-:W-:Y:S02]  /*4050*/  LOP3.LUT R8, R8, 0xf, RZ, 0xc0, !PT ;  /* 0x0000000f08087812 */ /* 0x000fe400078ec0ff */
[----:B------:R-:W-:Y:S02]  /*4060*/  LOP3.LUT R22, R22, 0xf, RZ, 0xc0, !PT ;  /* 0x0000000f16167812 */ /* 0x000fe400078ec0ff */
[----:B------:R-:W-:Y:S01]  /*4070*/  LOP3.LUT R20, R20, 0xf, RZ, 0xc0, !PT ;  /* 0x0000000f14147812 */ /* 0x000fe200078ec0ff */
[----:B------:R-:W-:-:S02]  /*4080*/  IMAD.IADD R16, R1, 0x1, R16 ;  /* 0x0000000101107824 */ /* 0x000fc400078e0210 */
[C---:B------:R-:W-:Y:S02]  /*4090*/  IMAD.IADD R8, R1.reuse, 0x1, R8 ;  /* 0x0000000101087824 */ /* 0x040fe400078e0208 */
[C---:B------:R-:W-:Y:S02]  /*40a0*/  IMAD.IADD R28, R1.reuse, 0x1, R28 ;  /* 0x00000001011c7824 */ /* 0x040fe400078e021c */
[C---:B------:R-:W-:Y:S01]  /*40b0*/  IMAD.IADD R26, R1.reuse, 0x1, R26 ;  /* 0x00000001011a7824 */ /* 0x040fe200078e021a */
[----:B------:R-:W5:Y:S01]  /*40c0*/  LDL.U8 R16, [R16] ;  /* 0x0000000010107983 */ /* 0x000f620000100000 */
[C---:B------:R-:W-:Y:S02]  /*40d0*/  IMAD.IADD R24, R1.reuse, 0x1, R24 ;  /* 0x0000000101187824 */ /* 0x040fe400078e0218 */
[C---:B------:R-:W-:Y:S01]  /*40e0*/  IMAD.IADD R22, R1.reuse, 0x1, R22 ;  /* 0x0000000101167824 */ /* 0x040fe200078e0216 */
[----:B------:R-:W5:Y:S01]  /*40f0*/  LDL.U8 R8, [R8] ;  /* 0x0000000008087983 */ /* 0x000f620000100000 */
[----:B------:R-:W-:-:S03]  /*4100*/  IMAD.IADD R20, R1, 0x1, R20 ;  /* 0x0000000101147824 */ /* 0x000fc600078e0214 */
[----:B------:R-:W5:Y:S04]  /*4110*/  LDL.U8 R9, [R22] ;  /* 0x0000000016097983 */ /* 0x000f680000100000 */
[----:B------:R-:W5:Y:S04]  /*4120*/  LDL.U8 R11, [R20] ;  /* 0x00000000140b7983 */ /* 0x000f680000100000 */
[----:B------:R-:W5:Y:S04]  /*4130*/  LDL.U8 R28, [R28] ;  /* 0x000000001c1c7983 */ /* 0x000f680000100000 */
[----:B------:R-:W5:Y:S04]  /*4140*/  LDL.U8 R26, [R26] ;  /* 0x000000001a1a7983 */ /* 0x000f680000100000 */
[----:B------:R-:W5:Y:S04]  /*4150*/  LDL.U8 R24, [R24] ;  /* 0x0000000018187983 */ /* 0x000f680000100000 */
[----:B------:R-:W-:Y:S04]  /*4160*/  STG.E.U8 desc[UR8][R12.64+0x40], RZ ;  /* 0x000040ff0c007986 */ /* 0x000fe8000c101108 */
[----:B--2---:R-:W-:Y:S04]  /*4170*/  STG.E.U8 desc[UR8][R12.64+0x28], R3 ;  /* 0x000028030c007986 */ /* 0x004fe8000c101108 */
[----:B---3--:R-:W-:Y:S04]  /*4180*/  STG.E.U8 desc[UR8][R12.64+0x2f], R23 ;  /* 0x00002f170c007986 */ /* 0x008fe8000c101108 */
[----:B----4-:R-:W-:Y:S04]  /*4190*/  STG.E.U8 desc[UR8][R12.64+0x29], R5 ;  /* 0x000029050c007986 */ /* 0x010fe8000c101108 */
[----:B-----5:R-:W-:Y:S04]  /*41a0*/  STG.E.U8 desc[UR8][R12.64+0x2a], R7 ;  /* 0x00002a070c007986 */ /* 0x020fe8000c101108 */
[----:B------:R-:W-:Y:S04]  /*41b0*/  STG.E.U8 desc[UR8][R12.64+0x2b], R15 ;  /* 0x00002b0f0c007986 */ /* 0x000fe8000c101108 */
        /* <DEDUP_REMOVED lines=18> */
[----:B------:R-:W-:Y:S01]  /*42e0*/  STG.E.U8 desc[UR8][R12.64+0x3e], R24 ;  /* 0x00003e180c007986 */ /* 0x000fe2000c101108 */
[----:B------:R-:W-:Y:S05]  /*42f0*/  EXIT ;  /* 0x000000000000794d */ /* 0x000fea0003800000 */
.L_x_133:
        /* <DEDUP_REMOVED lines=16> */
.L_x_138:


//--------------------- .text.verify_gpu_execution --------------------------
	.section	.text.verify_gpu_execution,"ax",@progbits
	.align	128
        .global         verify_gpu_execution
        .type           verify_gpu_execution,@function
        .size           verify_gpu_execution,(.L_x_139 - verify_gpu_execution)
        .other          verify_gpu_execution,@"STO_CUDA_ENTRY STV_DEFAULT"
verify_gpu_execution:
.text.verify_gpu_execution:
[----:B------:R-:W-:Y:S01]  /*0000*/  LDC R1, c[0x0][0x37c] ;  /* 0x0000df00ff017b82 */ /* 0x000fe20000000800 */
[----:B------:R-:W0:Y:S07]  /*0010*/  S2R R0, SR_TID.X ;  /* 0x0000000000007919 */ /* 0x000e2e0000002100 */
[----:B------:R-:W0:Y:S02]  /*0020*/  S2UR UR4, SR_CTAID.X ;  /* 0x00000000000479c3 */ /* 0x000e240000002500 */
[----:B0-----:R-:W-:-:S13]  /*0030*/  LOP3.LUT P0, RZ, R0, UR4, RZ, 0xfc, !PT ;  /* 0x0000000400ff7c12 */ /* 0x001fda000f80fcff */
[----:B------:R-:W-:Y:S05]  /*0040*/  @P0 EXIT ;  /* 0x000000000000094d */ /* 0x000fea0003800000 */
[----:B------:R-:W0:Y:S01]  /*0050*/  LDC.64 R2, c[0x0][0x380] ;  /* 0x0000e000ff027b82 */ /* 0x000e220000000a00 */
[----:B------:R-:W0:Y:S01]  /*0060*/  LDCU.64 UR4, c[0x0][0x358] ;  /* 0x00006b00ff0477ac */ /* 0x000e220008000a00 */
[----:B------:R-:W-:-:S05]  /*0070*/  HFMA2 R5, -RZ, RZ, 0, 7.9691410064697265625e-05 ;  /* 0x00000539ff057431 */ /* 0x000fca00000001ff */
[----:B0-----:R-:W-:Y:S01]  /*0080*/  STG.E desc[UR4][R2.64], R5 ;  /* 0x0000000502007986 */ /* 0x001fe2000c101904 */
[----:B------:R-:W-:Y:S05]  /*0090*/  EXIT ;  /* 0x000000000000794d */ /* 0x000fea0003800000 */
.L_x_134:
        /* <DEDUP_REMOVED lines=14> */
.L_x_139:


//--------------------- .nv.shared.reserved.0     --------------------------
	.section	.nv.shared.reserved.0,"aw",@nobits
	.weak		__nv_reservedSMEM_offset_0_alias
	.size		__nv_reservedSMEM_offset_0_alias, 0, 64
	.other		__nv_reservedSMEM_offset_0_alias,@"STO_CUDA_RESERVED_SHARED STV_DEFAULT"
__nv_reservedSMEM_offset_0_alias:
	.zero		0
	.zero		64


//--------------------- .nv.constant0.gpu_brute_force_kernel --------------------------
	.section	.nv.constant0.gpu_brute_force_kernel,"a",@progbits
	.sectionflags	@""
	.align	4
.nv.constant0.gpu_brute_force_kernel:
	.zero		960


//--------------------- .nv.constant0.gpu_hash_calculator_demo --------------------------
	.section	.nv.constant0.gpu_hash_calculator_demo,"a",@progbits
	.sectionflags	@""
	.align	4
.nv.constant0.gpu_hash_calculator_demo:
	.zero		912


//--------------------- .nv.constant0.verify_gpu_execution --------------------------
	.section	.nv.constant0.verify_gpu_execution,"a",@progbits
	.sectionflags	@""
	.align	4
.nv.constant0.verify_gpu_execution:
	.zero		904


//--------------------- SYMBOLS --------------------------

	.type		.nv.reservedSmem.offset0,@object
	.size		.nv.reservedSmem.offset0,0x4
